//
// Generated by NVIDIA NVVM Compiler
//
// Compiler Build ID: CL-36424714
// Cuda compilation tools, release 13.0, V13.0.88
// Based on NVVM 20.0.0
//

.version 9.0
.target sm_100
.address_size 64

	// .globl	_Z16kernel_rand_numsP17curandStateXORWOWPfS1_ffS1_Pii
.global .align 4 .b8 precalc_xorwow_matrix[102400];
.global .align 4 .b8 precalc_xorwow_offset_matrix[102400];
.global .align 4 .b8 mrg32k3aM1[2304];
.global .align 4 .b8 mrg32k3aM2[2304];
.global .align 4 .b8 mrg32k3aM1SubSeq[2016];
.global .align 4 .b8 mrg32k3aM2SubSeq[2016];
.global .align 4 .b8 mrg32k3aM1Seq[2304];
.global .align 4 .b8 mrg32k3aM2Seq[2304];
.const .align 8 .b8 __cr_lgamma_table[72];
.extern .shared .align 16 .b8 s_data[];

.visible .entry _Z16kernel_rand_numsP17curandStateXORWOWPfS1_ffS1_Pii(
	.param .u64 .ptr .align 1 _Z16kernel_rand_numsP17curandStateXORWOWPfS1_ffS1_Pii_param_0,
	.param .u64 .ptr .align 1 _Z16kernel_rand_numsP17curandStateXORWOWPfS1_ffS1_Pii_param_1,
	.param .u64 .ptr .align 1 _Z16kernel_rand_numsP17curandStateXORWOWPfS1_ffS1_Pii_param_2,
	.param .f32 _Z16kernel_rand_numsP17curandStateXORWOWPfS1_ffS1_Pii_param_3,
	.param .f32 _Z16kernel_rand_numsP17curandStateXORWOWPfS1_ffS1_Pii_param_4,
	.param .u64 .ptr .align 1 _Z16kernel_rand_numsP17curandStateXORWOWPfS1_ffS1_Pii_param_5,
	.param .u64 .ptr .align 1 _Z16kernel_rand_numsP17curandStateXORWOWPfS1_ffS1_Pii_param_6,
	.param .u32 _Z16kernel_rand_numsP17curandStateXORWOWPfS1_ffS1_Pii_param_7
)
{
	.reg .pred 	%p<9>;
	.reg .b32 	%r<100>;
	.reg .b32 	%f<79>;
	.reg .b64 	%rd<21>;

	ld.param.u64 	%rd4, [_Z16kernel_rand_numsP17curandStateXORWOWPfS1_ffS1_Pii_param_0];
	ld.param.u64 	%rd3, [_Z16kernel_rand_numsP17curandStateXORWOWPfS1_ffS1_Pii_param_2];
	ld.param.f32 	%f7, [_Z16kernel_rand_numsP17curandStateXORWOWPfS1_ffS1_Pii_param_3];
	ld.param.f32 	%f8, [_Z16kernel_rand_numsP17curandStateXORWOWPfS1_ffS1_Pii_param_4];
	ld.param.u64 	%rd5, [_Z16kernel_rand_numsP17curandStateXORWOWPfS1_ffS1_Pii_param_5];
	ld.param.u64 	%rd6, [_Z16kernel_rand_numsP17curandStateXORWOWPfS1_ffS1_Pii_param_6];
	ld.param.u32 	%r2, [_Z16kernel_rand_numsP17curandStateXORWOWPfS1_ffS1_Pii_param_7];
	cvta.to.global.u64 	%rd7, %rd6;
	cvta.to.global.u64 	%rd8, %rd5;
	cvta.to.global.u64 	%rd9, %rd4;
	shl.b32 	%r3, %r2, 1;
	mov.u32 	%r4, %tid.x;
	mov.u32 	%r5, %ctaid.x;
	mov.u32 	%r6, %ntid.x;
	mad.lo.s32 	%r1, %r5, %r6, %r4;
	mul.wide.s32 	%rd10, %r1, 48;
	add.s64 	%rd1, %rd9, %rd10;
	ld.global.v2.u32 	{%r7, %r8}, [%rd1];
	shr.u32 	%r9, %r8, 2;
	xor.b32  	%r10, %r9, %r8;
	ld.global.v2.u32 	{%r11, %r12}, [%rd1+8];
	ld.global.v2.u32 	{%r13, %r14}, [%rd1+16];
	st.global.v2.u32 	[%rd1+8], {%r12, %r13};
	shl.b32 	%r15, %r14, 4;
	shl.b32 	%r16, %r10, 1;
	xor.b32  	%r17, %r16, %r15;
	xor.b32  	%r18, %r17, %r10;
	xor.b32  	%r19, %r18, %r14;
	st.global.v2.u32 	[%rd1+16], {%r14, %r19};
	add.s32 	%r20, %r7, 362437;
	st.global.v2.u32 	[%rd1], {%r20, %r11};
	add.s32 	%r21, %r19, %r20;
	cvt.rn.f32.u32 	%f9, %r21;
	fma.rn.f32 	%f10, %f9, 0f2F800000, 0f2F000000;
	mul.wide.s32 	%rd11, %r1, 4;
	add.s64 	%rd12, %rd8, %rd11;
	st.global.f32 	[%rd12], %f10;
	ld.global.v2.u32 	{%r22, %r23}, [%rd1];
	shr.u32 	%r24, %r23, 2;
	xor.b32  	%r25, %r24, %r23;
	ld.global.v2.u32 	{%r26, %r27}, [%rd1+8];
	ld.global.v2.u32 	{%r28, %r29}, [%rd1+16];
	st.global.v2.u32 	[%rd1+8], {%r27, %r28};
	shl.b32 	%r30, %r29, 4;
	shl.b32 	%r31, %r25, 1;
	xor.b32  	%r32, %r31, %r30;
	xor.b32  	%r33, %r32, %r25;
	xor.b32  	%r34, %r33, %r29;
	st.global.v2.u32 	[%rd1+16], {%r29, %r34};
	add.s32 	%r35, %r22, 362437;
	st.global.v2.u32 	[%rd1], {%r35, %r26};
	add.s32 	%r36, %r34, %r35;
	cvt.rn.f32.u32 	%f11, %r36;
	fma.rn.f32 	%f12, %f11, 0f2F800000, 0f2F000000;
	cvt.rn.f32.s32 	%f13, %r3;
	mul.f32 	%f14, %f12, %f13;
	cvt.rzi.s32.f32 	%r37, %f14;
	add.s64 	%rd13, %rd7, %rd11;
	st.global.u32 	[%rd13], %r37;
	ld.global.u32 	%r38, [%rd1+24];
	setp.eq.s32 	%p1, %r38, 1;
	@%p1 bra 	$L__BB0_2;
	ld.global.v2.u32 	{%r39, %r40}, [%rd1];
	shr.u32 	%r41, %r40, 2;
	xor.b32  	%r42, %r41, %r40;
	ld.global.v2.u32 	{%r43, %r44}, [%rd1+8];
	ld.global.v2.u32 	{%r45, %r46}, [%rd1+16];
	shl.b32 	%r47, %r46, 4;
	shl.b32 	%r48, %r42, 1;
	xor.b32  	%r49, %r48, %r47;
	xor.b32  	%r50, %r49, %r42;
	xor.b32  	%r51, %r50, %r46;
	add.s32 	%r52, %r39, %r51;
	add.s32 	%r53, %r52, 362437;
	shr.u32 	%r54, %r43, 2;
	xor.b32  	%r55, %r54, %r43;
	st.global.v2.u32 	[%rd1+8], {%r45, %r46};
	shl.b32 	%r56, %r51, 4;
	shl.b32 	%r57, %r55, 1;
	xor.b32  	%r58, %r57, %r56;
	xor.b32  	%r59, %r58, %r55;
	xor.b32  	%r60, %r59, %r51;
	st.global.v2.u32 	[%rd1+16], {%r51, %r60};
	add.s32 	%r61, %r39, 724874;
	st.global.v2.u32 	[%rd1], {%r61, %r44};
	add.s32 	%r62, %r60, %r61;
	cvt.rn.f32.u32 	%f15, %r53;
	fma.rn.f32 	%f16, %f15, 0f2F800000, 0f2F000000;
	cvt.rn.f32.u32 	%f17, %r62;
	fma.rn.f32 	%f18, %f17, 0f30C90FDB, 0f30490FDB;
	setp.lt.f32 	%p2, %f16, 0f00800000;
	mul.f32 	%f19, %f16, 0f4B000000;
	selp.f32 	%f20, %f19, %f16, %p2;
	selp.f32 	%f21, 0fC1B80000, 0f00000000, %p2;
	mov.b32 	%r63, %f20;
	add.s32 	%r64, %r63, -1059760811;
	and.b32  	%r65, %r64, -8388608;
	sub.s32 	%r66, %r63, %r65;
	mov.b32 	%f22, %r66;
	cvt.rn.f32.s32 	%f23, %r65;
	fma.rn.f32 	%f24, %f23, 0f34000000, %f21;
	add.f32 	%f25, %f22, 0fBF800000;
	fma.rn.f32 	%f26, %f25, 0fBE055027, 0f3E1039F6;
	fma.rn.f32 	%f27, %f26, %f25, 0fBDF8CDCC;
	fma.rn.f32 	%f28, %f27, %f25, 0f3E0F2955;
	fma.rn.f32 	%f29, %f28, %f25, 0fBE2AD8B9;
	fma.rn.f32 	%f30, %f29, %f25, 0f3E4CED0B;
	fma.rn.f32 	%f31, %f30, %f25, 0fBE7FFF22;
	fma.rn.f32 	%f32, %f31, %f25, 0f3EAAAA78;
	fma.rn.f32 	%f33, %f32, %f25, 0fBF000000;
	mul.f32 	%f34, %f25, %f33;
	fma.rn.f32 	%f35, %f34, %f25, %f25;
	fma.rn.f32 	%f36, %f24, 0f3F317218, %f35;
	setp.gt.u32 	%p3, %r63, 2139095039;
	fma.rn.f32 	%f37, %f20, 0f7F800000, 0f7F800000;
	selp.f32 	%f38, %f37, %f36, %p3;
	setp.eq.f32 	%p4, %f20, 0f00000000;
	mul.f32 	%f39, %f38, 0fC0000000;
	selp.f32 	%f40, 0f7F800000, %f39, %p4;
	sqrt.rn.f32 	%f41, %f40;
	sin.approx.f32 	%f42, %f18;
	cos.approx.f32 	%f43, %f18;
	mul.f32 	%f77, %f41, %f42;
	mul.f32 	%f44, %f41, %f43;
	st.global.f32 	[%rd1+32], %f44;
	mov.b32 	%r67, 1;
	st.global.u32 	[%rd1+24], %r67;
	bra.uni 	$L__BB0_3;
$L__BB0_2:
	mov.b32 	%r68, 0;
	st.global.u32 	[%rd1+24], %r68;
	ld.global.f32 	%f77, [%rd1+32];
$L__BB0_3:
	ld.param.u64 	%rd20, [_Z16kernel_rand_numsP17curandStateXORWOWPfS1_ffS1_Pii_param_1];
	mul.f32 	%f45, %f7, %f77;
	cvta.to.global.u64 	%rd14, %rd20;
	add.s64 	%rd16, %rd14, %rd11;
	st.global.f32 	[%rd16], %f45;
	ld.global.u32 	%r69, [%rd1+24];
	setp.eq.s32 	%p5, %r69, 1;
	@%p5 bra 	$L__BB0_5;
	ld.global.v2.u32 	{%r70, %r71}, [%rd1];
	shr.u32 	%r72, %r71, 2;
	xor.b32  	%r73, %r72, %r71;
	ld.global.v2.u32 	{%r74, %r75}, [%rd1+8];
	ld.global.v2.u32 	{%r76, %r77}, [%rd1+16];
	shl.b32 	%r78, %r77, 4;
	shl.b32 	%r79, %r73, 1;
	xor.b32  	%r80, %r79, %r78;
	xor.b32  	%r81, %r80, %r73;
	xor.b32  	%r82, %r81, %r77;
	add.s32 	%r83, %r70, %r82;
	add.s32 	%r84, %r83, 362437;
	shr.u32 	%r85, %r74, 2;
	xor.b32  	%r86, %r85, %r74;
	st.global.v2.u32 	[%rd1+8], {%r76, %r77};
	shl.b32 	%r87, %r82, 4;
	shl.b32 	%r88, %r86, 1;
	xor.b32  	%r89, %r88, %r87;
	xor.b32  	%r90, %r89, %r86;
	xor.b32  	%r91, %r90, %r82;
	st.global.v2.u32 	[%rd1+16], {%r82, %r91};
	add.s32 	%r92, %r70, 724874;
	st.global.v2.u32 	[%rd1], {%r92, %r75};
	add.s32 	%r93, %r91, %r92;
	cvt.rn.f32.u32 	%f46, %r84;
	fma.rn.f32 	%f47, %f46, 0f2F800000, 0f2F000000;
	cvt.rn.f32.u32 	%f48, %r93;
	fma.rn.f32 	%f49, %f48, 0f30C90FDB, 0f30490FDB;
	setp.lt.f32 	%p6, %f47, 0f00800000;
	mul.f32 	%f50, %f47, 0f4B000000;
	selp.f32 	%f51, %f50, %f47, %p6;
	selp.f32 	%f52, 0fC1B80000, 0f00000000, %p6;
	mov.b32 	%r94, %f51;
	add.s32 	%r95, %r94, -1059760811;
	and.b32  	%r96, %r95, -8388608;
	sub.s32 	%r97, %r94, %r96;
	mov.b32 	%f53, %r97;
	cvt.rn.f32.s32 	%f54, %r96;
	fma.rn.f32 	%f55, %f54, 0f34000000, %f52;
	add.f32 	%f56, %f53, 0fBF800000;
	fma.rn.f32 	%f57, %f56, 0fBE055027, 0f3E1039F6;
	fma.rn.f32 	%f58, %f57, %f56, 0fBDF8CDCC;
	fma.rn.f32 	%f59, %f58, %f56, 0f3E0F2955;
	fma.rn.f32 	%f60, %f59, %f56, 0fBE2AD8B9;
	fma.rn.f32 	%f61, %f60, %f56, 0f3E4CED0B;
	fma.rn.f32 	%f62, %f61, %f56, 0fBE7FFF22;
	fma.rn.f32 	%f63, %f62, %f56, 0f3EAAAA78;
	fma.rn.f32 	%f64, %f63, %f56, 0fBF000000;
	mul.f32 	%f65, %f56, %f64;
	fma.rn.f32 	%f66, %f65, %f56, %f56;
	fma.rn.f32 	%f67, %f55, 0f3F317218, %f66;
	setp.gt.u32 	%p7, %r94, 2139095039;
	fma.rn.f32 	%f68, %f51, 0f7F800000, 0f7F800000;
	selp.f32 	%f69, %f68, %f67, %p7;
	setp.eq.f32 	%p8, %f51, 0f00000000;
	mul.f32 	%f70, %f69, 0fC0000000;
	selp.f32 	%f71, 0f7F800000, %f70, %p8;
	sqrt.rn.f32 	%f72, %f71;
	sin.approx.f32 	%f73, %f49;
	cos.approx.f32 	%f74, %f49;
	mul.f32 	%f78, %f72, %f73;
	mul.f32 	%f75, %f72, %f74;
	st.global.f32 	[%rd1+32], %f75;
	mov.b32 	%r98, 1;
	st.global.u32 	[%rd1+24], %r98;
	bra.uni 	$L__BB0_6;
$L__BB0_5:
	mov.b32 	%r99, 0;
	st.global.u32 	[%rd1+24], %r99;
	ld.global.f32 	%f78, [%rd1+32];
$L__BB0_6:
	cvta.to.global.u64 	%rd17, %rd3;
	mul.f32 	%f76, %f8, %f78;
	add.s64 	%rd19, %rd17, %rd11;
	st.global.f32 	[%rd19], %f76;
	ret;

}
	// .globl	_Z11mcmc_sharediiiiiiffP17curandStateXORWOWPfS1_S1_S1_S1_PiS1_S1_S1_S2_S1_S1_S1_S1_S1_S1_
.visible .entry _Z11mcmc_sharediiiiiiffP17curandStateXORWOWPfS1_S1_S1_S1_PiS1_S1_S1_S2_S1_S1_S1_S1_S1_S1_(
	.param .u32 _Z11mcmc_sharediiiiiiffP17curandStateXORWOWPfS1_S1_S1_S1_PiS1_S1_S1_S2_S1_S1_S1_S1_S1_S1__param_0,
	.param .u32 _Z11mcmc_sharediiiiiiffP17curandStateXORWOWPfS1_S1_S1_S1_PiS1_S1_S1_S2_S1_S1_S1_S1_S1_S1__param_1,
	.param .u32 _Z11mcmc_sharediiiiiiffP17curandStateXORWOWPfS1_S1_S1_S1_PiS1_S1_S1_S2_S1_S1_S1_S1_S1_S1__param_2,
	.param .u32 _Z11mcmc_sharediiiiiiffP17curandStateXORWOWPfS1_S1_S1_S1_PiS1_S1_S1_S2_S1_S1_S1_S1_S1_S1__param_3,
	.param .u32 _Z11mcmc_sharediiiiiiffP17curandStateXORWOWPfS1_S1_S1_S1_PiS1_S1_S1_S2_S1_S1_S1_S1_S1_S1__param_4,
	.param .u32 _Z11mcmc_sharediiiiiiffP17curandStateXORWOWPfS1_S1_S1_S1_PiS1_S1_S1_S2_S1_S1_S1_S1_S1_S1__param_5,
	.param .f32 _Z11mcmc_sharediiiiiiffP17curandStateXORWOWPfS1_S1_S1_S1_PiS1_S1_S1_S2_S1_S1_S1_S1_S1_S1__param_6,
	.param .f32 _Z11mcmc_sharediiiiiiffP17curandStateXORWOWPfS1_S1_S1_S1_PiS1_S1_S1_S2_S1_S1_S1_S1_S1_S1__param_7,
	.param .u64 .ptr .align 1 _Z11mcmc_sharediiiiiiffP17curandStateXORWOWPfS1_S1_S1_S1_PiS1_S1_S1_S2_S1_S1_S1_S1_S1_S1__param_8,
	.param .u64 .ptr .align 1 _Z11mcmc_sharediiiiiiffP17curandStateXORWOWPfS1_S1_S1_S1_PiS1_S1_S1_S2_S1_S1_S1_S1_S1_S1__param_9,
	.param .u64 .ptr .align 1 _Z11mcmc_sharediiiiiiffP17curandStateXORWOWPfS1_S1_S1_S1_PiS1_S1_S1_S2_S1_S1_S1_S1_S1_S1__param_10,
	.param .u64 .ptr .align 1 _Z11mcmc_sharediiiiiiffP17curandStateXORWOWPfS1_S1_S1_S1_PiS1_S1_S1_S2_S1_S1_S1_S1_S1_S1__param_11,
	.param .u64 .ptr .align 1 _Z11mcmc_sharediiiiiiffP17curandStateXORWOWPfS1_S1_S1_S1_PiS1_S1_S1_S2_S1_S1_S1_S1_S1_S1__param_12,
	.param .u64 .ptr .align 1 _Z11mcmc_sharediiiiiiffP17curandStateXORWOWPfS1_S1_S1_S1_PiS1_S1_S1_S2_S1_S1_S1_S1_S1_S1__param_13,
	.param .u64 .ptr .align 1 _Z11mcmc_sharediiiiiiffP17curandStateXORWOWPfS1_S1_S1_S1_PiS1_S1_S1_S2_S1_S1_S1_S1_S1_S1__param_14,
	.param .u64 .ptr .align 1 _Z11mcmc_sharediiiiiiffP17curandStateXORWOWPfS1_S1_S1_S1_PiS1_S1_S1_S2_S1_S1_S1_S1_S1_S1__param_15,
	.param .u64 .ptr .align 1 _Z11mcmc_sharediiiiiiffP17curandStateXORWOWPfS1_S1_S1_S1_PiS1_S1_S1_S2_S1_S1_S1_S1_S1_S1__param_16,
	.param .u64 .ptr .align 1 _Z11mcmc_sharediiiiiiffP17curandStateXORWOWPfS1_S1_S1_S1_PiS1_S1_S1_S2_S1_S1_S1_S1_S1_S1__param_17,
	.param .u64 .ptr .align 1 _Z11mcmc_sharediiiiiiffP17curandStateXORWOWPfS1_S1_S1_S1_PiS1_S1_S1_S2_S1_S1_S1_S1_S1_S1__param_18,
	.param .u64 .ptr .align 1 _Z11mcmc_sharediiiiiiffP17curandStateXORWOWPfS1_S1_S1_S1_PiS1_S1_S1_S2_S1_S1_S1_S1_S1_S1__param_19,
	.param .u64 .ptr .align 1 _Z11mcmc_sharediiiiiiffP17curandStateXORWOWPfS1_S1_S1_S1_PiS1_S1_S1_S2_S1_S1_S1_S1_S1_S1__param_20,
	.param .u64 .ptr .align 1 _Z11mcmc_sharediiiiiiffP17curandStateXORWOWPfS1_S1_S1_S1_PiS1_S1_S1_S2_S1_S1_S1_S1_S1_S1__param_21,
	.param .u64 .ptr .align 1 _Z11mcmc_sharediiiiiiffP17curandStateXORWOWPfS1_S1_S1_S1_PiS1_S1_S1_S2_S1_S1_S1_S1_S1_S1__param_22,
	.param .u64 .ptr .align 1 _Z11mcmc_sharediiiiiiffP17curandStateXORWOWPfS1_S1_S1_S1_PiS1_S1_S1_S2_S1_S1_S1_S1_S1_S1__param_23,
	.param .u64 .ptr .align 1 _Z11mcmc_sharediiiiiiffP17curandStateXORWOWPfS1_S1_S1_S1_PiS1_S1_S1_S2_S1_S1_S1_S1_S1_S1__param_24
)
{
	.reg .pred 	%p<203>;
	.reg .b32 	%r<708>;
	.reg .b32 	%f<960>;
	.reg .b64 	%rd<378>;
	.reg .b64 	%fd<243>;

	ld.param.u32 	%r242, [_Z11mcmc_sharediiiiiiffP17curandStateXORWOWPfS1_S1_S1_S1_PiS1_S1_S1_S2_S1_S1_S1_S1_S1_S1__param_0];
	ld.param.u32 	%r243, [_Z11mcmc_sharediiiiiiffP17curandStateXORWOWPfS1_S1_S1_S1_PiS1_S1_S1_S2_S1_S1_S1_S1_S1_S1__param_2];
	ld.param.u64 	%rd39, [_Z11mcmc_sharediiiiiiffP17curandStateXORWOWPfS1_S1_S1_S1_PiS1_S1_S1_S2_S1_S1_S1_S1_S1_S1__param_9];
	ld.param.u64 	%rd40, [_Z11mcmc_sharediiiiiiffP17curandStateXORWOWPfS1_S1_S1_S1_PiS1_S1_S1_S2_S1_S1_S1_S1_S1_S1__param_10];
	ld.param.u64 	%rd41, [_Z11mcmc_sharediiiiiiffP17curandStateXORWOWPfS1_S1_S1_S1_PiS1_S1_S1_S2_S1_S1_S1_S1_S1_S1__param_11];
	ld.param.u64 	%rd42, [_Z11mcmc_sharediiiiiiffP17curandStateXORWOWPfS1_S1_S1_S1_PiS1_S1_S1_S2_S1_S1_S1_S1_S1_S1__param_12];
	ld.param.u64 	%rd43, [_Z11mcmc_sharediiiiiiffP17curandStateXORWOWPfS1_S1_S1_S1_PiS1_S1_S1_S2_S1_S1_S1_S1_S1_S1__param_19];
	ld.param.u64 	%rd44, [_Z11mcmc_sharediiiiiiffP17curandStateXORWOWPfS1_S1_S1_S1_PiS1_S1_S1_S2_S1_S1_S1_S1_S1_S1__param_20];
	ld.param.u64 	%rd45, [_Z11mcmc_sharediiiiiiffP17curandStateXORWOWPfS1_S1_S1_S1_PiS1_S1_S1_S2_S1_S1_S1_S1_S1_S1__param_21];
	cvta.to.global.u64 	%rd1, %rd43;
	cvta.to.global.u64 	%rd2, %rd45;
	cvta.to.global.u64 	%rd3, %rd44;
	cvta.to.global.u64 	%rd4, %rd42;
	cvta.to.global.u64 	%rd5, %rd41;
	cvta.to.global.u64 	%rd6, %rd40;
	cvta.to.global.u64 	%rd7, %rd39;
	mov.u32 	%r247, %tid.x;
	mov.u32 	%r248, %ctaid.x;
	mov.u32 	%r249, %ntid.x;
	mad.lo.s32 	%r1, %r248, %r249, %r247;
	mul.lo.s32 	%r2, %r1, %r242;
	mul.lo.s32 	%r643, %r243, %r2;
	mul.lo.s32 	%r4, %r243, %r242;
	add.s32 	%r5, %r643, %r4;
	setp.lt.s32 	%p2, %r4, 1;
	@%p2 bra 	$L__BB1_5;
	add.s32 	%r250, %r643, 1;
	max.s32 	%r6, %r5, %r250;
	sub.s32 	%r251, %r6, %r643;
	and.b32  	%r7, %r251, 3;
	setp.eq.s32 	%p3, %r7, 0;
	mov.u32 	%r620, %r643;
	@%p3 bra 	$L__BB1_4;
	mov.b32 	%r619, 0;
	mov.u32 	%r254, s_data;
	mov.u32 	%r620, %r643;
$L__BB1_3:
	.pragma "nounroll";
	mul.wide.s32 	%rd46, %r620, 4;
	add.s64 	%rd47, %rd1, %rd46;
	ld.global.f32 	%f97, [%rd47];
	shl.b32 	%r253, %r620, 2;
	add.s32 	%r255, %r254, %r253;
	st.shared.f32 	[%r255], %f97;
	add.s32 	%r620, %r620, 1;
	add.s32 	%r619, %r619, 1;
	setp.ne.s32 	%p4, %r619, %r7;
	@%p4 bra 	$L__BB1_3;
$L__BB1_4:
	sub.s32 	%r256, %r643, %r6;
	setp.gt.u32 	%p5, %r256, -4;
	@%p5 bra 	$L__BB1_5;
	bra.uni 	$L__BB1_255;
$L__BB1_5:
	add.s32 	%r13, %r2, %r242;
	setp.lt.s32 	%p7, %r242, 1;
	@%p7 bra 	$L__BB1_30;
	add.s32 	%r260, %r2, 1;
	max.s32 	%r261, %r13, %r260;
	sub.s32 	%r14, %r261, %r2;
	and.b32  	%r15, %r14, 15;
	sub.s32 	%r16, %r2, %r261;
	setp.gt.u32 	%p8, %r16, -16;
	mov.u32 	%r627, %r2;
	@%p8 bra 	$L__BB1_9;
	and.b32  	%r17, %r14, -16;
	mov.b32 	%r628, 0;
	mov.u32 	%r627, %r2;
$L__BB1_8:
	.pragma "nounroll";
	mul.wide.s32 	%rd50, %r627, 4;
	add.s64 	%rd51, %rd7, %rd50;
	mov.b32 	%r263, 1084227584;
	st.global.u32 	[%rd51], %r263;
	st.global.u32 	[%rd51+4], %r263;
	st.global.u32 	[%rd51+8], %r263;
	st.global.u32 	[%rd51+12], %r263;
	st.global.u32 	[%rd51+16], %r263;
	st.global.u32 	[%rd51+20], %r263;
	st.global.u32 	[%rd51+24], %r263;
	st.global.u32 	[%rd51+28], %r263;
	st.global.u32 	[%rd51+32], %r263;
	st.global.u32 	[%rd51+36], %r263;
	st.global.u32 	[%rd51+40], %r263;
	st.global.u32 	[%rd51+44], %r263;
	st.global.u32 	[%rd51+48], %r263;
	st.global.u32 	[%rd51+52], %r263;
	st.global.u32 	[%rd51+56], %r263;
	st.global.u32 	[%rd51+60], %r263;
	add.s32 	%r627, %r627, 16;
	add.s32 	%r628, %r628, 16;
	setp.eq.s32 	%p9, %r628, %r17;
	@%p9 bra 	$L__BB1_9;
	bra.uni 	$L__BB1_8;
$L__BB1_9:
	setp.eq.s32 	%p10, %r15, 0;
	@%p10 bra 	$L__BB1_18;
	and.b32  	%r21, %r14, 7;
	setp.lt.u32 	%p11, %r15, 8;
	@%p11 bra 	$L__BB1_12;
	mul.wide.s32 	%rd52, %r627, 4;
	add.s64 	%rd53, %rd7, %rd52;
	mov.b32 	%r264, 1084227584;
	st.global.u32 	[%rd53], %r264;
	st.global.u32 	[%rd53+4], %r264;
	st.global.u32 	[%rd53+8], %r264;
	st.global.u32 	[%rd53+12], %r264;
	st.global.u32 	[%rd53+16], %r264;
	st.global.u32 	[%rd53+20], %r264;
	st.global.u32 	[%rd53+24], %r264;
	st.global.u32 	[%rd53+28], %r264;
	add.s32 	%r627, %r627, 8;
$L__BB1_12:
	setp.eq.s32 	%p12, %r21, 0;
	@%p12 bra 	$L__BB1_18;
	and.b32  	%r24, %r14, 3;
	setp.lt.u32 	%p13, %r21, 4;
	@%p13 bra 	$L__BB1_15;
	mul.wide.s32 	%rd54, %r627, 4;
	add.s64 	%rd55, %rd7, %rd54;
	mov.b32 	%r265, 1084227584;
	st.global.u32 	[%rd55], %r265;
	st.global.u32 	[%rd55+4], %r265;
	st.global.u32 	[%rd55+8], %r265;
	st.global.u32 	[%rd55+12], %r265;
	add.s32 	%r627, %r627, 4;
$L__BB1_15:
	setp.eq.s32 	%p14, %r24, 0;
	@%p14 bra 	$L__BB1_18;
	mov.b32 	%r626, 0;
$L__BB1_17:
	.pragma "nounroll";
	mul.wide.s32 	%rd56, %r627, 4;
	add.s64 	%rd57, %rd7, %rd56;
	mov.b32 	%r267, 1084227584;
	st.global.u32 	[%rd57], %r267;
	add.s32 	%r627, %r627, 1;
	add.s32 	%r626, %r626, 1;
	setp.ne.s32 	%p15, %r626, %r24;
	@%p15 bra 	$L__BB1_17;
$L__BB1_18:
	setp.gt.u32 	%p16, %r16, -16;
	mov.u32 	%r631, %r2;
	@%p16 bra 	$L__BB1_21;
	and.b32  	%r31, %r14, -16;
	mov.b32 	%r630, 0;
	mov.u32 	%r631, %r2;
$L__BB1_20:
	.pragma "nounroll";
	mul.wide.s32 	%rd58, %r631, 4;
	add.s64 	%rd59, %rd5, %rd58;
	mov.b32 	%r269, 1065353216;
	st.global.u32 	[%rd59], %r269;
	st.global.u32 	[%rd59+4], %r269;
	st.global.u32 	[%rd59+8], %r269;
	st.global.u32 	[%rd59+12], %r269;
	st.global.u32 	[%rd59+16], %r269;
	st.global.u32 	[%rd59+20], %r269;
	st.global.u32 	[%rd59+24], %r269;
	st.global.u32 	[%rd59+28], %r269;
	st.global.u32 	[%rd59+32], %r269;
	st.global.u32 	[%rd59+36], %r269;
	st.global.u32 	[%rd59+40], %r269;
	st.global.u32 	[%rd59+44], %r269;
	st.global.u32 	[%rd59+48], %r269;
	st.global.u32 	[%rd59+52], %r269;
	st.global.u32 	[%rd59+56], %r269;
	st.global.u32 	[%rd59+60], %r269;
	add.s32 	%r631, %r631, 16;
	add.s32 	%r630, %r630, 16;
	setp.ne.s32 	%p17, %r630, %r31;
	@%p17 bra 	$L__BB1_20;
$L__BB1_21:
	setp.eq.s32 	%p18, %r15, 0;
	@%p18 bra 	$L__BB1_30;
	and.b32  	%r41, %r14, 7;
	setp.lt.u32 	%p19, %r15, 8;
	@%p19 bra 	$L__BB1_24;
	mul.wide.s32 	%rd60, %r631, 4;
	add.s64 	%rd61, %rd5, %rd60;
	mov.b32 	%r270, 1065353216;
	st.global.u32 	[%rd61], %r270;
	st.global.u32 	[%rd61+4], %r270;
	st.global.u32 	[%rd61+8], %r270;
	st.global.u32 	[%rd61+12], %r270;
	st.global.u32 	[%rd61+16], %r270;
	st.global.u32 	[%rd61+20], %r270;
	st.global.u32 	[%rd61+24], %r270;
	st.global.u32 	[%rd61+28], %r270;
	add.s32 	%r631, %r631, 8;
$L__BB1_24:
	setp.eq.s32 	%p20, %r41, 0;
	@%p20 bra 	$L__BB1_30;
	and.b32  	%r44, %r14, 3;
	setp.lt.u32 	%p21, %r41, 4;
	@%p21 bra 	$L__BB1_27;
	mul.wide.s32 	%rd62, %r631, 4;
	add.s64 	%rd63, %rd5, %rd62;
	mov.b32 	%r271, 1065353216;
	st.global.u32 	[%rd63], %r271;
	st.global.u32 	[%rd63+4], %r271;
	st.global.u32 	[%rd63+8], %r271;
	st.global.u32 	[%rd63+12], %r271;
	add.s32 	%r631, %r631, 4;
$L__BB1_27:
	setp.eq.s32 	%p22, %r44, 0;
	@%p22 bra 	$L__BB1_30;
	mov.b32 	%r635, 0;
$L__BB1_29:
	.pragma "nounroll";
	mul.wide.s32 	%rd64, %r631, 4;
	add.s64 	%rd65, %rd5, %rd64;
	mov.b32 	%r273, 1065353216;
	st.global.u32 	[%rd65], %r273;
	add.s32 	%r631, %r631, 1;
	add.s32 	%r635, %r635, 1;
	setp.ne.s32 	%p23, %r635, %r44;
	@%p23 bra 	$L__BB1_29;
$L__BB1_30:
	ld.param.u64 	%rd363, [_Z11mcmc_sharediiiiiiffP17curandStateXORWOWPfS1_S1_S1_S1_PiS1_S1_S1_S2_S1_S1_S1_S1_S1_S1__param_8];
	setp.lt.s32 	%p24, %r242, 1;
	cvta.to.global.u64 	%rd66, %rd363;
	mul.wide.s32 	%rd67, %r1, 48;
	add.s64 	%rd68, %rd66, %rd67;
	xor.b32  	%r274, %r1, -1429050551;
	mul.lo.s32 	%r275, %r274, 1099087573;
	setp.gt.s32 	%p25, %r1, -1;
	selp.b32 	%r276, -644748465, -1947113066, %p25;
	add.s32 	%r277, %r276, %r275;
	add.s32 	%r278, %r277, 6615241;
	add.s32 	%r279, %r275, 123456789;
	st.global.v2.u32 	[%rd68], {%r278, %r279};
	xor.b32  	%r280, %r275, 362436069;
	add.s32 	%r281, %r276, 521288629;
	st.global.v2.u32 	[%rd68+8], {%r280, %r281};
	xor.b32  	%r282, %r276, 88675123;
	add.s32 	%r283, %r275, 5783321;
	st.global.v2.u32 	[%rd68+16], {%r282, %r283};
	mov.b32 	%r284, 0;
	st.global.v2.u32 	[%rd68+24], {%r284, %r284};
	st.global.u32 	[%rd68+32], %r284;
	mov.b64 	%rd69, 0;
	st.global.u64 	[%rd68+40], %rd69;
	mov.f32 	%f918, 0f3F800000;
	@%p24 bra 	$L__BB1_43;
	add.s32 	%r285, %r2, 1;
	max.s32 	%r286, %r13, %r285;
	sub.s32 	%r51, %r286, %r2;
	and.b32  	%r52, %r51, 15;
	sub.s32 	%r287, %r2, %r286;
	setp.gt.u32 	%p26, %r287, -16;
	mov.f32 	%f918, 0f3F800000;
	mov.u32 	%r638, %r2;
	@%p26 bra 	$L__BB1_34;
	and.b32  	%r53, %r51, -16;
	mov.b32 	%r637, 0;
	mov.f32 	%f918, 0f3F800000;
	mov.u32 	%r638, %r2;
$L__BB1_33:
	.pragma "nounroll";
	mul.wide.s32 	%rd70, %r638, 4;
	add.s64 	%rd71, %rd7, %rd70;
	ld.global.f32 	%f106, [%rd71];
	mul.f32 	%f107, %f918, %f106;
	ld.global.f32 	%f108, [%rd71+4];
	mul.f32 	%f109, %f107, %f108;
	ld.global.f32 	%f110, [%rd71+8];
	mul.f32 	%f111, %f109, %f110;
	ld.global.f32 	%f112, [%rd71+12];
	mul.f32 	%f113, %f111, %f112;
	ld.global.f32 	%f114, [%rd71+16];
	mul.f32 	%f115, %f113, %f114;
	ld.global.f32 	%f116, [%rd71+20];
	mul.f32 	%f117, %f115, %f116;
	ld.global.f32 	%f118, [%rd71+24];
	mul.f32 	%f119, %f117, %f118;
	ld.global.f32 	%f120, [%rd71+28];
	mul.f32 	%f121, %f119, %f120;
	ld.global.f32 	%f122, [%rd71+32];
	mul.f32 	%f123, %f121, %f122;
	ld.global.f32 	%f124, [%rd71+36];
	mul.f32 	%f125, %f123, %f124;
	ld.global.f32 	%f126, [%rd71+40];
	mul.f32 	%f127, %f125, %f126;
	ld.global.f32 	%f128, [%rd71+44];
	mul.f32 	%f129, %f127, %f128;
	ld.global.f32 	%f130, [%rd71+48];
	mul.f32 	%f131, %f129, %f130;
	ld.global.f32 	%f132, [%rd71+52];
	mul.f32 	%f133, %f131, %f132;
	ld.global.f32 	%f134, [%rd71+56];
	mul.f32 	%f135, %f133, %f134;
	ld.global.f32 	%f136, [%rd71+60];
	mul.f32 	%f918, %f135, %f136;
	add.s32 	%r638, %r638, 16;
	add.s32 	%r637, %r637, 16;
	setp.ne.s32 	%p27, %r637, %r53;
	@%p27 bra 	$L__BB1_33;
$L__BB1_34:
	setp.eq.s32 	%p28, %r52, 0;
	@%p28 bra 	$L__BB1_43;
	and.b32  	%r59, %r51, 7;
	setp.lt.u32 	%p29, %r52, 8;
	@%p29 bra 	$L__BB1_37;
	mul.wide.s32 	%rd72, %r638, 4;
	add.s64 	%rd73, %rd7, %rd72;
	ld.global.f32 	%f138, [%rd73];
	mul.f32 	%f139, %f918, %f138;
	ld.global.f32 	%f140, [%rd73+4];
	mul.f32 	%f141, %f139, %f140;
	ld.global.f32 	%f142, [%rd73+8];
	mul.f32 	%f143, %f141, %f142;
	ld.global.f32 	%f144, [%rd73+12];
	mul.f32 	%f145, %f143, %f144;
	ld.global.f32 	%f146, [%rd73+16];
	mul.f32 	%f147, %f145, %f146;
	ld.global.f32 	%f148, [%rd73+20];
	mul.f32 	%f149, %f147, %f148;
	ld.global.f32 	%f150, [%rd73+24];
	mul.f32 	%f151, %f149, %f150;
	ld.global.f32 	%f152, [%rd73+28];
	mul.f32 	%f918, %f151, %f152;
	add.s32 	%r638, %r638, 8;
$L__BB1_37:
	setp.eq.s32 	%p30, %r59, 0;
	@%p30 bra 	$L__BB1_43;
	and.b32  	%r62, %r51, 3;
	setp.lt.u32 	%p31, %r59, 4;
	@%p31 bra 	$L__BB1_40;
	mul.wide.s32 	%rd74, %r638, 4;
	add.s64 	%rd75, %rd7, %rd74;
	ld.global.f32 	%f154, [%rd75];
	mul.f32 	%f155, %f918, %f154;
	ld.global.f32 	%f156, [%rd75+4];
	mul.f32 	%f157, %f155, %f156;
	ld.global.f32 	%f158, [%rd75+8];
	mul.f32 	%f159, %f157, %f158;
	ld.global.f32 	%f160, [%rd75+12];
	mul.f32 	%f918, %f159, %f160;
	add.s32 	%r638, %r638, 4;
$L__BB1_40:
	setp.eq.s32 	%p32, %r62, 0;
	@%p32 bra 	$L__BB1_43;
	mov.b32 	%r642, 0;
$L__BB1_42:
	.pragma "nounroll";
	mul.wide.s32 	%rd76, %r638, 4;
	add.s64 	%rd77, %rd7, %rd76;
	ld.global.f32 	%f161, [%rd77];
	mul.f32 	%f918, %f918, %f161;
	add.s32 	%r638, %r638, 1;
	add.s32 	%r642, %r642, 1;
	setp.ne.s32 	%p33, %r642, %r62;
	@%p33 bra 	$L__BB1_42;
$L__BB1_43:
	setp.lt.s32 	%p34, %r4, 1;
	mov.f32 	%f929, 0f00000000;
	@%p34 bra 	$L__BB1_61;
	setp.lt.f32 	%p35, %f918, 0f00800000;
	mul.f32 	%f164, %f918, 0f4B000000;
	selp.f32 	%f165, %f164, %f918, %p35;
	mov.b32 	%r290, %f165;
	add.s32 	%r291, %r290, -1059760811;
	and.b32  	%r292, %r291, -8388608;
	sub.s32 	%r293, %r290, %r292;
	mov.b32 	%f166, %r293;
	add.f32 	%f167, %f166, 0fBF800000;
	setp.eq.f32 	%p36, %f165, 0f00000000;
	fma.rn.f32 	%f168, %f165, 0f7F800000, 0f7F800000;
	setp.gt.u32 	%p37, %r290, 2139095039;
	fma.rn.f32 	%f169, %f167, 0fBE055027, 0f3E1039F6;
	fma.rn.f32 	%f170, %f169, %f167, 0fBDF8CDCC;
	fma.rn.f32 	%f171, %f170, %f167, 0f3E0F2955;
	fma.rn.f32 	%f172, %f171, %f167, 0fBE2AD8B9;
	fma.rn.f32 	%f173, %f172, %f167, 0f3E4CED0B;
	fma.rn.f32 	%f174, %f173, %f167, 0fBE7FFF22;
	fma.rn.f32 	%f175, %f174, %f167, 0f3EAAAA78;
	fma.rn.f32 	%f176, %f175, %f167, 0fBF000000;
	mul.f32 	%f177, %f167, %f176;
	fma.rn.f32 	%f178, %f177, %f167, %f167;
	cvt.rn.f32.s32 	%f179, %r292;
	selp.f32 	%f180, 0fC1B80000, 0f00000000, %p35;
	fma.rn.f32 	%f181, %f179, 0f34000000, %f180;
	fma.rn.f32 	%f182, %f181, 0f3F317218, %f178;
	selp.f32 	%f183, %f168, %f182, %p37;
	mul.f32 	%f184, %f183, 0fBF000000;
	selp.f32 	%f14, 0f7F800000, %f184, %p36;
	cvt.rn.f64.s32 	%fd15, %r242;
	mul.f64 	%fd1, %fd15, 0dBFE0000000000000;
	mov.f64 	%fd16, 0d401921FB54442D18;
	{
	.reg .b32 %temp; 
	mov.b64 	{%temp, %r294}, %fd16;
	}
	{
	.reg .b32 %temp; 
	mov.b64 	{%r295, %temp}, %fd16;
	}
	setp.lt.s32 	%p38, %r294, 1048576;
	mov.f64 	%fd17, 0d437921FB54442D18;
	{
	.reg .b32 %temp; 
	mov.b64 	{%temp, %r296}, %fd17;
	}
	{
	.reg .b32 %temp; 
	mov.b64 	{%r297, %temp}, %fd17;
	}
	mov.b32 	%r298, 1127219200;
	mov.b32 	%r299, -2147483648;
	mov.b64 	%fd2, {%r299, %r298};
	add.s32 	%r300, %r2, 1;
	max.s32 	%r301, %r13, %r300;
	sub.s32 	%r302, %r301, %r2;
	and.b32  	%r69, %r302, 7;
	add.s32 	%r70, %r69, -1;
	and.b32  	%r71, %r302, 3;
	sub.s32 	%r72, %r2, %r301;
	and.b32  	%r73, %r302, -8;
	and.b32  	%r74, %r302, 1;
	selp.b32 	%r303, %r296, %r294, %p38;
	selp.b32 	%r304, %r297, %r295, %p38;
	add.s32 	%r75, %r303, -1;
	selp.f64 	%fd18, 0d437921FB54442D18, 0d401921FB54442D18, %p38;
	fma.rn.f64 	%fd19, %fd18, 0d7FF0000000000000, 0d7FF0000000000000;
	{
	.reg .b32 %temp; 
	mov.b64 	{%temp, %r305}, %fd18;
	}
	and.b32  	%r306, %r305, 2147483647;
	setp.eq.s32 	%p39, %r306, 0;
	selp.f64 	%fd3, 0dFFF0000000000000, %fd19, %p39;
	selp.b32 	%r307, -1077, -1023, %p38;
	shr.u32 	%r308, %r303, 20;
	add.s32 	%r76, %r307, %r308;
	and.b32  	%r309, %r303, 1048575;
	or.b32  	%r77, %r309, 1072693248;
	mov.b64 	%fd4, {%r304, %r77};
	{
	.reg .b32 %temp; 
	mov.b64 	{%r310, %temp}, %fd4;
	}
	{
	.reg .b32 %temp; 
	mov.b64 	{%temp, %r311}, %fd4;
	}
	add.s32 	%r312, %r311, -1048576;
	mov.b64 	%fd5, {%r310, %r312};
	mov.f32 	%f929, 0f00000000;
$L__BB1_45:
	setp.lt.s32 	%p40, %r242, 1;
	mov.f32 	%f928, 0f00000000;
	@%p40 bra 	$L__BB1_58;
	setp.gt.u32 	%p41, %r72, -8;
	sub.s32 	%r79, %r643, %r2;
	mov.f32 	%f927, 0f00000000;
	mov.u32 	%r646, %r2;
	@%p41 bra 	$L__BB1_49;
	mov.b32 	%r645, 0;
	mov.f32 	%f927, 0f00000000;
	mov.u32 	%r646, %r2;
$L__BB1_48:
	.pragma "nounroll";
	add.s32 	%r314, %r79, %r646;
	shl.b32 	%r315, %r314, 2;
	mov.u32 	%r316, s_data;
	add.s32 	%r317, %r316, %r315;
	ld.shared.f32 	%f189, [%r317];
	mul.wide.s32 	%rd78, %r646, 4;
	add.s64 	%rd79, %rd5, %rd78;
	ld.global.f32 	%f190, [%rd79];
	sub.f32 	%f191, %f189, %f190;
	mul.f32 	%f192, %f191, %f191;
	cvt.f64.f32 	%fd20, %f192;
	add.s64 	%rd80, %rd7, %rd78;
	ld.global.f32 	%f193, [%rd80];
	cvt.f64.f32 	%fd21, %f193;
	div.rn.f64 	%fd22, %fd20, %fd21;
	cvt.f64.f32 	%fd23, %f927;
	add.f64 	%fd24, %fd22, %fd23;
	cvt.rn.f32.f64 	%f194, %fd24;
	ld.shared.f32 	%f195, [%r317+4];
	ld.global.f32 	%f196, [%rd79+4];
	sub.f32 	%f197, %f195, %f196;
	mul.f32 	%f198, %f197, %f197;
	cvt.f64.f32 	%fd25, %f198;
	ld.global.f32 	%f199, [%rd80+4];
	cvt.f64.f32 	%fd26, %f199;
	div.rn.f64 	%fd27, %fd25, %fd26;
	cvt.f64.f32 	%fd28, %f194;
	add.f64 	%fd29, %fd27, %fd28;
	cvt.rn.f32.f64 	%f200, %fd29;
	ld.shared.f32 	%f201, [%r317+8];
	ld.global.f32 	%f202, [%rd79+8];
	sub.f32 	%f203, %f201, %f202;
	mul.f32 	%f204, %f203, %f203;
	cvt.f64.f32 	%fd30, %f204;
	ld.global.f32 	%f205, [%rd80+8];
	cvt.f64.f32 	%fd31, %f205;
	div.rn.f64 	%fd32, %fd30, %fd31;
	cvt.f64.f32 	%fd33, %f200;
	add.f64 	%fd34, %fd32, %fd33;
	cvt.rn.f32.f64 	%f206, %fd34;
	ld.shared.f32 	%f207, [%r317+12];
	ld.global.f32 	%f208, [%rd79+12];
	sub.f32 	%f209, %f207, %f208;
	mul.f32 	%f210, %f209, %f209;
	cvt.f64.f32 	%fd35, %f210;
	ld.global.f32 	%f211, [%rd80+12];
	cvt.f64.f32 	%fd36, %f211;
	div.rn.f64 	%fd37, %fd35, %fd36;
	cvt.f64.f32 	%fd38, %f206;
	add.f64 	%fd39, %fd37, %fd38;
	cvt.rn.f32.f64 	%f212, %fd39;
	ld.shared.f32 	%f213, [%r317+16];
	ld.global.f32 	%f214, [%rd79+16];
	sub.f32 	%f215, %f213, %f214;
	mul.f32 	%f216, %f215, %f215;
	cvt.f64.f32 	%fd40, %f216;
	ld.global.f32 	%f217, [%rd80+16];
	cvt.f64.f32 	%fd41, %f217;
	div.rn.f64 	%fd42, %fd40, %fd41;
	cvt.f64.f32 	%fd43, %f212;
	add.f64 	%fd44, %fd42, %fd43;
	cvt.rn.f32.f64 	%f218, %fd44;
	ld.shared.f32 	%f219, [%r317+20];
	ld.global.f32 	%f220, [%rd79+20];
	sub.f32 	%f221, %f219, %f220;
	mul.f32 	%f222, %f221, %f221;
	cvt.f64.f32 	%fd45, %f222;
	ld.global.f32 	%f223, [%rd80+20];
	cvt.f64.f32 	%fd46, %f223;
	div.rn.f64 	%fd47, %fd45, %fd46;
	cvt.f64.f32 	%fd48, %f218;
	add.f64 	%fd49, %fd47, %fd48;
	cvt.rn.f32.f64 	%f224, %fd49;
	ld.shared.f32 	%f225, [%r317+24];
	ld.global.f32 	%f226, [%rd79+24];
	sub.f32 	%f227, %f225, %f226;
	mul.f32 	%f228, %f227, %f227;
	cvt.f64.f32 	%fd50, %f228;
	ld.global.f32 	%f229, [%rd80+24];
	cvt.f64.f32 	%fd51, %f229;
	div.rn.f64 	%fd52, %fd50, %fd51;
	cvt.f64.f32 	%fd53, %f224;
	add.f64 	%fd54, %fd52, %fd53;
	cvt.rn.f32.f64 	%f230, %fd54;
	ld.shared.f32 	%f231, [%r317+28];
	ld.global.f32 	%f232, [%rd79+28];
	sub.f32 	%f233, %f231, %f232;
	mul.f32 	%f234, %f233, %f233;
	cvt.f64.f32 	%fd55, %f234;
	ld.global.f32 	%f235, [%rd80+28];
	cvt.f64.f32 	%fd56, %f235;
	div.rn.f64 	%fd57, %fd55, %fd56;
	cvt.f64.f32 	%fd58, %f230;
	add.f64 	%fd59, %fd57, %fd58;
	cvt.rn.f32.f64 	%f927, %fd59;
	add.s32 	%r646, %r646, 8;
	add.s32 	%r645, %r645, 8;
	setp.ne.s32 	%p42, %r645, %r73;
	@%p42 bra 	$L__BB1_48;
$L__BB1_49:
	setp.eq.s32 	%p43, %r69, 0;
	@%p43 bra 	$L__BB1_57;
	setp.lt.u32 	%p44, %r70, 3;
	@%p44 bra 	$L__BB1_52;
	add.s32 	%r318, %r79, %r646;
	shl.b32 	%r319, %r318, 2;
	mov.u32 	%r320, s_data;
	add.s32 	%r321, %r320, %r319;
	ld.shared.f32 	%f237, [%r321];
	mul.wide.s32 	%rd81, %r646, 4;
	add.s64 	%rd82, %rd5, %rd81;
	ld.global.f32 	%f238, [%rd82];
	sub.f32 	%f239, %f237, %f238;
	mul.f32 	%f240, %f239, %f239;
	cvt.f64.f32 	%fd60, %f240;
	add.s64 	%rd83, %rd7, %rd81;
	ld.global.f32 	%f241, [%rd83];
	cvt.f64.f32 	%fd61, %f241;
	div.rn.f64 	%fd62, %fd60, %fd61;
	cvt.f64.f32 	%fd63, %f927;
	add.f64 	%fd64, %fd62, %fd63;
	cvt.rn.f32.f64 	%f242, %fd64;
	ld.shared.f32 	%f243, [%r321+4];
	ld.global.f32 	%f244, [%rd82+4];
	sub.f32 	%f245, %f243, %f244;
	mul.f32 	%f246, %f245, %f245;
	cvt.f64.f32 	%fd65, %f246;
	ld.global.f32 	%f247, [%rd83+4];
	cvt.f64.f32 	%fd66, %f247;
	div.rn.f64 	%fd67, %fd65, %fd66;
	cvt.f64.f32 	%fd68, %f242;
	add.f64 	%fd69, %fd67, %fd68;
	cvt.rn.f32.f64 	%f248, %fd69;
	ld.shared.f32 	%f249, [%r321+8];
	ld.global.f32 	%f250, [%rd82+8];
	sub.f32 	%f251, %f249, %f250;
	mul.f32 	%f252, %f251, %f251;
	cvt.f64.f32 	%fd70, %f252;
	ld.global.f32 	%f253, [%rd83+8];
	cvt.f64.f32 	%fd71, %f253;
	div.rn.f64 	%fd72, %fd70, %fd71;
	cvt.f64.f32 	%fd73, %f248;
	add.f64 	%fd74, %fd72, %fd73;
	cvt.rn.f32.f64 	%f254, %fd74;
	ld.shared.f32 	%f255, [%r321+12];
	ld.global.f32 	%f256, [%rd82+12];
	sub.f32 	%f257, %f255, %f256;
	mul.f32 	%f258, %f257, %f257;
	cvt.f64.f32 	%fd75, %f258;
	ld.global.f32 	%f259, [%rd83+12];
	cvt.f64.f32 	%fd76, %f259;
	div.rn.f64 	%fd77, %fd75, %fd76;
	cvt.f64.f32 	%fd78, %f254;
	add.f64 	%fd79, %fd77, %fd78;
	add.s32 	%r646, %r646, 4;
	cvt.rn.f32.f64 	%f927, %fd79;
$L__BB1_52:
	setp.eq.s32 	%p45, %r71, 0;
	@%p45 bra 	$L__BB1_57;
	setp.eq.s32 	%p46, %r71, 1;
	@%p46 bra 	$L__BB1_55;
	add.s32 	%r322, %r79, %r646;
	shl.b32 	%r323, %r322, 2;
	mov.u32 	%r324, s_data;
	add.s32 	%r325, %r324, %r323;
	ld.shared.f32 	%f261, [%r325];
	mul.wide.s32 	%rd84, %r646, 4;
	add.s64 	%rd85, %rd5, %rd84;
	ld.global.f32 	%f262, [%rd85];
	sub.f32 	%f263, %f261, %f262;
	mul.f32 	%f264, %f263, %f263;
	cvt.f64.f32 	%fd80, %f264;
	add.s64 	%rd86, %rd7, %rd84;
	ld.global.f32 	%f265, [%rd86];
	cvt.f64.f32 	%fd81, %f265;
	div.rn.f64 	%fd82, %fd80, %fd81;
	cvt.f64.f32 	%fd83, %f927;
	add.f64 	%fd84, %fd82, %fd83;
	cvt.rn.f32.f64 	%f266, %fd84;
	ld.shared.f32 	%f267, [%r325+4];
	ld.global.f32 	%f268, [%rd85+4];
	sub.f32 	%f269, %f267, %f268;
	mul.f32 	%f270, %f269, %f269;
	cvt.f64.f32 	%fd85, %f270;
	ld.global.f32 	%f271, [%rd86+4];
	cvt.f64.f32 	%fd86, %f271;
	div.rn.f64 	%fd87, %fd85, %fd86;
	cvt.f64.f32 	%fd88, %f266;
	add.f64 	%fd89, %fd87, %fd88;
	add.s32 	%r646, %r646, 2;
	cvt.rn.f32.f64 	%f927, %fd89;
$L__BB1_55:
	setp.eq.s32 	%p47, %r74, 0;
	@%p47 bra 	$L__BB1_57;
	add.s32 	%r326, %r79, %r646;
	shl.b32 	%r327, %r326, 2;
	mov.u32 	%r328, s_data;
	add.s32 	%r329, %r328, %r327;
	ld.shared.f32 	%f272, [%r329];
	mul.wide.s32 	%rd87, %r646, 4;
	add.s64 	%rd88, %rd5, %rd87;
	ld.global.f32 	%f273, [%rd88];
	sub.f32 	%f274, %f272, %f273;
	mul.f32 	%f275, %f274, %f274;
	cvt.f64.f32 	%fd90, %f275;
	add.s64 	%rd89, %rd7, %rd87;
	ld.global.f32 	%f276, [%rd89];
	cvt.f64.f32 	%fd91, %f276;
	div.rn.f64 	%fd92, %fd90, %fd91;
	cvt.f64.f32 	%fd93, %f927;
	add.f64 	%fd94, %fd92, %fd93;
	cvt.rn.f32.f64 	%f927, %fd94;
$L__BB1_57:
	mul.f32 	%f928, %f927, 0f3F000000;
$L__BB1_58:
	setp.gt.u32 	%p48, %r75, 2146435070;
	mov.f64 	%fd241, %fd3;
	@%p48 bra 	$L__BB1_60;
	setp.gt.u32 	%p49, %r77, 1073127582;
	selp.f64 	%fd95, %fd5, %fd4, %p49;
	selp.u32 	%r330, 1, 0, %p49;
	add.s32 	%r331, %r76, %r330;
	add.f64 	%fd96, %fd95, 0dBFF0000000000000;
	add.f64 	%fd97, %fd95, 0d3FF0000000000000;
	rcp.approx.ftz.f64 	%fd98, %fd97;
	neg.f64 	%fd99, %fd97;
	fma.rn.f64 	%fd100, %fd99, %fd98, 0d3FF0000000000000;
	fma.rn.f64 	%fd101, %fd100, %fd100, %fd100;
	fma.rn.f64 	%fd102, %fd101, %fd98, %fd98;
	mul.f64 	%fd103, %fd96, %fd102;
	fma.rn.f64 	%fd104, %fd96, %fd102, %fd103;
	mul.f64 	%fd105, %fd104, %fd104;
	fma.rn.f64 	%fd106, %fd105, 0d3EB1380B3AE80F1E, 0d3ED0EE258B7A8B04;
	fma.rn.f64 	%fd107, %fd106, %fd105, 0d3EF3B2669F02676F;
	fma.rn.f64 	%fd108, %fd107, %fd105, 0d3F1745CBA9AB0956;
	fma.rn.f64 	%fd109, %fd108, %fd105, 0d3F3C71C72D1B5154;
	fma.rn.f64 	%fd110, %fd109, %fd105, 0d3F624924923BE72D;
	fma.rn.f64 	%fd111, %fd110, %fd105, 0d3F8999999999A3C4;
	fma.rn.f64 	%fd112, %fd111, %fd105, 0d3FB5555555555554;
	sub.f64 	%fd113, %fd96, %fd104;
	add.f64 	%fd114, %fd113, %fd113;
	neg.f64 	%fd115, %fd104;
	fma.rn.f64 	%fd116, %fd115, %fd96, %fd114;
	mul.f64 	%fd117, %fd102, %fd116;
	mul.f64 	%fd118, %fd105, %fd112;
	fma.rn.f64 	%fd119, %fd118, %fd104, %fd117;
	xor.b32  	%r332, %r331, -2147483648;
	mov.b32 	%r333, 1127219200;
	mov.b64 	%fd120, {%r332, %r333};
	sub.f64 	%fd121, %fd120, %fd2;
	fma.rn.f64 	%fd122, %fd121, 0d3FE62E42FEFA39EF, %fd104;
	fma.rn.f64 	%fd123, %fd121, 0dBFE62E42FEFA39EF, %fd122;
	sub.f64 	%fd124, %fd123, %fd104;
	sub.f64 	%fd125, %fd119, %fd124;
	fma.rn.f64 	%fd126, %fd121, 0d3C7ABC9E3B39803F, %fd125;
	add.f64 	%fd241, %fd122, %fd126;
$L__BB1_60:
	mul.f64 	%fd127, %fd1, %fd241;
	cvt.rn.f32.f64 	%f277, %fd127;
	sub.f32 	%f278, %f14, %f928;
	add.f32 	%f279, %f278, %f277;
	abs.f32 	%f280, %f279;
	setp.num.f32 	%p50, %f280, %f280;
	selp.f32 	%f281, %f279, 0fDF0AC723, %p50;
	add.f32 	%f929, %f929, %f281;
	add.s32 	%r643, %r643, %r242;
	setp.lt.s32 	%p51, %r643, %r5;
	@%p51 bra 	$L__BB1_45;
$L__BB1_61:
	ld.param.u64 	%rd372, [_Z11mcmc_sharediiiiiiffP17curandStateXORWOWPfS1_S1_S1_S1_PiS1_S1_S1_S2_S1_S1_S1_S1_S1_S1__param_17];
	setp.lt.s32 	%p52, %r242, 1;
	cvta.to.global.u64 	%rd90, %rd372;
	mul.wide.s32 	%rd91, %r1, 4;
	add.s64 	%rd92, %rd90, %rd91;
	st.global.f32 	[%rd92], %f929;
	@%p52 bra 	$L__BB1_70;
	add.s32 	%r335, %r2, 1;
	max.s32 	%r90, %r13, %r335;
	sub.s32 	%r336, %r90, %r2;
	and.b32  	%r91, %r336, 3;
	setp.eq.s32 	%p53, %r91, 0;
	mov.u32 	%r651, %r2;
	@%p53 bra 	$L__BB1_65;
	mov.b32 	%r650, 0;
	mov.u32 	%r651, %r2;
$L__BB1_64:
	.pragma "nounroll";
	mul.wide.s32 	%rd93, %r651, 4;
	add.s64 	%rd94, %rd7, %rd93;
	ld.global.f32 	%f282, [%rd94];
	add.s64 	%rd95, %rd6, %rd93;
	st.global.f32 	[%rd95], %f282;
	add.s32 	%r651, %r651, 1;
	add.s32 	%r650, %r650, 1;
	setp.ne.s32 	%p54, %r650, %r91;
	@%p54 bra 	$L__BB1_64;
$L__BB1_65:
	sub.s32 	%r97, %r2, %r90;
	setp.gt.u32 	%p55, %r97, -4;
	@%p55 bra 	$L__BB1_66;
	bra.uni 	$L__BB1_252;
$L__BB1_66:
	setp.eq.s32 	%p57, %r91, 0;
	mov.u32 	%r654, %r2;
	@%p57 bra 	$L__BB1_69;
	mov.b32 	%r653, 0;
	mov.u32 	%r654, %r2;
$L__BB1_68:
	.pragma "nounroll";
	mul.wide.s32 	%rd99, %r654, 4;
	add.s64 	%rd100, %rd5, %rd99;
	ld.global.f32 	%f287, [%rd100];
	add.s64 	%rd101, %rd4, %rd99;
	st.global.f32 	[%rd101], %f287;
	add.s32 	%r654, %r654, 1;
	add.s32 	%r653, %r653, 1;
	setp.ne.s32 	%p58, %r653, %r91;
	@%p58 bra 	$L__BB1_68;
$L__BB1_69:
	setp.gt.u32 	%p59, %r97, -4;
	@%p59 bra 	$L__BB1_70;
	bra.uni 	$L__BB1_253;
$L__BB1_70:
	ld.param.u32 	%r614, [_Z11mcmc_sharediiiiiiffP17curandStateXORWOWPfS1_S1_S1_S1_PiS1_S1_S1_S2_S1_S1_S1_S1_S1_S1__param_4];
	setp.lt.s32 	%p61, %r614, 1;
	@%p61 bra 	$L__BB1_251;
	ld.param.u64 	%rd374, [_Z11mcmc_sharediiiiiiffP17curandStateXORWOWPfS1_S1_S1_S1_PiS1_S1_S1_S2_S1_S1_S1_S1_S1_S1__param_18];
	ld.param.u32 	%r606, [_Z11mcmc_sharediiiiiiffP17curandStateXORWOWPfS1_S1_S1_S1_PiS1_S1_S1_S2_S1_S1_S1_S1_S1_S1__param_3];
	cvt.rn.f64.s32 	%fd128, %r242;
	mul.f64 	%fd8, %fd128, 0dBFE0000000000000;
	mov.f64 	%fd129, 0d401921FB54442D18;
	{
	.reg .b32 %temp; 
	mov.b64 	{%temp, %r340}, %fd129;
	}
	{
	.reg .b32 %temp; 
	mov.b64 	{%r341, %temp}, %fd129;
	}
	setp.lt.s32 	%p62, %r340, 1048576;
	mov.f64 	%fd130, 0d437921FB54442D18;
	{
	.reg .b32 %temp; 
	mov.b64 	{%temp, %r342}, %fd130;
	}
	{
	.reg .b32 %temp; 
	mov.b64 	{%r343, %temp}, %fd130;
	}
	mov.b32 	%r344, 1127219200;
	mov.b32 	%r345, -2147483648;
	mov.b64 	%fd9, {%r345, %r344};
	cvta.to.global.u64 	%rd105, %rd374;
	add.s64 	%rd8, %rd105, %rd91;
	add.s32 	%r346, %r2, 1;
	max.s32 	%r347, %r13, %r346;
	sub.s32 	%r348, %r347, %r2;
	not.b32 	%r349, %r2;
	add.s32 	%r106, %r347, %r349;
	and.b32  	%r107, %r348, 15;
	and.b32  	%r108, %r348, 7;
	and.b32  	%r109, %r348, 3;
	and.b32  	%r110, %r242, 15;
	and.b32  	%r111, %r242, 7;
	and.b32  	%r112, %r348, -8;
	and.b32  	%r113, %r348, 1;
	selp.b32 	%r350, %r342, %r340, %p62;
	selp.b32 	%r351, %r343, %r341, %p62;
	add.s32 	%r114, %r350, -1;
	selp.f64 	%fd131, 0d437921FB54442D18, 0d401921FB54442D18, %p62;
	fma.rn.f64 	%fd132, %fd131, 0d7FF0000000000000, 0d7FF0000000000000;
	{
	.reg .b32 %temp; 
	mov.b64 	{%temp, %r352}, %fd131;
	}
	and.b32  	%r353, %r352, 2147483647;
	setp.eq.s32 	%p63, %r353, 0;
	selp.f64 	%fd10, 0dFFF0000000000000, %fd132, %p63;
	selp.b32 	%r354, -1077, -1023, %p62;
	shr.u32 	%r355, %r350, 20;
	add.s32 	%r115, %r354, %r355;
	and.b32  	%r356, %r350, 1048575;
	or.b32  	%r116, %r356, 1072693248;
	mov.b64 	%fd11, {%r351, %r116};
	{
	.reg .b32 %temp; 
	mov.b64 	{%r357, %temp}, %fd11;
	}
	{
	.reg .b32 %temp; 
	mov.b64 	{%temp, %r358}, %fd11;
	}
	add.s32 	%r359, %r358, -1048576;
	mov.b64 	%fd12, {%r357, %r359};
	and.b32  	%r117, %r242, 3;
	and.b32  	%r118, %r606, 2147483632;
	and.b32  	%r119, %r606, 3;
	min.s32 	%r360, %r242, %r606;
	setp.lt.s32 	%p1, %r360, 1;
	and.b32  	%r361, %r348, -16;
	neg.s32 	%r120, %r361;
	mov.b32 	%r657, 0;
	mul.wide.s32 	%rd127, %r2, 4;
	add.s64 	%rd128, %rd5, %rd127;
	add.s64 	%rd133, %rd4, %rd127;
$L__BB1_72:
	ld.param.u64 	%rd367, [_Z11mcmc_sharediiiiiiffP17curandStateXORWOWPfS1_S1_S1_S1_PiS1_S1_S1_S2_S1_S1_S1_S1_S1_S1__param_14];
	ld.param.u64 	%rd365, [_Z11mcmc_sharediiiiiiffP17curandStateXORWOWPfS1_S1_S1_S1_PiS1_S1_S1_S2_S1_S1_S1_S1_S1_S1__param_13];
	ld.param.u64 	%rd364, [_Z11mcmc_sharediiiiiiffP17curandStateXORWOWPfS1_S1_S1_S1_PiS1_S1_S1_S2_S1_S1_S1_S1_S1_S1__param_8];
	cvta.to.global.u64 	%rd107, %rd364;
	add.s64 	%rd9, %rd107, %rd67;
	ld.global.v2.u32 	{%r362, %r363}, [%rd9];
	shr.u32 	%r364, %r363, 2;
	xor.b32  	%r365, %r364, %r363;
	ld.global.v2.u32 	{%r366, %r367}, [%rd9+8];
	ld.global.v2.u32 	{%r368, %r369}, [%rd9+16];
	st.global.v2.u32 	[%rd9+8], {%r367, %r368};
	shl.b32 	%r370, %r369, 4;
	shl.b32 	%r371, %r365, 1;
	xor.b32  	%r372, %r371, %r370;
	xor.b32  	%r373, %r372, %r365;
	xor.b32  	%r374, %r373, %r369;
	st.global.v2.u32 	[%rd9+16], {%r369, %r374};
	add.s32 	%r375, %r362, 362437;
	st.global.v2.u32 	[%rd9], {%r375, %r366};
	add.s32 	%r376, %r374, %r375;
	cvt.rn.f32.u32 	%f292, %r376;
	fma.rn.f32 	%f293, %f292, 0f2F800000, 0f2F000000;
	cvta.to.global.u64 	%rd109, %rd365;
	add.s64 	%rd111, %rd109, %rd91;
	st.global.f32 	[%rd111], %f293;
	ld.global.v2.u32 	{%r377, %r378}, [%rd9];
	shr.u32 	%r379, %r378, 2;
	xor.b32  	%r380, %r379, %r378;
	ld.global.v2.u32 	{%r381, %r382}, [%rd9+8];
	ld.global.v2.u32 	{%r383, %r384}, [%rd9+16];
	st.global.v2.u32 	[%rd9+8], {%r382, %r383};
	shl.b32 	%r385, %r384, 4;
	shl.b32 	%r386, %r380, 1;
	xor.b32  	%r387, %r386, %r385;
	xor.b32  	%r388, %r387, %r380;
	xor.b32  	%r389, %r388, %r384;
	st.global.v2.u32 	[%rd9+16], {%r384, %r389};
	add.s32 	%r390, %r377, 362437;
	st.global.v2.u32 	[%rd9], {%r390, %r381};
	add.s32 	%r391, %r389, %r390;
	cvt.rn.f32.u32 	%f294, %r391;
	fma.rn.f32 	%f295, %f294, 0f2F800000, 0f2F000000;
	shl.b32 	%r392, %r242, 1;
	cvt.rn.f32.s32 	%f296, %r392;
	mul.f32 	%f297, %f295, %f296;
	cvt.rzi.s32.f32 	%r393, %f297;
	cvta.to.global.u64 	%rd112, %rd367;
	add.s64 	%rd113, %rd112, %rd91;
	st.global.u32 	[%rd113], %r393;
	ld.global.u32 	%r394, [%rd9+24];
	setp.eq.s32 	%p64, %r394, 1;
	@%p64 bra 	$L__BB1_74;
	ld.global.v2.u32 	{%r395, %r396}, [%rd9];
	shr.u32 	%r397, %r396, 2;
	xor.b32  	%r398, %r397, %r396;
	ld.global.v2.u32 	{%r399, %r400}, [%rd9+8];
	ld.global.v2.u32 	{%r401, %r402}, [%rd9+16];
	shl.b32 	%r403, %r402, 4;
	shl.b32 	%r404, %r398, 1;
	xor.b32  	%r405, %r404, %r403;
	xor.b32  	%r406, %r405, %r398;
	xor.b32  	%r407, %r406, %r402;
	add.s32 	%r408, %r395, %r407;
	add.s32 	%r409, %r408, 362437;
	shr.u32 	%r410, %r399, 2;
	xor.b32  	%r411, %r410, %r399;
	st.global.v2.u32 	[%rd9+8], {%r401, %r402};
	shl.b32 	%r412, %r407, 4;
	shl.b32 	%r413, %r411, 1;
	xor.b32  	%r414, %r413, %r412;
	xor.b32  	%r415, %r414, %r411;
	xor.b32  	%r416, %r415, %r407;
	st.global.v2.u32 	[%rd9+16], {%r407, %r416};
	add.s32 	%r417, %r395, 724874;
	st.global.v2.u32 	[%rd9], {%r417, %r400};
	add.s32 	%r418, %r416, %r417;
	cvt.rn.f32.u32 	%f298, %r409;
	fma.rn.f32 	%f299, %f298, 0f2F800000, 0f2F000000;
	cvt.rn.f32.u32 	%f300, %r418;
	fma.rn.f32 	%f301, %f300, 0f30C90FDB, 0f30490FDB;
	setp.lt.f32 	%p65, %f299, 0f00800000;
	mul.f32 	%f302, %f299, 0f4B000000;
	selp.f32 	%f303, %f302, %f299, %p65;
	selp.f32 	%f304, 0fC1B80000, 0f00000000, %p65;
	mov.b32 	%r419, %f303;
	add.s32 	%r420, %r419, -1059760811;
	and.b32  	%r421, %r420, -8388608;
	sub.s32 	%r422, %r419, %r421;
	mov.b32 	%f305, %r422;
	cvt.rn.f32.s32 	%f306, %r421;
	fma.rn.f32 	%f307, %f306, 0f34000000, %f304;
	add.f32 	%f308, %f305, 0fBF800000;
	fma.rn.f32 	%f309, %f308, 0fBE055027, 0f3E1039F6;
	fma.rn.f32 	%f310, %f309, %f308, 0fBDF8CDCC;
	fma.rn.f32 	%f311, %f310, %f308, 0f3E0F2955;
	fma.rn.f32 	%f312, %f311, %f308, 0fBE2AD8B9;
	fma.rn.f32 	%f313, %f312, %f308, 0f3E4CED0B;
	fma.rn.f32 	%f314, %f313, %f308, 0fBE7FFF22;
	fma.rn.f32 	%f315, %f314, %f308, 0f3EAAAA78;
	fma.rn.f32 	%f316, %f315, %f308, 0fBF000000;
	mul.f32 	%f317, %f308, %f316;
	fma.rn.f32 	%f318, %f317, %f308, %f308;
	fma.rn.f32 	%f319, %f307, 0f3F317218, %f318;
	setp.gt.u32 	%p66, %r419, 2139095039;
	fma.rn.f32 	%f320, %f303, 0f7F800000, 0f7F800000;
	selp.f32 	%f321, %f320, %f319, %p66;
	setp.eq.f32 	%p67, %f303, 0f00000000;
	mul.f32 	%f322, %f321, 0fC0000000;
	selp.f32 	%f323, 0f7F800000, %f322, %p67;
	sqrt.rn.f32 	%f324, %f323;
	sin.approx.f32 	%f325, %f301;
	cos.approx.f32 	%f326, %f301;
	mul.f32 	%f930, %f324, %f325;
	mul.f32 	%f327, %f324, %f326;
	st.global.f32 	[%rd9+32], %f327;
	mov.b32 	%r423, 1;
	st.global.u32 	[%rd9+24], %r423;
	bra.uni 	$L__BB1_75;
$L__BB1_74:
	mov.b32 	%r424, 0;
	st.global.u32 	[%rd9+24], %r424;
	ld.global.f32 	%f930, [%rd9+32];
$L__BB1_75:
	ld.param.u64 	%rd369, [_Z11mcmc_sharediiiiiiffP17curandStateXORWOWPfS1_S1_S1_S1_PiS1_S1_S1_S2_S1_S1_S1_S1_S1_S1__param_15];
	ld.param.f32 	%f908, [_Z11mcmc_sharediiiiiiffP17curandStateXORWOWPfS1_S1_S1_S1_PiS1_S1_S1_S2_S1_S1_S1_S1_S1_S1__param_6];
	mul.f32 	%f328, %f908, %f930;
	cvta.to.global.u64 	%rd114, %rd369;
	add.s64 	%rd116, %rd114, %rd91;
	st.global.f32 	[%rd116], %f328;
	ld.global.u32 	%r425, [%rd9+24];
	setp.eq.s32 	%p68, %r425, 1;
	@%p68 bra 	$L__BB1_77;
	ld.global.v2.u32 	{%r426, %r427}, [%rd9];
	shr.u32 	%r428, %r427, 2;
	xor.b32  	%r429, %r428, %r427;
	ld.global.v2.u32 	{%r430, %r431}, [%rd9+8];
	ld.global.v2.u32 	{%r432, %r433}, [%rd9+16];
	shl.b32 	%r434, %r433, 4;
	shl.b32 	%r435, %r429, 1;
	xor.b32  	%r436, %r435, %r434;
	xor.b32  	%r437, %r436, %r429;
	xor.b32  	%r438, %r437, %r433;
	add.s32 	%r439, %r426, %r438;
	add.s32 	%r440, %r439, 362437;
	shr.u32 	%r441, %r430, 2;
	xor.b32  	%r442, %r441, %r430;
	st.global.v2.u32 	[%rd9+8], {%r432, %r433};
	shl.b32 	%r443, %r438, 4;
	shl.b32 	%r444, %r442, 1;
	xor.b32  	%r445, %r444, %r443;
	xor.b32  	%r446, %r445, %r442;
	xor.b32  	%r447, %r446, %r438;
	st.global.v2.u32 	[%rd9+16], {%r438, %r447};
	add.s32 	%r448, %r426, 724874;
	st.global.v2.u32 	[%rd9], {%r448, %r431};
	add.s32 	%r449, %r447, %r448;
	cvt.rn.f32.u32 	%f329, %r440;
	fma.rn.f32 	%f330, %f329, 0f2F800000, 0f2F000000;
	cvt.rn.f32.u32 	%f331, %r449;
	fma.rn.f32 	%f332, %f331, 0f30C90FDB, 0f30490FDB;
	setp.lt.f32 	%p69, %f330, 0f00800000;
	mul.f32 	%f333, %f330, 0f4B000000;
	selp.f32 	%f334, %f333, %f330, %p69;
	selp.f32 	%f335, 0fC1B80000, 0f00000000, %p69;
	mov.b32 	%r450, %f334;
	add.s32 	%r451, %r450, -1059760811;
	and.b32  	%r452, %r451, -8388608;
	sub.s32 	%r453, %r450, %r452;
	mov.b32 	%f336, %r453;
	cvt.rn.f32.s32 	%f337, %r452;
	fma.rn.f32 	%f338, %f337, 0f34000000, %f335;
	add.f32 	%f339, %f336, 0fBF800000;
	fma.rn.f32 	%f340, %f339, 0fBE055027, 0f3E1039F6;
	fma.rn.f32 	%f341, %f340, %f339, 0fBDF8CDCC;
	fma.rn.f32 	%f342, %f341, %f339, 0f3E0F2955;
	fma.rn.f32 	%f343, %f342, %f339, 0fBE2AD8B9;
	fma.rn.f32 	%f344, %f343, %f339, 0f3E4CED0B;
	fma.rn.f32 	%f345, %f344, %f339, 0fBE7FFF22;
	fma.rn.f32 	%f346, %f345, %f339, 0f3EAAAA78;
	fma.rn.f32 	%f347, %f346, %f339, 0fBF000000;
	mul.f32 	%f348, %f339, %f347;
	fma.rn.f32 	%f349, %f348, %f339, %f339;
	fma.rn.f32 	%f350, %f338, 0f3F317218, %f349;
	setp.gt.u32 	%p70, %r450, 2139095039;
	fma.rn.f32 	%f351, %f334, 0f7F800000, 0f7F800000;
	selp.f32 	%f352, %f351, %f350, %p70;
	setp.eq.f32 	%p71, %f334, 0f00000000;
	mul.f32 	%f353, %f352, 0fC0000000;
	selp.f32 	%f354, 0f7F800000, %f353, %p71;
	sqrt.rn.f32 	%f355, %f354;
	sin.approx.f32 	%f356, %f332;
	cos.approx.f32 	%f357, %f332;
	mul.f32 	%f931, %f355, %f356;
	mul.f32 	%f358, %f355, %f357;
	st.global.f32 	[%rd9+32], %f358;
	mov.b32 	%r454, 1;
	st.global.u32 	[%rd9+24], %r454;
	bra.uni 	$L__BB1_78;
$L__BB1_77:
	mov.b32 	%r455, 0;
	st.global.u32 	[%rd9+24], %r455;
	ld.global.f32 	%f931, [%rd9+32];
$L__BB1_78:
	ld.param.u64 	%rd371, [_Z11mcmc_sharediiiiiiffP17curandStateXORWOWPfS1_S1_S1_S1_PiS1_S1_S1_S2_S1_S1_S1_S1_S1_S1__param_16];
	ld.param.u64 	%rd368, [_Z11mcmc_sharediiiiiiffP17curandStateXORWOWPfS1_S1_S1_S1_PiS1_S1_S1_S2_S1_S1_S1_S1_S1_S1__param_14];
	ld.param.f32 	%f909, [_Z11mcmc_sharediiiiiiffP17curandStateXORWOWPfS1_S1_S1_S1_PiS1_S1_S1_S2_S1_S1_S1_S1_S1_S1__param_7];
	mul.f32 	%f38, %f909, %f931;
	cvta.to.global.u64 	%rd117, %rd371;
	add.s64 	%rd119, %rd117, %rd91;
	st.global.f32 	[%rd119], %f38;
	cvta.to.global.u64 	%rd120, %rd368;
	add.s64 	%rd121, %rd120, %rd91;
	ld.global.u32 	%r124, [%rd121];
	setp.ge.s32 	%p72, %r124, %r242;
	@%p72 bra 	$L__BB1_80;
	ld.param.u64 	%rd370, [_Z11mcmc_sharediiiiiiffP17curandStateXORWOWPfS1_S1_S1_S1_PiS1_S1_S1_S2_S1_S1_S1_S1_S1_S1__param_15];
	mul.wide.s32 	%rd126, %r124, 4;
	add.s64 	%rd129, %rd128, %rd126;
	ld.global.f32 	%f360, [%rd129];
	cvta.to.global.u64 	%rd130, %rd370;
	add.s64 	%rd132, %rd130, %rd91;
	ld.global.f32 	%f361, [%rd132];
	add.f32 	%f362, %f360, %f361;
	add.s64 	%rd134, %rd133, %rd126;
	st.global.f32 	[%rd134], %f362;
	bra.uni 	$L__BB1_82;
$L__BB1_80:
	sub.s32 	%r456, %r2, %r242;
	add.s32 	%r125, %r456, %r124;
	mul.wide.s32 	%rd122, %r125, 4;
	add.s64 	%rd123, %rd7, %rd122;
	ld.global.f32 	%f359, [%rd123];
	add.f32 	%f39, %f38, %f359;
	setp.leu.f32 	%p73, %f39, 0f00000000;
	@%p73 bra 	$L__BB1_82;
	add.s64 	%rd125, %rd6, %rd122;
	st.global.f32 	[%rd125], %f39;
$L__BB1_82:
	ld.param.u64 	%rd373, [_Z11mcmc_sharediiiiiiffP17curandStateXORWOWPfS1_S1_S1_S1_PiS1_S1_S1_S2_S1_S1_S1_S1_S1_S1__param_17];
	setp.lt.s32 	%p74, %r242, 1;
	cvta.to.global.u64 	%rd135, %rd373;
	add.s64 	%rd10, %rd135, %rd91;
	ld.global.f32 	%f40, [%rd10];
	mov.f32 	%f939, 0f3F800000;
	@%p74 bra 	$L__BB1_96;
	setp.lt.u32 	%p75, %r106, 15;
	mov.f32 	%f939, 0f3F800000;
	mov.u32 	%r660, %r2;
	@%p75 bra 	$L__BB1_86;
	mov.f32 	%f939, 0f3F800000;
	mov.u32 	%r658, %r120;
	mov.u32 	%r660, %r2;
$L__BB1_85:
	.pragma "nounroll";
	mul.wide.s32 	%rd137, %r660, 4;
	add.s64 	%rd138, %rd6, %rd137;
	ld.global.f32 	%f367, [%rd138];
	mul.f32 	%f368, %f939, %f367;
	ld.global.f32 	%f369, [%rd138+4];
	mul.f32 	%f370, %f368, %f369;
	ld.global.f32 	%f371, [%rd138+8];
	mul.f32 	%f372, %f370, %f371;
	ld.global.f32 	%f373, [%rd138+12];
	mul.f32 	%f374, %f372, %f373;
	ld.global.f32 	%f375, [%rd138+16];
	mul.f32 	%f376, %f374, %f375;
	ld.global.f32 	%f377, [%rd138+20];
	mul.f32 	%f378, %f376, %f377;
	ld.global.f32 	%f379, [%rd138+24];
	mul.f32 	%f380, %f378, %f379;
	ld.global.f32 	%f381, [%rd138+28];
	mul.f32 	%f382, %f380, %f381;
	ld.global.f32 	%f383, [%rd138+32];
	mul.f32 	%f384, %f382, %f383;
	ld.global.f32 	%f385, [%rd138+36];
	mul.f32 	%f386, %f384, %f385;
	ld.global.f32 	%f387, [%rd138+40];
	mul.f32 	%f388, %f386, %f387;
	ld.global.f32 	%f389, [%rd138+44];
	mul.f32 	%f390, %f388, %f389;
	ld.global.f32 	%f391, [%rd138+48];
	mul.f32 	%f392, %f390, %f391;
	ld.global.f32 	%f393, [%rd138+52];
	mul.f32 	%f394, %f392, %f393;
	ld.global.f32 	%f395, [%rd138+56];
	mul.f32 	%f396, %f394, %f395;
	ld.global.f32 	%f397, [%rd138+60];
	mul.f32 	%f939, %f396, %f397;
	add.s32 	%r660, %r660, 16;
	add.s32 	%r658, %r658, 16;
	setp.ne.s32 	%p76, %r658, 0;
	@%p76 bra 	$L__BB1_85;
$L__BB1_86:
	setp.eq.s32 	%p77, %r107, 0;
	@%p77 bra 	$L__BB1_96;
	add.s32 	%r457, %r107, -1;
	setp.lt.u32 	%p78, %r457, 7;
	@%p78 bra 	$L__BB1_89;
	mul.wide.s32 	%rd139, %r660, 4;
	add.s64 	%rd140, %rd6, %rd139;
	ld.global.f32 	%f399, [%rd140];
	mul.f32 	%f400, %f939, %f399;
	ld.global.f32 	%f401, [%rd140+4];
	mul.f32 	%f402, %f400, %f401;
	ld.global.f32 	%f403, [%rd140+8];
	mul.f32 	%f404, %f402, %f403;
	ld.global.f32 	%f405, [%rd140+12];
	mul.f32 	%f406, %f404, %f405;
	ld.global.f32 	%f407, [%rd140+16];
	mul.f32 	%f408, %f406, %f407;
	ld.global.f32 	%f409, [%rd140+20];
	mul.f32 	%f410, %f408, %f409;
	ld.global.f32 	%f411, [%rd140+24];
	mul.f32 	%f412, %f410, %f411;
	ld.global.f32 	%f413, [%rd140+28];
	mul.f32 	%f939, %f412, %f413;
	add.s32 	%r660, %r660, 8;
$L__BB1_89:
	setp.eq.s32 	%p79, %r108, 0;
	@%p79 bra 	$L__BB1_96;
	add.s32 	%r458, %r108, -1;
	setp.lt.u32 	%p80, %r458, 3;
	@%p80 bra 	$L__BB1_92;
	mul.wide.s32 	%rd141, %r660, 4;
	add.s64 	%rd142, %rd6, %rd141;
	ld.global.f32 	%f415, [%rd142];
	mul.f32 	%f416, %f939, %f415;
	ld.global.f32 	%f417, [%rd142+4];
	mul.f32 	%f418, %f416, %f417;
	ld.global.f32 	%f419, [%rd142+8];
	mul.f32 	%f420, %f418, %f419;
	ld.global.f32 	%f421, [%rd142+12];
	mul.f32 	%f939, %f420, %f421;
	add.s32 	%r660, %r660, 4;
$L__BB1_92:
	setp.eq.s32 	%p81, %r109, 0;
	@%p81 bra 	$L__BB1_96;
	setp.eq.s32 	%p82, %r109, 1;
	mul.wide.s32 	%rd143, %r660, 4;
	add.s64 	%rd11, %rd6, %rd143;
	ld.global.f32 	%f422, [%rd11];
	mul.f32 	%f939, %f939, %f422;
	@%p82 bra 	$L__BB1_96;
	setp.eq.s32 	%p83, %r109, 2;
	ld.global.f32 	%f423, [%rd11+4];
	mul.f32 	%f939, %f939, %f423;
	@%p83 bra 	$L__BB1_96;
	ld.global.f32 	%f424, [%rd11+8];
	mul.f32 	%f939, %f939, %f424;
$L__BB1_96:
	ld.param.u32 	%r604, [_Z11mcmc_sharediiiiiiffP17curandStateXORWOWPfS1_S1_S1_S1_PiS1_S1_S1_S2_S1_S1_S1_S1_S1_S1__param_2];
	mul.lo.s32 	%r135, %r604, %r242;
	setp.lt.s32 	%p84, %r135, 1;
	mov.f32 	%f950, 0f00000000;
	@%p84 bra 	$L__BB1_114;
	ld.param.u32 	%r605, [_Z11mcmc_sharediiiiiiffP17curandStateXORWOWPfS1_S1_S1_S1_PiS1_S1_S1_S2_S1_S1_S1_S1_S1_S1__param_2];
	mul.lo.s32 	%r136, %r605, %r2;
	setp.lt.f32 	%p85, %f939, 0f00800000;
	mul.f32 	%f427, %f939, 0f4B000000;
	selp.f32 	%f428, %f427, %f939, %p85;
	mov.b32 	%r459, %f428;
	add.s32 	%r460, %r459, -1059760811;
	and.b32  	%r461, %r460, -8388608;
	sub.s32 	%r462, %r459, %r461;
	mov.b32 	%f429, %r462;
	add.f32 	%f430, %f429, 0fBF800000;
	setp.eq.f32 	%p86, %f428, 0f00000000;
	fma.rn.f32 	%f431, %f428, 0f7F800000, 0f7F800000;
	setp.gt.u32 	%p87, %r459, 2139095039;
	fma.rn.f32 	%f432, %f430, 0fBE055027, 0f3E1039F6;
	fma.rn.f32 	%f433, %f432, %f430, 0fBDF8CDCC;
	fma.rn.f32 	%f434, %f433, %f430, 0f3E0F2955;
	fma.rn.f32 	%f435, %f434, %f430, 0fBE2AD8B9;
	fma.rn.f32 	%f436, %f435, %f430, 0f3E4CED0B;
	fma.rn.f32 	%f437, %f436, %f430, 0fBE7FFF22;
	fma.rn.f32 	%f438, %f437, %f430, 0f3EAAAA78;
	fma.rn.f32 	%f439, %f438, %f430, 0fBF000000;
	mul.f32 	%f440, %f430, %f439;
	fma.rn.f32 	%f441, %f440, %f430, %f430;
	cvt.rn.f32.s32 	%f442, %r461;
	selp.f32 	%f443, 0fC1B80000, 0f00000000, %p85;
	fma.rn.f32 	%f444, %f442, 0f34000000, %f443;
	fma.rn.f32 	%f445, %f444, 0f3F317218, %f441;
	selp.f32 	%f446, %f431, %f445, %p87;
	mul.f32 	%f447, %f446, 0fBF000000;
	selp.f32 	%f55, 0f7F800000, %f447, %p86;
	mov.f32 	%f950, 0f00000000;
	mov.u32 	%r663, %r136;
$L__BB1_98:
	mov.f32 	%f949, 0f00000000;
	@%p74 bra 	$L__BB1_111;
	setp.lt.u32 	%p89, %r106, 7;
	sub.s32 	%r138, %r663, %r2;
	mov.f32 	%f948, 0f00000000;
	mov.u32 	%r666, %r2;
	@%p89 bra 	$L__BB1_102;
	mov.b32 	%r665, 0;
	mov.f32 	%f948, 0f00000000;
	mov.u32 	%r666, %r2;
$L__BB1_101:
	.pragma "nounroll";
	add.s32 	%r464, %r138, %r666;
	shl.b32 	%r465, %r464, 2;
	mov.u32 	%r466, s_data;
	add.s32 	%r467, %r466, %r465;
	ld.shared.f32 	%f452, [%r467];
	mul.wide.s32 	%rd144, %r666, 4;
	add.s64 	%rd145, %rd4, %rd144;
	ld.global.f32 	%f453, [%rd145];
	sub.f32 	%f454, %f452, %f453;
	mul.f32 	%f455, %f454, %f454;
	cvt.f64.f32 	%fd133, %f455;
	add.s64 	%rd146, %rd6, %rd144;
	ld.global.f32 	%f456, [%rd146];
	cvt.f64.f32 	%fd134, %f456;
	div.rn.f64 	%fd135, %fd133, %fd134;
	cvt.f64.f32 	%fd136, %f948;
	add.f64 	%fd137, %fd135, %fd136;
	cvt.rn.f32.f64 	%f457, %fd137;
	ld.shared.f32 	%f458, [%r467+4];
	ld.global.f32 	%f459, [%rd145+4];
	sub.f32 	%f460, %f458, %f459;
	mul.f32 	%f461, %f460, %f460;
	cvt.f64.f32 	%fd138, %f461;
	ld.global.f32 	%f462, [%rd146+4];
	cvt.f64.f32 	%fd139, %f462;
	div.rn.f64 	%fd140, %fd138, %fd139;
	cvt.f64.f32 	%fd141, %f457;
	add.f64 	%fd142, %fd140, %fd141;
	cvt.rn.f32.f64 	%f463, %fd142;
	ld.shared.f32 	%f464, [%r467+8];
	ld.global.f32 	%f465, [%rd145+8];
	sub.f32 	%f466, %f464, %f465;
	mul.f32 	%f467, %f466, %f466;
	cvt.f64.f32 	%fd143, %f467;
	ld.global.f32 	%f468, [%rd146+8];
	cvt.f64.f32 	%fd144, %f468;
	div.rn.f64 	%fd145, %fd143, %fd144;
	cvt.f64.f32 	%fd146, %f463;
	add.f64 	%fd147, %fd145, %fd146;
	cvt.rn.f32.f64 	%f469, %fd147;
	ld.shared.f32 	%f470, [%r467+12];
	ld.global.f32 	%f471, [%rd145+12];
	sub.f32 	%f472, %f470, %f471;
	mul.f32 	%f473, %f472, %f472;
	cvt.f64.f32 	%fd148, %f473;
	ld.global.f32 	%f474, [%rd146+12];
	cvt.f64.f32 	%fd149, %f474;
	div.rn.f64 	%fd150, %fd148, %fd149;
	cvt.f64.f32 	%fd151, %f469;
	add.f64 	%fd152, %fd150, %fd151;
	cvt.rn.f32.f64 	%f475, %fd152;
	ld.shared.f32 	%f476, [%r467+16];
	ld.global.f32 	%f477, [%rd145+16];
	sub.f32 	%f478, %f476, %f477;
	mul.f32 	%f479, %f478, %f478;
	cvt.f64.f32 	%fd153, %f479;
	ld.global.f32 	%f480, [%rd146+16];
	cvt.f64.f32 	%fd154, %f480;
	div.rn.f64 	%fd155, %fd153, %fd154;
	cvt.f64.f32 	%fd156, %f475;
	add.f64 	%fd157, %fd155, %fd156;
	cvt.rn.f32.f64 	%f481, %fd157;
	ld.shared.f32 	%f482, [%r467+20];
	ld.global.f32 	%f483, [%rd145+20];
	sub.f32 	%f484, %f482, %f483;
	mul.f32 	%f485, %f484, %f484;
	cvt.f64.f32 	%fd158, %f485;
	ld.global.f32 	%f486, [%rd146+20];
	cvt.f64.f32 	%fd159, %f486;
	div.rn.f64 	%fd160, %fd158, %fd159;
	cvt.f64.f32 	%fd161, %f481;
	add.f64 	%fd162, %fd160, %fd161;
	cvt.rn.f32.f64 	%f487, %fd162;
	ld.shared.f32 	%f488, [%r467+24];
	ld.global.f32 	%f489, [%rd145+24];
	sub.f32 	%f490, %f488, %f489;
	mul.f32 	%f491, %f490, %f490;
	cvt.f64.f32 	%fd163, %f491;
	ld.global.f32 	%f492, [%rd146+24];
	cvt.f64.f32 	%fd164, %f492;
	div.rn.f64 	%fd165, %fd163, %fd164;
	cvt.f64.f32 	%fd166, %f487;
	add.f64 	%fd167, %fd165, %fd166;
	cvt.rn.f32.f64 	%f493, %fd167;
	ld.shared.f32 	%f494, [%r467+28];
	ld.global.f32 	%f495, [%rd145+28];
	sub.f32 	%f496, %f494, %f495;
	mul.f32 	%f497, %f496, %f496;
	cvt.f64.f32 	%fd168, %f497;
	ld.global.f32 	%f498, [%rd146+28];
	cvt.f64.f32 	%fd169, %f498;
	div.rn.f64 	%fd170, %fd168, %fd169;
	cvt.f64.f32 	%fd171, %f493;
	add.f64 	%fd172, %fd170, %fd171;
	cvt.rn.f32.f64 	%f948, %fd172;
	add.s32 	%r666, %r666, 8;
	add.s32 	%r665, %r665, 8;
	setp.ne.s32 	%p90, %r665, %r112;
	@%p90 bra 	$L__BB1_101;
$L__BB1_102:
	setp.eq.s32 	%p91, %r108, 0;
	@%p91 bra 	$L__BB1_110;
	add.s32 	%r468, %r108, -1;
	setp.lt.u32 	%p92, %r468, 3;
	@%p92 bra 	$L__BB1_105;
	add.s32 	%r469, %r138, %r666;
	shl.b32 	%r470, %r469, 2;
	mov.u32 	%r471, s_data;
	add.s32 	%r472, %r471, %r470;
	ld.shared.f32 	%f500, [%r472];
	mul.wide.s32 	%rd147, %r666, 4;
	add.s64 	%rd148, %rd4, %rd147;
	ld.global.f32 	%f501, [%rd148];
	sub.f32 	%f502, %f500, %f501;
	mul.f32 	%f503, %f502, %f502;
	cvt.f64.f32 	%fd173, %f503;
	add.s64 	%rd149, %rd6, %rd147;
	ld.global.f32 	%f504, [%rd149];
	cvt.f64.f32 	%fd174, %f504;
	div.rn.f64 	%fd175, %fd173, %fd174;
	cvt.f64.f32 	%fd176, %f948;
	add.f64 	%fd177, %fd175, %fd176;
	cvt.rn.f32.f64 	%f505, %fd177;
	ld.shared.f32 	%f506, [%r472+4];
	ld.global.f32 	%f507, [%rd148+4];
	sub.f32 	%f508, %f506, %f507;
	mul.f32 	%f509, %f508, %f508;
	cvt.f64.f32 	%fd178, %f509;
	ld.global.f32 	%f510, [%rd149+4];
	cvt.f64.f32 	%fd179, %f510;
	div.rn.f64 	%fd180, %fd178, %fd179;
	cvt.f64.f32 	%fd181, %f505;
	add.f64 	%fd182, %fd180, %fd181;
	cvt.rn.f32.f64 	%f511, %fd182;
	ld.shared.f32 	%f512, [%r472+8];
	ld.global.f32 	%f513, [%rd148+8];
	sub.f32 	%f514, %f512, %f513;
	mul.f32 	%f515, %f514, %f514;
	cvt.f64.f32 	%fd183, %f515;
	ld.global.f32 	%f516, [%rd149+8];
	cvt.f64.f32 	%fd184, %f516;
	div.rn.f64 	%fd185, %fd183, %fd184;
	cvt.f64.f32 	%fd186, %f511;
	add.f64 	%fd187, %fd185, %fd186;
	cvt.rn.f32.f64 	%f517, %fd187;
	ld.shared.f32 	%f518, [%r472+12];
	ld.global.f32 	%f519, [%rd148+12];
	sub.f32 	%f520, %f518, %f519;
	mul.f32 	%f521, %f520, %f520;
	cvt.f64.f32 	%fd188, %f521;
	ld.global.f32 	%f522, [%rd149+12];
	cvt.f64.f32 	%fd189, %f522;
	div.rn.f64 	%fd190, %fd188, %fd189;
	cvt.f64.f32 	%fd191, %f517;
	add.f64 	%fd192, %fd190, %fd191;
	add.s32 	%r666, %r666, 4;
	cvt.rn.f32.f64 	%f948, %fd192;
$L__BB1_105:
	setp.eq.s32 	%p93, %r109, 0;
	@%p93 bra 	$L__BB1_110;
	setp.eq.s32 	%p94, %r109, 1;
	@%p94 bra 	$L__BB1_108;
	add.s32 	%r473, %r138, %r666;
	shl.b32 	%r474, %r473, 2;
	mov.u32 	%r475, s_data;
	add.s32 	%r476, %r475, %r474;
	ld.shared.f32 	%f524, [%r476];
	mul.wide.s32 	%rd150, %r666, 4;
	add.s64 	%rd151, %rd4, %rd150;
	ld.global.f32 	%f525, [%rd151];
	sub.f32 	%f526, %f524, %f525;
	mul.f32 	%f527, %f526, %f526;
	cvt.f64.f32 	%fd193, %f527;
	add.s64 	%rd152, %rd6, %rd150;
	ld.global.f32 	%f528, [%rd152];
	cvt.f64.f32 	%fd194, %f528;
	div.rn.f64 	%fd195, %fd193, %fd194;
	cvt.f64.f32 	%fd196, %f948;
	add.f64 	%fd197, %fd195, %fd196;
	cvt.rn.f32.f64 	%f529, %fd197;
	ld.shared.f32 	%f530, [%r476+4];
	ld.global.f32 	%f531, [%rd151+4];
	sub.f32 	%f532, %f530, %f531;
	mul.f32 	%f533, %f532, %f532;
	cvt.f64.f32 	%fd198, %f533;
	ld.global.f32 	%f534, [%rd152+4];
	cvt.f64.f32 	%fd199, %f534;
	div.rn.f64 	%fd200, %fd198, %fd199;
	cvt.f64.f32 	%fd201, %f529;
	add.f64 	%fd202, %fd200, %fd201;
	add.s32 	%r666, %r666, 2;
	cvt.rn.f32.f64 	%f948, %fd202;
$L__BB1_108:
	setp.eq.s32 	%p95, %r113, 0;
	@%p95 bra 	$L__BB1_110;
	add.s32 	%r477, %r138, %r666;
	shl.b32 	%r478, %r477, 2;
	mov.u32 	%r479, s_data;
	add.s32 	%r480, %r479, %r478;
	ld.shared.f32 	%f535, [%r480];
	mul.wide.s32 	%rd153, %r666, 4;
	add.s64 	%rd154, %rd4, %rd153;
	ld.global.f32 	%f536, [%rd154];
	sub.f32 	%f537, %f535, %f536;
	mul.f32 	%f538, %f537, %f537;
	cvt.f64.f32 	%fd203, %f538;
	add.s64 	%rd155, %rd6, %rd153;
	ld.global.f32 	%f539, [%rd155];
	cvt.f64.f32 	%fd204, %f539;
	div.rn.f64 	%fd205, %fd203, %fd204;
	cvt.f64.f32 	%fd206, %f948;
	add.f64 	%fd207, %fd205, %fd206;
	cvt.rn.f32.f64 	%f948, %fd207;
$L__BB1_110:
	mul.f32 	%f949, %f948, 0f3F000000;
$L__BB1_111:
	setp.gt.u32 	%p96, %r114, 2146435070;
	mov.f64 	%fd242, %fd10;
	@%p96 bra 	$L__BB1_113;
	setp.gt.u32 	%p97, %r116, 1073127582;
	selp.f64 	%fd208, %fd12, %fd11, %p97;
	selp.u32 	%r481, 1, 0, %p97;
	add.s32 	%r482, %r115, %r481;
	add.f64 	%fd209, %fd208, 0dBFF0000000000000;
	add.f64 	%fd210, %fd208, 0d3FF0000000000000;
	rcp.approx.ftz.f64 	%fd211, %fd210;
	neg.f64 	%fd212, %fd210;
	fma.rn.f64 	%fd213, %fd212, %fd211, 0d3FF0000000000000;
	fma.rn.f64 	%fd214, %fd213, %fd213, %fd213;
	fma.rn.f64 	%fd215, %fd214, %fd211, %fd211;
	mul.f64 	%fd216, %fd209, %fd215;
	fma.rn.f64 	%fd217, %fd209, %fd215, %fd216;
	mul.f64 	%fd218, %fd217, %fd217;
	fma.rn.f64 	%fd219, %fd218, 0d3EB1380B3AE80F1E, 0d3ED0EE258B7A8B04;
	fma.rn.f64 	%fd220, %fd219, %fd218, 0d3EF3B2669F02676F;
	fma.rn.f64 	%fd221, %fd220, %fd218, 0d3F1745CBA9AB0956;
	fma.rn.f64 	%fd222, %fd221, %fd218, 0d3F3C71C72D1B5154;
	fma.rn.f64 	%fd223, %fd222, %fd218, 0d3F624924923BE72D;
	fma.rn.f64 	%fd224, %fd223, %fd218, 0d3F8999999999A3C4;
	fma.rn.f64 	%fd225, %fd224, %fd218, 0d3FB5555555555554;
	sub.f64 	%fd226, %fd209, %fd217;
	add.f64 	%fd227, %fd226, %fd226;
	neg.f64 	%fd228, %fd217;
	fma.rn.f64 	%fd229, %fd228, %fd209, %fd227;
	mul.f64 	%fd230, %fd215, %fd229;
	mul.f64 	%fd231, %fd218, %fd225;
	fma.rn.f64 	%fd232, %fd231, %fd217, %fd230;
	xor.b32  	%r483, %r482, -2147483648;
	mov.b32 	%r484, 1127219200;
	mov.b64 	%fd233, {%r483, %r484};
	sub.f64 	%fd234, %fd233, %fd9;
	fma.rn.f64 	%fd235, %fd234, 0d3FE62E42FEFA39EF, %fd217;
	fma.rn.f64 	%fd236, %fd234, 0dBFE62E42FEFA39EF, %fd235;
	sub.f64 	%fd237, %fd236, %fd217;
	sub.f64 	%fd238, %fd232, %fd237;
	fma.rn.f64 	%fd239, %fd234, 0d3C7ABC9E3B39803F, %fd238;
	add.f64 	%fd242, %fd235, %fd239;
$L__BB1_113:
	mul.f64 	%fd240, %fd8, %fd242;
	cvt.rn.f32.f64 	%f540, %fd240;
	sub.f32 	%f541, %f55, %f949;
	add.f32 	%f542, %f541, %f540;
	abs.f32 	%f543, %f542;
	setp.num.f32 	%p98, %f543, %f543;
	selp.f32 	%f544, %f542, 0fDF0AC723, %p98;
	add.f32 	%f950, %f950, %f544;
	add.s32 	%r663, %r663, %r242;
	add.s32 	%r485, %r136, %r135;
	setp.lt.s32 	%p99, %r663, %r485;
	@%p99 bra 	$L__BB1_98;
$L__BB1_114:
	setp.leu.f32 	%p100, %f950, %f40;
	@%p100 bra 	$L__BB1_116;
	mov.b32 	%r490, 1;
	st.global.u32 	[%rd8], %r490;
	st.global.f32 	[%rd10], %f950;
	bra.uni 	$L__BB1_119;
$L__BB1_116:
	ld.param.u64 	%rd366, [_Z11mcmc_sharediiiiiiffP17curandStateXORWOWPfS1_S1_S1_S1_PiS1_S1_S1_S2_S1_S1_S1_S1_S1_S1__param_13];
	sub.f32 	%f545, %f950, %f40;
	fma.rn.f32 	%f546, %f545, 0f3BBB989D, 0f3F000000;
	cvt.sat.f32.f32 	%f547, %f546;
	mov.f32 	%f548, 0f4B400001;
	mov.f32 	%f549, 0f437C0000;
	fma.rm.f32 	%f550, %f547, %f549, %f548;
	add.f32 	%f551, %f550, 0fCB40007F;
	neg.f32 	%f552, %f551;
	fma.rn.f32 	%f553, %f545, 0f3FB8AA3B, %f552;
	fma.rn.f32 	%f554, %f545, 0f32A57060, %f553;
	mov.b32 	%r486, %f550;
	shl.b32 	%r487, %r486, 23;
	mov.b32 	%f555, %r487;
	ex2.approx.ftz.f32 	%f556, %f554;
	mul.f32 	%f557, %f556, %f555;
	cvta.to.global.u64 	%rd156, %rd366;
	mul.wide.s32 	%rd157, %r1, 4;
	add.s64 	%rd158, %rd156, %rd157;
	ld.global.f32 	%f558, [%rd158];
	setp.geu.f32 	%p101, %f558, %f557;
	@%p101 bra 	$L__BB1_118;
	mov.b32 	%r489, 1;
	st.global.u32 	[%rd8], %r489;
	st.global.f32 	[%rd10], %f950;
	bra.uni 	$L__BB1_119;
$L__BB1_118:
	mov.b32 	%r488, 0;
	st.global.u32 	[%rd8], %r488;
$L__BB1_119:
	mul.wide.s32 	%rd159, %r2, 4;
	add.s64 	%rd12, %rd5, %rd159;
	ld.global.u32 	%r491, [%rd8];
	setp.ne.s32 	%p103, %r491, 1;
	or.pred  	%p104, %p103, %p74;
	@%p104 bra 	$L__BB1_131;
	setp.eq.s32 	%p105, %r109, 0;
	mov.u32 	%r669, %r2;
	@%p105 bra 	$L__BB1_124;
	add.s32 	%r669, %r2, 1;
	setp.eq.s32 	%p106, %r109, 1;
	add.s64 	%rd161, %rd6, %rd159;
	ld.global.f32 	%f559, [%rd161];
	add.s64 	%rd13, %rd7, %rd159;
	st.global.f32 	[%rd13], %f559;
	@%p106 bra 	$L__BB1_124;
	add.s32 	%r669, %r2, 2;
	setp.eq.s32 	%p107, %r109, 2;
	add.s64 	%rd163, %rd6, %rd159;
	ld.global.f32 	%f560, [%rd163+4];
	st.global.f32 	[%rd13+4], %f560;
	@%p107 bra 	$L__BB1_124;
	add.s32 	%r669, %r2, 3;
	add.s64 	%rd165, %rd6, %rd159;
	ld.global.f32 	%f561, [%rd165+8];
	st.global.f32 	[%rd13+8], %f561;
$L__BB1_124:
	setp.lt.u32 	%p108, %r106, 3;
	@%p108 bra 	$L__BB1_125;
	bra.uni 	$L__BB1_254;
$L__BB1_125:
	mov.u32 	%r670, %r2;
	@%p105 bra 	$L__BB1_129;
	add.s32 	%r670, %r2, 1;
	setp.eq.s32 	%p111, %r109, 1;
	add.s64 	%rd170, %rd4, %rd159;
	ld.global.f32 	%f566, [%rd170];
	st.global.f32 	[%rd12], %f566;
	@%p111 bra 	$L__BB1_129;
	add.s32 	%r670, %r2, 2;
	setp.eq.s32 	%p112, %r109, 2;
	ld.global.f32 	%f567, [%rd170+4];
	st.global.f32 	[%rd12+4], %f567;
	@%p112 bra 	$L__BB1_129;
	add.s32 	%r670, %r2, 3;
	ld.global.f32 	%f568, [%rd170+8];
	st.global.f32 	[%rd12+8], %f568;
$L__BB1_129:
	@%p108 bra 	$L__BB1_131;
$L__BB1_130:
	mul.wide.s32 	%rd175, %r670, 4;
	add.s64 	%rd176, %rd4, %rd175;
	ld.global.f32 	%f569, [%rd176];
	add.s64 	%rd177, %rd5, %rd175;
	st.global.f32 	[%rd177], %f569;
	ld.global.f32 	%f570, [%rd176+4];
	st.global.f32 	[%rd177+4], %f570;
	ld.global.f32 	%f571, [%rd176+8];
	st.global.f32 	[%rd177+8], %f571;
	ld.global.f32 	%f572, [%rd176+12];
	st.global.f32 	[%rd177+12], %f572;
	add.s32 	%r670, %r670, 4;
	setp.lt.s32 	%p114, %r670, %r13;
	@%p114 bra 	$L__BB1_130;
$L__BB1_131:
	ld.param.u32 	%r616, [_Z11mcmc_sharediiiiiiffP17curandStateXORWOWPfS1_S1_S1_S1_PiS1_S1_S1_S2_S1_S1_S1_S1_S1_S1__param_5];
	rem.s32 	%r492, %r657, %r616;
	setp.ne.s32 	%p115, %r492, 0;
	@%p115 bra 	$L__BB1_250;
	@%p74 bra 	$L__BB1_139;
	setp.eq.s32 	%p117, %r109, 0;
	mov.u32 	%r673, %r2;
	@%p117 bra 	$L__BB1_137;
	add.s32 	%r673, %r2, 1;
	setp.eq.s32 	%p118, %r109, 1;
	add.s64 	%rd14, %rd7, %rd159;
	ld.global.f32 	%f573, [%rd14];
	rcp.rn.f32 	%f574, %f573;
	add.s64 	%rd15, %rd2, %rd159;
	st.global.f32 	[%rd15], %f574;
	@%p118 bra 	$L__BB1_137;
	add.s32 	%r673, %r2, 2;
	setp.eq.s32 	%p119, %r109, 2;
	ld.global.f32 	%f575, [%rd14+4];
	rcp.rn.f32 	%f576, %f575;
	st.global.f32 	[%rd15+4], %f576;
	@%p119 bra 	$L__BB1_137;
	add.s32 	%r673, %r2, 3;
	ld.global.f32 	%f577, [%rd14+8];
	rcp.rn.f32 	%f578, %f577;
	st.global.f32 	[%rd15+8], %f578;
$L__BB1_137:
	setp.lt.u32 	%p120, %r106, 3;
	@%p120 bra 	$L__BB1_139;
$L__BB1_138:
	mul.wide.s32 	%rd179, %r673, 4;
	add.s64 	%rd180, %rd7, %rd179;
	ld.global.f32 	%f579, [%rd180];
	rcp.rn.f32 	%f580, %f579;
	add.s64 	%rd181, %rd2, %rd179;
	st.global.f32 	[%rd181], %f580;
	ld.global.f32 	%f581, [%rd180+4];
	rcp.rn.f32 	%f582, %f581;
	st.global.f32 	[%rd181+4], %f582;
	ld.global.f32 	%f583, [%rd180+8];
	rcp.rn.f32 	%f584, %f583;
	st.global.f32 	[%rd181+8], %f584;
	ld.global.f32 	%f585, [%rd180+12];
	rcp.rn.f32 	%f586, %f585;
	st.global.f32 	[%rd181+12], %f586;
	add.s32 	%r673, %r673, 4;
	setp.lt.s32 	%p121, %r673, %r13;
	@%p121 bra 	$L__BB1_138;
$L__BB1_139:
	ld.param.u64 	%rd376, [_Z11mcmc_sharediiiiiiffP17curandStateXORWOWPfS1_S1_S1_S1_PiS1_S1_S1_S2_S1_S1_S1_S1_S1_S1__param_23];
	cvta.to.global.u64 	%rd16, %rd376;
	and.b32  	%r167, %r242, 2147483632;
	add.s32 	%r168, %r242, -1;
	setp.ne.s32 	%p122, %r1, 0;
	or.pred  	%p124, %p122, %p74;
	@%p124 bra 	$L__BB1_182;
	setp.lt.u32 	%p125, %r168, 15;
	mov.b32 	%r676, 0;
	@%p125 bra 	$L__BB1_143;
	mov.b32 	%r683, 0;
$L__BB1_142:
	.pragma "nounroll";
	mul.wide.u32 	%rd182, %r683, 4;
	add.s64 	%rd183, %rd16, %rd182;
	mov.b32 	%r495, 0;
	st.global.u32 	[%rd183], %r495;
	st.global.u32 	[%rd183+4], %r495;
	st.global.u32 	[%rd183+8], %r495;
	st.global.u32 	[%rd183+12], %r495;
	st.global.u32 	[%rd183+16], %r495;
	st.global.u32 	[%rd183+20], %r495;
	st.global.u32 	[%rd183+24], %r495;
	st.global.u32 	[%rd183+28], %r495;
	st.global.u32 	[%rd183+32], %r495;
	st.global.u32 	[%rd183+36], %r495;
	st.global.u32 	[%rd183+40], %r495;
	st.global.u32 	[%rd183+44], %r495;
	st.global.u32 	[%rd183+48], %r495;
	st.global.u32 	[%rd183+52], %r495;
	st.global.u32 	[%rd183+56], %r495;
	st.global.u32 	[%rd183+60], %r495;
	add.s32 	%r683, %r683, 16;
	setp.eq.s32 	%p126, %r683, %r167;
	mov.u32 	%r676, %r167;
	@%p126 bra 	$L__BB1_143;
	bra.uni 	$L__BB1_142;
$L__BB1_143:
	setp.eq.s32 	%p127, %r110, 0;
	@%p127 bra 	$L__BB1_153;
	add.s32 	%r496, %r110, -1;
	setp.lt.u32 	%p128, %r496, 7;
	@%p128 bra 	$L__BB1_146;
	mul.wide.u32 	%rd184, %r676, 4;
	add.s64 	%rd185, %rd16, %rd184;
	mov.b32 	%r497, 0;
	st.global.u32 	[%rd185], %r497;
	st.global.u32 	[%rd185+4], %r497;
	st.global.u32 	[%rd185+8], %r497;
	st.global.u32 	[%rd185+12], %r497;
	st.global.u32 	[%rd185+16], %r497;
	st.global.u32 	[%rd185+20], %r497;
	st.global.u32 	[%rd185+24], %r497;
	st.global.u32 	[%rd185+28], %r497;
	add.s32 	%r676, %r676, 8;
$L__BB1_146:
	setp.eq.s32 	%p129, %r111, 0;
	@%p129 bra 	$L__BB1_153;
	add.s32 	%r498, %r111, -1;
	setp.lt.u32 	%p130, %r498, 3;
	@%p130 bra 	$L__BB1_149;
	mul.wide.u32 	%rd186, %r676, 4;
	add.s64 	%rd187, %rd16, %rd186;
	mov.b32 	%r499, 0;
	st.global.u32 	[%rd187], %r499;
	st.global.u32 	[%rd187+4], %r499;
	st.global.u32 	[%rd187+8], %r499;
	st.global.u32 	[%rd187+12], %r499;
	add.s32 	%r676, %r676, 4;
$L__BB1_149:
	setp.eq.s32 	%p131, %r117, 0;
	@%p131 bra 	$L__BB1_153;
	setp.eq.s32 	%p132, %r117, 1;
	mul.wide.u32 	%rd188, %r676, 4;
	add.s64 	%rd17, %rd16, %rd188;
	mov.b32 	%r500, 0;
	st.global.u32 	[%rd17], %r500;
	@%p132 bra 	$L__BB1_153;
	setp.eq.s32 	%p133, %r117, 2;
	mov.b32 	%r501, 0;
	st.global.u32 	[%rd17+4], %r501;
	@%p133 bra 	$L__BB1_153;
	mov.b32 	%r502, 0;
	st.global.u32 	[%rd17+8], %r502;
$L__BB1_153:
	ld.param.u32 	%r607, [_Z11mcmc_sharediiiiiiffP17curandStateXORWOWPfS1_S1_S1_S1_PiS1_S1_S1_S2_S1_S1_S1_S1_S1_S1__param_3];
	setp.lt.s32 	%p134, %r607, 1;
	@%p134 bra 	$L__BB1_169;
	mov.b32 	%r678, 0;
$L__BB1_155:
	ld.param.u32 	%r608, [_Z11mcmc_sharediiiiiiffP17curandStateXORWOWPfS1_S1_S1_S1_PiS1_S1_S1_S2_S1_S1_S1_S1_S1_S1__param_3];
	setp.lt.u32 	%p144, %r608, 16;
	mul.wide.u32 	%rd196, %r678, 4;
	add.s64 	%rd18, %rd16, %rd196;
	ld.global.f32 	%f955, [%rd18];
	mov.b32 	%r681, 0;
	@%p144 bra 	$L__BB1_158;
	mov.b32 	%r679, 0;
$L__BB1_157:
	.pragma "nounroll";
	mad.lo.s32 	%r510, %r679, %r242, %r678;
	mul.wide.u32 	%rd197, %r510, 4;
	add.s64 	%rd198, %rd2, %rd197;
	ld.global.f32 	%f649, [%rd198];
	add.f32 	%f650, %f649, %f955;
	st.global.f32 	[%rd18], %f650;
	add.s32 	%r511, %r510, %r242;
	mul.wide.u32 	%rd199, %r511, 4;
	add.s64 	%rd200, %rd2, %rd199;
	ld.global.f32 	%f651, [%rd200];
	add.f32 	%f652, %f651, %f650;
	st.global.f32 	[%rd18], %f652;
	add.s32 	%r512, %r511, %r242;
	mul.wide.u32 	%rd201, %r512, 4;
	add.s64 	%rd202, %rd2, %rd201;
	ld.global.f32 	%f653, [%rd202];
	add.f32 	%f654, %f653, %f652;
	st.global.f32 	[%rd18], %f654;
	add.s32 	%r513, %r512, %r242;
	mul.wide.u32 	%rd203, %r513, 4;
	add.s64 	%rd204, %rd2, %rd203;
	ld.global.f32 	%f655, [%rd204];
	add.f32 	%f656, %f655, %f654;
	st.global.f32 	[%rd18], %f656;
	add.s32 	%r514, %r513, %r242;
	mul.wide.u32 	%rd205, %r514, 4;
	add.s64 	%rd206, %rd2, %rd205;
	ld.global.f32 	%f657, [%rd206];
	add.f32 	%f658, %f657, %f656;
	st.global.f32 	[%rd18], %f658;
	add.s32 	%r515, %r514, %r242;
	mul.wide.u32 	%rd207, %r515, 4;
	add.s64 	%rd208, %rd2, %rd207;
	ld.global.f32 	%f659, [%rd208];
	add.f32 	%f660, %f659, %f658;
	st.global.f32 	[%rd18], %f660;
	add.s32 	%r516, %r515, %r242;
	mul.wide.u32 	%rd209, %r516, 4;
	add.s64 	%rd210, %rd2, %rd209;
	ld.global.f32 	%f661, [%rd210];
	add.f32 	%f662, %f661, %f660;
	st.global.f32 	[%rd18], %f662;
	add.s32 	%r517, %r516, %r242;
	mul.wide.u32 	%rd211, %r517, 4;
	add.s64 	%rd212, %rd2, %rd211;
	ld.global.f32 	%f663, [%rd212];
	add.f32 	%f664, %f663, %f662;
	st.global.f32 	[%rd18], %f664;
	add.s32 	%r518, %r517, %r242;
	mul.wide.u32 	%rd213, %r518, 4;
	add.s64 	%rd214, %rd2, %rd213;
	ld.global.f32 	%f665, [%rd214];
	add.f32 	%f666, %f665, %f664;
	st.global.f32 	[%rd18], %f666;
	add.s32 	%r519, %r518, %r242;
	mul.wide.u32 	%rd215, %r519, 4;
	add.s64 	%rd216, %rd2, %rd215;
	ld.global.f32 	%f667, [%rd216];
	add.f32 	%f668, %f667, %f666;
	st.global.f32 	[%rd18], %f668;
	add.s32 	%r520, %r519, %r242;
	mul.wide.u32 	%rd217, %r520, 4;
	add.s64 	%rd218, %rd2, %rd217;
	ld.global.f32 	%f669, [%rd218];
	add.f32 	%f670, %f669, %f668;
	st.global.f32 	[%rd18], %f670;
	add.s32 	%r521, %r520, %r242;
	mul.wide.u32 	%rd219, %r521, 4;
	add.s64 	%rd220, %rd2, %rd219;
	ld.global.f32 	%f671, [%rd220];
	add.f32 	%f672, %f671, %f670;
	st.global.f32 	[%rd18], %f672;
	add.s32 	%r522, %r521, %r242;
	mul.wide.u32 	%rd221, %r522, 4;
	add.s64 	%rd222, %rd2, %rd221;
	ld.global.f32 	%f673, [%rd222];
	add.f32 	%f674, %f673, %f672;
	st.global.f32 	[%rd18], %f674;
	add.s32 	%r523, %r522, %r242;
	mul.wide.u32 	%rd223, %r523, 4;
	add.s64 	%rd224, %rd2, %rd223;
	ld.global.f32 	%f675, [%rd224];
	add.f32 	%f676, %f675, %f674;
	st.global.f32 	[%rd18], %f676;
	add.s32 	%r524, %r523, %r242;
	mul.wide.u32 	%rd225, %r524, 4;
	add.s64 	%rd226, %rd2, %rd225;
	ld.global.f32 	%f677, [%rd226];
	add.f32 	%f678, %f677, %f676;
	st.global.f32 	[%rd18], %f678;
	add.s32 	%r525, %r524, %r242;
	mul.wide.u32 	%rd227, %r525, 4;
	add.s64 	%rd228, %rd2, %rd227;
	ld.global.f32 	%f679, [%rd228];
	add.f32 	%f955, %f679, %f678;
	st.global.f32 	[%rd18], %f955;
	add.s32 	%r679, %r679, 16;
	setp.ne.s32 	%p145, %r679, %r118;
	mov.u32 	%r681, %r118;
	@%p145 bra 	$L__BB1_157;
$L__BB1_158:
	ld.param.u32 	%r609, [_Z11mcmc_sharediiiiiiffP17curandStateXORWOWPfS1_S1_S1_S1_PiS1_S1_S1_S2_S1_S1_S1_S1_S1_S1__param_3];
	and.b32  	%r178, %r609, 15;
	setp.eq.s32 	%p146, %r178, 0;
	@%p146 bra 	$L__BB1_168;
	add.s32 	%r526, %r178, -1;
	setp.lt.u32 	%p147, %r526, 7;
	@%p147 bra 	$L__BB1_161;
	mad.lo.s32 	%r527, %r681, %r242, %r678;
	mul.wide.u32 	%rd229, %r527, 4;
	add.s64 	%rd230, %rd2, %rd229;
	ld.global.f32 	%f680, [%rd230];
	add.f32 	%f681, %f680, %f955;
	st.global.f32 	[%rd18], %f681;
	add.s32 	%r528, %r527, %r242;
	mul.wide.u32 	%rd231, %r528, 4;
	add.s64 	%rd232, %rd2, %rd231;
	ld.global.f32 	%f682, [%rd232];
	add.f32 	%f683, %f682, %f681;
	st.global.f32 	[%rd18], %f683;
	add.s32 	%r529, %r528, %r242;
	mul.wide.u32 	%rd233, %r529, 4;
	add.s64 	%rd234, %rd2, %rd233;
	ld.global.f32 	%f684, [%rd234];
	add.f32 	%f685, %f684, %f683;
	st.global.f32 	[%rd18], %f685;
	add.s32 	%r530, %r529, %r242;
	mul.wide.u32 	%rd235, %r530, 4;
	add.s64 	%rd236, %rd2, %rd235;
	ld.global.f32 	%f686, [%rd236];
	add.f32 	%f687, %f686, %f685;
	st.global.f32 	[%rd18], %f687;
	add.s32 	%r531, %r530, %r242;
	mul.wide.u32 	%rd237, %r531, 4;
	add.s64 	%rd238, %rd2, %rd237;
	ld.global.f32 	%f688, [%rd238];
	add.f32 	%f689, %f688, %f687;
	st.global.f32 	[%rd18], %f689;
	add.s32 	%r532, %r531, %r242;
	mul.wide.u32 	%rd239, %r532, 4;
	add.s64 	%rd240, %rd2, %rd239;
	ld.global.f32 	%f690, [%rd240];
	add.f32 	%f691, %f690, %f689;
	st.global.f32 	[%rd18], %f691;
	add.s32 	%r533, %r532, %r242;
	mul.wide.u32 	%rd241, %r533, 4;
	add.s64 	%rd242, %rd2, %rd241;
	ld.global.f32 	%f692, [%rd242];
	add.f32 	%f693, %f692, %f691;
	st.global.f32 	[%rd18], %f693;
	add.s32 	%r534, %r533, %r242;
	mul.wide.u32 	%rd243, %r534, 4;
	add.s64 	%rd244, %rd2, %rd243;
	ld.global.f32 	%f694, [%rd244];
	add.f32 	%f955, %f694, %f693;
	st.global.f32 	[%rd18], %f955;
	add.s32 	%r681, %r681, 8;
$L__BB1_161:
	ld.param.u32 	%r610, [_Z11mcmc_sharediiiiiiffP17curandStateXORWOWPfS1_S1_S1_S1_PiS1_S1_S1_S2_S1_S1_S1_S1_S1_S1__param_3];
	and.b32  	%r181, %r610, 7;
	setp.eq.s32 	%p148, %r181, 0;
	@%p148 bra 	$L__BB1_168;
	add.s32 	%r535, %r181, -1;
	setp.lt.u32 	%p149, %r535, 3;
	@%p149 bra 	$L__BB1_164;
	mad.lo.s32 	%r536, %r681, %r242, %r678;
	mul.wide.u32 	%rd245, %r536, 4;
	add.s64 	%rd246, %rd2, %rd245;
	ld.global.f32 	%f695, [%rd246];
	add.f32 	%f696, %f695, %f955;
	st.global.f32 	[%rd18], %f696;
	add.s32 	%r537, %r536, %r242;
	mul.wide.u32 	%rd247, %r537, 4;
	add.s64 	%rd248, %rd2, %rd247;
	ld.global.f32 	%f697, [%rd248];
	add.f32 	%f698, %f697, %f696;
	st.global.f32 	[%rd18], %f698;
	add.s32 	%r538, %r537, %r242;
	mul.wide.u32 	%rd249, %r538, 4;
	add.s64 	%rd250, %rd2, %rd249;
	ld.global.f32 	%f699, [%rd250];
	add.f32 	%f700, %f699, %f698;
	st.global.f32 	[%rd18], %f700;
	add.s32 	%r539, %r538, %r242;
	mul.wide.u32 	%rd251, %r539, 4;
	add.s64 	%rd252, %rd2, %rd251;
	ld.global.f32 	%f701, [%rd252];
	add.f32 	%f955, %f701, %f700;
	st.global.f32 	[%rd18], %f955;
	add.s32 	%r681, %r681, 4;
$L__BB1_164:
	setp.eq.s32 	%p150, %r119, 0;
	@%p150 bra 	$L__BB1_168;
	setp.eq.s32 	%p151, %r119, 1;
	mad.lo.s32 	%r184, %r681, %r242, %r678;
	mul.wide.u32 	%rd253, %r184, 4;
	add.s64 	%rd254, %rd2, %rd253;
	ld.global.f32 	%f702, [%rd254];
	add.f32 	%f955, %f702, %f955;
	st.global.f32 	[%rd18], %f955;
	@%p151 bra 	$L__BB1_168;
	setp.eq.s32 	%p152, %r119, 2;
	add.s32 	%r185, %r184, %r242;
	mul.wide.u32 	%rd255, %r185, 4;
	add.s64 	%rd256, %rd2, %rd255;
	ld.global.f32 	%f703, [%rd256];
	add.f32 	%f955, %f703, %f955;
	st.global.f32 	[%rd18], %f955;
	@%p152 bra 	$L__BB1_168;
	add.s32 	%r540, %r185, %r242;
	mul.wide.u32 	%rd257, %r540, 4;
	add.s64 	%rd258, %rd2, %rd257;
	ld.global.f32 	%f704, [%rd258];
	add.f32 	%f955, %f704, %f955;
$L__BB1_168:
	rcp.rn.f32 	%f705, %f955;
	st.global.f32 	[%rd18], %f705;
	add.s32 	%r678, %r678, 1;
	setp.eq.s32 	%p153, %r678, %r242;
	@%p153 bra 	$L__BB1_182;
	bra.uni 	$L__BB1_155;
$L__BB1_169:
	mov.b32 	%r686, 0;
	@%p125 bra 	$L__BB1_172;
	mov.b32 	%r684, 0;
$L__BB1_171:
	.pragma "nounroll";
	mul.wide.u32 	%rd189, %r684, 4;
	add.s64 	%rd190, %rd16, %rd189;
	ld.global.f32 	%f587, [%rd190];
	rcp.rn.f32 	%f588, %f587;
	st.global.f32 	[%rd190], %f588;
	ld.global.f32 	%f589, [%rd190+4];
	rcp.rn.f32 	%f590, %f589;
	st.global.f32 	[%rd190+4], %f590;
	ld.global.f32 	%f591, [%rd190+8];
	rcp.rn.f32 	%f592, %f591;
	st.global.f32 	[%rd190+8], %f592;
	ld.global.f32 	%f593, [%rd190+12];
	rcp.rn.f32 	%f594, %f593;
	st.global.f32 	[%rd190+12], %f594;
	ld.global.f32 	%f595, [%rd190+16];
	rcp.rn.f32 	%f596, %f595;
	st.global.f32 	[%rd190+16], %f596;
	ld.global.f32 	%f597, [%rd190+20];
	rcp.rn.f32 	%f598, %f597;
	st.global.f32 	[%rd190+20], %f598;
	ld.global.f32 	%f599, [%rd190+24];
	rcp.rn.f32 	%f600, %f599;
	st.global.f32 	[%rd190+24], %f600;
	ld.global.f32 	%f601, [%rd190+28];
	rcp.rn.f32 	%f602, %f601;
	st.global.f32 	[%rd190+28], %f602;
	ld.global.f32 	%f603, [%rd190+32];
	rcp.rn.f32 	%f604, %f603;
	st.global.f32 	[%rd190+32], %f604;
	ld.global.f32 	%f605, [%rd190+36];
	rcp.rn.f32 	%f606, %f605;
	st.global.f32 	[%rd190+36], %f606;
	ld.global.f32 	%f607, [%rd190+40];
	rcp.rn.f32 	%f608, %f607;
	st.global.f32 	[%rd190+40], %f608;
	ld.global.f32 	%f609, [%rd190+44];
	rcp.rn.f32 	%f610, %f609;
	st.global.f32 	[%rd190+44], %f610;
	ld.global.f32 	%f611, [%rd190+48];
	rcp.rn.f32 	%f612, %f611;
	st.global.f32 	[%rd190+48], %f612;
	ld.global.f32 	%f613, [%rd190+52];
	rcp.rn.f32 	%f614, %f613;
	st.global.f32 	[%rd190+52], %f614;
	ld.global.f32 	%f615, [%rd190+56];
	rcp.rn.f32 	%f616, %f615;
	st.global.f32 	[%rd190+56], %f616;
	ld.global.f32 	%f617, [%rd190+60];
	rcp.rn.f32 	%f618, %f617;
	st.global.f32 	[%rd190+60], %f618;
	add.s32 	%r684, %r684, 16;
	setp.ne.s32 	%p136, %r684, %r167;
	mov.u32 	%r686, %r167;
	@%p136 bra 	$L__BB1_171;
$L__BB1_172:
	@%p127 bra 	$L__BB1_182;
	add.s32 	%r505, %r110, -1;
	setp.lt.u32 	%p138, %r505, 7;
	@%p138 bra 	$L__BB1_175;
	mul.wide.u32 	%rd191, %r686, 4;
	add.s64 	%rd192, %rd16, %rd191;
	ld.global.f32 	%f619, [%rd192];
	rcp.rn.f32 	%f620, %f619;
	st.global.f32 	[%rd192], %f620;
	ld.global.f32 	%f621, [%rd192+4];
	rcp.rn.f32 	%f622, %f621;
	st.global.f32 	[%rd192+4], %f622;
	ld.global.f32 	%f623, [%rd192+8];
	rcp.rn.f32 	%f624, %f623;
	st.global.f32 	[%rd192+8], %f624;
	ld.global.f32 	%f625, [%rd192+12];
	rcp.rn.f32 	%f626, %f625;
	st.global.f32 	[%rd192+12], %f626;
	ld.global.f32 	%f627, [%rd192+16];
	rcp.rn.f32 	%f628, %f627;
	st.global.f32 	[%rd192+16], %f628;
	ld.global.f32 	%f629, [%rd192+20];
	rcp.rn.f32 	%f630, %f629;
	st.global.f32 	[%rd192+20], %f630;
	ld.global.f32 	%f631, [%rd192+24];
	rcp.rn.f32 	%f632, %f631;
	st.global.f32 	[%rd192+24], %f632;
	ld.global.f32 	%f633, [%rd192+28];
	rcp.rn.f32 	%f634, %f633;
	st.global.f32 	[%rd192+28], %f634;
	add.s32 	%r686, %r686, 8;
$L__BB1_175:
	setp.eq.s32 	%p139, %r111, 0;
	@%p139 bra 	$L__BB1_182;
	add.s32 	%r506, %r111, -1;
	setp.lt.u32 	%p140, %r506, 3;
	@%p140 bra 	$L__BB1_178;
	mul.wide.u32 	%rd193, %r686, 4;
	add.s64 	%rd194, %rd16, %rd193;
	ld.global.f32 	%f635, [%rd194];
	rcp.rn.f32 	%f636, %f635;
	st.global.f32 	[%rd194], %f636;
	ld.global.f32 	%f637, [%rd194+4];
	rcp.rn.f32 	%f638, %f637;
	st.global.f32 	[%rd194+4], %f638;
	ld.global.f32 	%f639, [%rd194+8];
	rcp.rn.f32 	%f640, %f639;
	st.global.f32 	[%rd194+8], %f640;
	ld.global.f32 	%f641, [%rd194+12];
	rcp.rn.f32 	%f642, %f641;
	st.global.f32 	[%rd194+12], %f642;
	add.s32 	%r686, %r686, 4;
$L__BB1_178:
	setp.eq.s32 	%p141, %r117, 0;
	@%p141 bra 	$L__BB1_182;
	setp.eq.s32 	%p142, %r117, 1;
	mul.wide.u32 	%rd195, %r686, 4;
	add.s64 	%rd19, %rd16, %rd195;
	ld.global.f32 	%f643, [%rd19];
	rcp.rn.f32 	%f644, %f643;
	st.global.f32 	[%rd19], %f644;
	@%p142 bra 	$L__BB1_182;
	setp.eq.s32 	%p143, %r117, 2;
	ld.global.f32 	%f645, [%rd19+4];
	rcp.rn.f32 	%f646, %f645;
	st.global.f32 	[%rd19+4], %f646;
	@%p143 bra 	$L__BB1_182;
	ld.global.f32 	%f647, [%rd19+8];
	rcp.rn.f32 	%f648, %f647;
	st.global.f32 	[%rd19+8], %f648;
$L__BB1_182:
	bar.sync 	0;
	@%p74 bra 	$L__BB1_189;
	setp.eq.s32 	%p155, %r109, 0;
	mov.u32 	%r688, %r2;
	@%p155 bra 	$L__BB1_187;
	add.s32 	%r688, %r2, 1;
	setp.eq.s32 	%p156, %r109, 1;
	ld.global.f32 	%f706, [%rd12];
	mul.wide.s32 	%rd259, %r2, 4;
	add.s64 	%rd20, %rd2, %rd259;
	ld.global.f32 	%f707, [%rd20];
	mul.f32 	%f708, %f706, %f707;
	add.s64 	%rd260, %rd3, %rd259;
	st.global.f32 	[%rd260], %f708;
	@%p156 bra 	$L__BB1_187;
	add.s32 	%r688, %r2, 2;
	setp.eq.s32 	%p157, %r109, 2;
	ld.global.f32 	%f709, [%rd12+4];
	ld.global.f32 	%f710, [%rd20+4];
	mul.f32 	%f711, %f709, %f710;
	mul.wide.s32 	%rd261, %r2, 4;
	add.s64 	%rd262, %rd3, %rd261;
	st.global.f32 	[%rd262+4], %f711;
	@%p157 bra 	$L__BB1_187;
	add.s32 	%r688, %r2, 3;
	ld.global.f32 	%f712, [%rd12+8];
	ld.global.f32 	%f713, [%rd20+8];
	mul.f32 	%f714, %f712, %f713;
	st.global.f32 	[%rd262+8], %f714;
$L__BB1_187:
	setp.lt.u32 	%p158, %r106, 3;
	@%p158 bra 	$L__BB1_189;
$L__BB1_188:
	mul.wide.s32 	%rd265, %r688, 4;
	add.s64 	%rd266, %rd5, %rd265;
	ld.global.f32 	%f715, [%rd266];
	add.s64 	%rd267, %rd2, %rd265;
	ld.global.f32 	%f716, [%rd267];
	mul.f32 	%f717, %f715, %f716;
	add.s64 	%rd268, %rd3, %rd265;
	st.global.f32 	[%rd268], %f717;
	ld.global.f32 	%f718, [%rd266+4];
	ld.global.f32 	%f719, [%rd267+4];
	mul.f32 	%f720, %f718, %f719;
	st.global.f32 	[%rd268+4], %f720;
	ld.global.f32 	%f721, [%rd266+8];
	ld.global.f32 	%f722, [%rd267+8];
	mul.f32 	%f723, %f721, %f722;
	st.global.f32 	[%rd268+8], %f723;
	ld.global.f32 	%f724, [%rd266+12];
	ld.global.f32 	%f725, [%rd267+12];
	mul.f32 	%f726, %f724, %f725;
	st.global.f32 	[%rd268+12], %f726;
	add.s32 	%r688, %r688, 4;
	setp.lt.s32 	%p159, %r688, %r13;
	@%p159 bra 	$L__BB1_188;
$L__BB1_189:
	ld.param.u64 	%rd375, [_Z11mcmc_sharediiiiiiffP17curandStateXORWOWPfS1_S1_S1_S1_PiS1_S1_S1_S2_S1_S1_S1_S1_S1_S1__param_22];
	cvta.to.global.u64 	%rd21, %rd375;
	@%p122 bra 	$L__BB1_234;
	@%p74 bra 	$L__BB1_204;
	setp.lt.u32 	%p162, %r168, 15;
	mov.b32 	%r691, 0;
	@%p162 bra 	$L__BB1_194;
	mov.b32 	%r698, 0;
$L__BB1_193:
	.pragma "nounroll";
	mul.wide.u32 	%rd269, %r698, 4;
	add.s64 	%rd270, %rd21, %rd269;
	mov.b32 	%r543, 0;
	st.global.u32 	[%rd270], %r543;
	st.global.u32 	[%rd270+4], %r543;
	st.global.u32 	[%rd270+8], %r543;
	st.global.u32 	[%rd270+12], %r543;
	st.global.u32 	[%rd270+16], %r543;
	st.global.u32 	[%rd270+20], %r543;
	st.global.u32 	[%rd270+24], %r543;
	st.global.u32 	[%rd270+28], %r543;
	st.global.u32 	[%rd270+32], %r543;
	st.global.u32 	[%rd270+36], %r543;
	st.global.u32 	[%rd270+40], %r543;
	st.global.u32 	[%rd270+44], %r543;
	st.global.u32 	[%rd270+48], %r543;
	st.global.u32 	[%rd270+52], %r543;
	st.global.u32 	[%rd270+56], %r543;
	st.global.u32 	[%rd270+60], %r543;
	add.s32 	%r698, %r698, 16;
	setp.eq.s32 	%p163, %r698, %r167;
	mov.u32 	%r691, %r167;
	@%p163 bra 	$L__BB1_194;
	bra.uni 	$L__BB1_193;
$L__BB1_194:
	setp.eq.s32 	%p164, %r110, 0;
	@%p164 bra 	$L__BB1_204;
	add.s32 	%r544, %r110, -1;
	setp.lt.u32 	%p165, %r544, 7;
	@%p165 bra 	$L__BB1_197;
	mul.wide.u32 	%rd271, %r691, 4;
	add.s64 	%rd272, %rd21, %rd271;
	mov.b32 	%r545, 0;
	st.global.u32 	[%rd272], %r545;
	st.global.u32 	[%rd272+4], %r545;
	st.global.u32 	[%rd272+8], %r545;
	st.global.u32 	[%rd272+12], %r545;
	st.global.u32 	[%rd272+16], %r545;
	st.global.u32 	[%rd272+20], %r545;
	st.global.u32 	[%rd272+24], %r545;
	st.global.u32 	[%rd272+28], %r545;
	add.s32 	%r691, %r691, 8;
$L__BB1_197:
	setp.eq.s32 	%p166, %r111, 0;
	@%p166 bra 	$L__BB1_204;
	add.s32 	%r546, %r111, -1;
	setp.lt.u32 	%p167, %r546, 3;
	@%p167 bra 	$L__BB1_200;
	mul.wide.u32 	%rd273, %r691, 4;
	add.s64 	%rd274, %rd21, %rd273;
	mov.b32 	%r547, 0;
	st.global.u32 	[%rd274], %r547;
	st.global.u32 	[%rd274+4], %r547;
	st.global.u32 	[%rd274+8], %r547;
	st.global.u32 	[%rd274+12], %r547;
	add.s32 	%r691, %r691, 4;
$L__BB1_200:
	setp.eq.s32 	%p168, %r117, 0;
	@%p168 bra 	$L__BB1_204;
	setp.eq.s32 	%p169, %r117, 1;
	mul.wide.u32 	%rd275, %r691, 4;
	add.s64 	%rd22, %rd21, %rd275;
	mov.b32 	%r548, 0;
	st.global.u32 	[%rd22], %r548;
	@%p169 bra 	$L__BB1_204;
	setp.eq.s32 	%p170, %r117, 2;
	mov.b32 	%r549, 0;
	st.global.u32 	[%rd22+4], %r549;
	@%p170 bra 	$L__BB1_204;
	mov.b32 	%r550, 0;
	st.global.u32 	[%rd22+8], %r550;
$L__BB1_204:
	@%p1 bra 	$L__BB1_220;
	mov.b32 	%r693, 0;
$L__BB1_206:
	ld.param.u32 	%r611, [_Z11mcmc_sharediiiiiiffP17curandStateXORWOWPfS1_S1_S1_S1_PiS1_S1_S1_S2_S1_S1_S1_S1_S1_S1__param_3];
	setp.lt.u32 	%p171, %r611, 16;
	mul.wide.u32 	%rd276, %r693, 4;
	add.s64 	%rd23, %rd21, %rd276;
	ld.global.f32 	%f957, [%rd23];
	mov.b32 	%r696, 0;
	@%p171 bra 	$L__BB1_209;
	mov.b32 	%r694, 0;
$L__BB1_208:
	.pragma "nounroll";
	mad.lo.s32 	%r554, %r694, %r242, %r693;
	mul.wide.u32 	%rd277, %r554, 4;
	add.s64 	%rd278, %rd3, %rd277;
	ld.global.f32 	%f727, [%rd278];
	add.f32 	%f728, %f727, %f957;
	st.global.f32 	[%rd23], %f728;
	add.s32 	%r555, %r554, %r242;
	mul.wide.u32 	%rd279, %r555, 4;
	add.s64 	%rd280, %rd3, %rd279;
	ld.global.f32 	%f729, [%rd280];
	add.f32 	%f730, %f729, %f728;
	st.global.f32 	[%rd23], %f730;
	add.s32 	%r556, %r555, %r242;
	mul.wide.u32 	%rd281, %r556, 4;
	add.s64 	%rd282, %rd3, %rd281;
	ld.global.f32 	%f731, [%rd282];
	add.f32 	%f732, %f731, %f730;
	st.global.f32 	[%rd23], %f732;
	add.s32 	%r557, %r556, %r242;
	mul.wide.u32 	%rd283, %r557, 4;
	add.s64 	%rd284, %rd3, %rd283;
	ld.global.f32 	%f733, [%rd284];
	add.f32 	%f734, %f733, %f732;
	st.global.f32 	[%rd23], %f734;
	add.s32 	%r558, %r557, %r242;
	mul.wide.u32 	%rd285, %r558, 4;
	add.s64 	%rd286, %rd3, %rd285;
	ld.global.f32 	%f735, [%rd286];
	add.f32 	%f736, %f735, %f734;
	st.global.f32 	[%rd23], %f736;
	add.s32 	%r559, %r558, %r242;
	mul.wide.u32 	%rd287, %r559, 4;
	add.s64 	%rd288, %rd3, %rd287;
	ld.global.f32 	%f737, [%rd288];
	add.f32 	%f738, %f737, %f736;
	st.global.f32 	[%rd23], %f738;
	add.s32 	%r560, %r559, %r242;
	mul.wide.u32 	%rd289, %r560, 4;
	add.s64 	%rd290, %rd3, %rd289;
	ld.global.f32 	%f739, [%rd290];
	add.f32 	%f740, %f739, %f738;
	st.global.f32 	[%rd23], %f740;
	add.s32 	%r561, %r560, %r242;
	mul.wide.u32 	%rd291, %r561, 4;
	add.s64 	%rd292, %rd3, %rd291;
	ld.global.f32 	%f741, [%rd292];
	add.f32 	%f742, %f741, %f740;
	st.global.f32 	[%rd23], %f742;
	add.s32 	%r562, %r561, %r242;
	mul.wide.u32 	%rd293, %r562, 4;
	add.s64 	%rd294, %rd3, %rd293;
	ld.global.f32 	%f743, [%rd294];
	add.f32 	%f744, %f743, %f742;
	st.global.f32 	[%rd23], %f744;
	add.s32 	%r563, %r562, %r242;
	mul.wide.u32 	%rd295, %r563, 4;
	add.s64 	%rd296, %rd3, %rd295;
	ld.global.f32 	%f745, [%rd296];
	add.f32 	%f746, %f745, %f744;
	st.global.f32 	[%rd23], %f746;
	add.s32 	%r564, %r563, %r242;
	mul.wide.u32 	%rd297, %r564, 4;
	add.s64 	%rd298, %rd3, %rd297;
	ld.global.f32 	%f747, [%rd298];
	add.f32 	%f748, %f747, %f746;
	st.global.f32 	[%rd23], %f748;
	add.s32 	%r565, %r564, %r242;
	mul.wide.u32 	%rd299, %r565, 4;
	add.s64 	%rd300, %rd3, %rd299;
	ld.global.f32 	%f749, [%rd300];
	add.f32 	%f750, %f749, %f748;
	st.global.f32 	[%rd23], %f750;
	add.s32 	%r566, %r565, %r242;
	mul.wide.u32 	%rd301, %r566, 4;
	add.s64 	%rd302, %rd3, %rd301;
	ld.global.f32 	%f751, [%rd302];
	add.f32 	%f752, %f751, %f750;
	st.global.f32 	[%rd23], %f752;
	add.s32 	%r567, %r566, %r242;
	mul.wide.u32 	%rd303, %r567, 4;
	add.s64 	%rd304, %rd3, %rd303;
	ld.global.f32 	%f753, [%rd304];
	add.f32 	%f754, %f753, %f752;
	st.global.f32 	[%rd23], %f754;
	add.s32 	%r568, %r567, %r242;
	mul.wide.u32 	%rd305, %r568, 4;
	add.s64 	%rd306, %rd3, %rd305;
	ld.global.f32 	%f755, [%rd306];
	add.f32 	%f756, %f755, %f754;
	st.global.f32 	[%rd23], %f756;
	add.s32 	%r569, %r568, %r242;
	mul.wide.u32 	%rd307, %r569, 4;
	add.s64 	%rd308, %rd3, %rd307;
	ld.global.f32 	%f757, [%rd308];
	add.f32 	%f957, %f757, %f756;
	st.global.f32 	[%rd23], %f957;
	add.s32 	%r694, %r694, 16;
	setp.ne.s32 	%p172, %r694, %r118;
	mov.u32 	%r696, %r118;
	@%p172 bra 	$L__BB1_208;
$L__BB1_209:
	ld.param.u32 	%r612, [_Z11mcmc_sharediiiiiiffP17curandStateXORWOWPfS1_S1_S1_S1_PiS1_S1_S1_S2_S1_S1_S1_S1_S1_S1__param_3];
	and.b32  	%r211, %r612, 15;
	setp.eq.s32 	%p173, %r211, 0;
	@%p173 bra 	$L__BB1_219;
	add.s32 	%r570, %r211, -1;
	setp.lt.u32 	%p174, %r570, 7;
	@%p174 bra 	$L__BB1_212;
	mad.lo.s32 	%r571, %r696, %r242, %r693;
	mul.wide.u32 	%rd309, %r571, 4;
	add.s64 	%rd310, %rd3, %rd309;
	ld.global.f32 	%f758, [%rd310];
	add.f32 	%f759, %f758, %f957;
	st.global.f32 	[%rd23], %f759;
	add.s32 	%r572, %r571, %r242;
	mul.wide.u32 	%rd311, %r572, 4;
	add.s64 	%rd312, %rd3, %rd311;
	ld.global.f32 	%f760, [%rd312];
	add.f32 	%f761, %f760, %f759;
	st.global.f32 	[%rd23], %f761;
	add.s32 	%r573, %r572, %r242;
	mul.wide.u32 	%rd313, %r573, 4;
	add.s64 	%rd314, %rd3, %rd313;
	ld.global.f32 	%f762, [%rd314];
	add.f32 	%f763, %f762, %f761;
	st.global.f32 	[%rd23], %f763;
	add.s32 	%r574, %r573, %r242;
	mul.wide.u32 	%rd315, %r574, 4;
	add.s64 	%rd316, %rd3, %rd315;
	ld.global.f32 	%f764, [%rd316];
	add.f32 	%f765, %f764, %f763;
	st.global.f32 	[%rd23], %f765;
	add.s32 	%r575, %r574, %r242;
	mul.wide.u32 	%rd317, %r575, 4;
	add.s64 	%rd318, %rd3, %rd317;
	ld.global.f32 	%f766, [%rd318];
	add.f32 	%f767, %f766, %f765;
	st.global.f32 	[%rd23], %f767;
	add.s32 	%r576, %r575, %r242;
	mul.wide.u32 	%rd319, %r576, 4;
	add.s64 	%rd320, %rd3, %rd319;
	ld.global.f32 	%f768, [%rd320];
	add.f32 	%f769, %f768, %f767;
	st.global.f32 	[%rd23], %f769;
	add.s32 	%r577, %r576, %r242;
	mul.wide.u32 	%rd321, %r577, 4;
	add.s64 	%rd322, %rd3, %rd321;
	ld.global.f32 	%f770, [%rd322];
	add.f32 	%f771, %f770, %f769;
	st.global.f32 	[%rd23], %f771;
	add.s32 	%r578, %r577, %r242;
	mul.wide.u32 	%rd323, %r578, 4;
	add.s64 	%rd324, %rd3, %rd323;
	ld.global.f32 	%f772, [%rd324];
	add.f32 	%f957, %f772, %f771;
	st.global.f32 	[%rd23], %f957;
	add.s32 	%r696, %r696, 8;
$L__BB1_212:
	ld.param.u32 	%r613, [_Z11mcmc_sharediiiiiiffP17curandStateXORWOWPfS1_S1_S1_S1_PiS1_S1_S1_S2_S1_S1_S1_S1_S1_S1__param_3];
	and.b32  	%r214, %r613, 7;
	setp.eq.s32 	%p175, %r214, 0;
	@%p175 bra 	$L__BB1_219;
	add.s32 	%r579, %r214, -1;
	setp.lt.u32 	%p176, %r579, 3;
	@%p176 bra 	$L__BB1_215;
	mad.lo.s32 	%r580, %r696, %r242, %r693;
	mul.wide.u32 	%rd325, %r580, 4;
	add.s64 	%rd326, %rd3, %rd325;
	ld.global.f32 	%f773, [%rd326];
	add.f32 	%f774, %f773, %f957;
	st.global.f32 	[%rd23], %f774;
	add.s32 	%r581, %r580, %r242;
	mul.wide.u32 	%rd327, %r581, 4;
	add.s64 	%rd328, %rd3, %rd327;
	ld.global.f32 	%f775, [%rd328];
	add.f32 	%f776, %f775, %f774;
	st.global.f32 	[%rd23], %f776;
	add.s32 	%r582, %r581, %r242;
	mul.wide.u32 	%rd329, %r582, 4;
	add.s64 	%rd330, %rd3, %rd329;
	ld.global.f32 	%f777, [%rd330];
	add.f32 	%f778, %f777, %f776;
	st.global.f32 	[%rd23], %f778;
	add.s32 	%r583, %r582, %r242;
	mul.wide.u32 	%rd331, %r583, 4;
	add.s64 	%rd332, %rd3, %rd331;
	ld.global.f32 	%f779, [%rd332];
	add.f32 	%f957, %f779, %f778;
	st.global.f32 	[%rd23], %f957;
	add.s32 	%r696, %r696, 4;
$L__BB1_215:
	setp.eq.s32 	%p177, %r119, 0;
	@%p177 bra 	$L__BB1_219;
	setp.eq.s32 	%p178, %r119, 1;
	mad.lo.s32 	%r217, %r696, %r242, %r693;
	mul.wide.u32 	%rd333, %r217, 4;
	add.s64 	%rd334, %rd3, %rd333;
	ld.global.f32 	%f780, [%rd334];
	add.f32 	%f93, %f780, %f957;
	st.global.f32 	[%rd23], %f93;
	@%p178 bra 	$L__BB1_219;
	setp.eq.s32 	%p179, %r119, 2;
	add.s32 	%r218, %r217, %r242;
	mul.wide.u32 	%rd335, %r218, 4;
	add.s64 	%rd336, %rd3, %rd335;
	ld.global.f32 	%f781, [%rd336];
	add.f32 	%f94, %f781, %f93;
	st.global.f32 	[%rd23], %f94;
	@%p179 bra 	$L__BB1_219;
	add.s32 	%r584, %r218, %r242;
	mul.wide.u32 	%rd337, %r584, 4;
	add.s64 	%rd338, %rd3, %rd337;
	ld.global.f32 	%f782, [%rd338];
	add.f32 	%f783, %f782, %f94;
	st.global.f32 	[%rd23], %f783;
$L__BB1_219:
	add.s32 	%r693, %r693, 1;
	setp.eq.s32 	%p180, %r693, %r242;
	@%p180 bra 	$L__BB1_220;
	bra.uni 	$L__BB1_206;
$L__BB1_220:
	@%p74 bra 	$L__BB1_234;
	setp.lt.u32 	%p182, %r168, 15;
	mov.b32 	%r701, 0;
	@%p182 bra 	$L__BB1_224;
	mov.b32 	%r699, 0;
$L__BB1_223:
	.pragma "nounroll";
	mul.wide.u32 	%rd339, %r699, 4;
	add.s64 	%rd340, %rd16, %rd339;
	ld.global.f32 	%f784, [%rd340];
	add.s64 	%rd341, %rd21, %rd339;
	ld.global.f32 	%f785, [%rd341];
	mul.f32 	%f786, %f784, %f785;
	st.global.f32 	[%rd341], %f786;
	ld.global.f32 	%f787, [%rd340+4];
	ld.global.f32 	%f788, [%rd341+4];
	mul.f32 	%f789, %f787, %f788;
	st.global.f32 	[%rd341+4], %f789;
	ld.global.f32 	%f790, [%rd340+8];
	ld.global.f32 	%f791, [%rd341+8];
	mul.f32 	%f792, %f790, %f791;
	st.global.f32 	[%rd341+8], %f792;
	ld.global.f32 	%f793, [%rd340+12];
	ld.global.f32 	%f794, [%rd341+12];
	mul.f32 	%f795, %f793, %f794;
	st.global.f32 	[%rd341+12], %f795;
	ld.global.f32 	%f796, [%rd340+16];
	ld.global.f32 	%f797, [%rd341+16];
	mul.f32 	%f798, %f796, %f797;
	st.global.f32 	[%rd341+16], %f798;
	ld.global.f32 	%f799, [%rd340+20];
	ld.global.f32 	%f800, [%rd341+20];
	mul.f32 	%f801, %f799, %f800;
	st.global.f32 	[%rd341+20], %f801;
	ld.global.f32 	%f802, [%rd340+24];
	ld.global.f32 	%f803, [%rd341+24];
	mul.f32 	%f804, %f802, %f803;
	st.global.f32 	[%rd341+24], %f804;
	ld.global.f32 	%f805, [%rd340+28];
	ld.global.f32 	%f806, [%rd341+28];
	mul.f32 	%f807, %f805, %f806;
	st.global.f32 	[%rd341+28], %f807;
	ld.global.f32 	%f808, [%rd340+32];
	ld.global.f32 	%f809, [%rd341+32];
	mul.f32 	%f810, %f808, %f809;
	st.global.f32 	[%rd341+32], %f810;
	ld.global.f32 	%f811, [%rd340+36];
	ld.global.f32 	%f812, [%rd341+36];
	mul.f32 	%f813, %f811, %f812;
	st.global.f32 	[%rd341+36], %f813;
	ld.global.f32 	%f814, [%rd340+40];
	ld.global.f32 	%f815, [%rd341+40];
	mul.f32 	%f816, %f814, %f815;
	st.global.f32 	[%rd341+40], %f816;
	ld.global.f32 	%f817, [%rd340+44];
	ld.global.f32 	%f818, [%rd341+44];
	mul.f32 	%f819, %f817, %f818;
	st.global.f32 	[%rd341+44], %f819;
	ld.global.f32 	%f820, [%rd340+48];
	ld.global.f32 	%f821, [%rd341+48];
	mul.f32 	%f822, %f820, %f821;
	st.global.f32 	[%rd341+48], %f822;
	ld.global.f32 	%f823, [%rd340+52];
	ld.global.f32 	%f824, [%rd341+52];
	mul.f32 	%f825, %f823, %f824;
	st.global.f32 	[%rd341+52], %f825;
	ld.global.f32 	%f826, [%rd340+56];
	ld.global.f32 	%f827, [%rd341+56];
	mul.f32 	%f828, %f826, %f827;
	st.global.f32 	[%rd341+56], %f828;
	ld.global.f32 	%f829, [%rd340+60];
	ld.global.f32 	%f830, [%rd341+60];
	mul.f32 	%f831, %f829, %f830;
	st.global.f32 	[%rd341+60], %f831;
	add.s32 	%r699, %r699, 16;
	setp.ne.s32 	%p183, %r699, %r167;
	mov.u32 	%r701, %r167;
	@%p183 bra 	$L__BB1_223;
$L__BB1_224:
	setp.eq.s32 	%p184, %r110, 0;
	@%p184 bra 	$L__BB1_234;
	add.s32 	%r587, %r110, -1;
	setp.lt.u32 	%p185, %r587, 7;
	@%p185 bra 	$L__BB1_227;
	mul.wide.u32 	%rd342, %r701, 4;
	add.s64 	%rd343, %rd16, %rd342;
	ld.global.f32 	%f832, [%rd343];
	add.s64 	%rd344, %rd21, %rd342;
	ld.global.f32 	%f833, [%rd344];
	mul.f32 	%f834, %f832, %f833;
	st.global.f32 	[%rd344], %f834;
	ld.global.f32 	%f835, [%rd343+4];
	ld.global.f32 	%f836, [%rd344+4];
	mul.f32 	%f837, %f835, %f836;
	st.global.f32 	[%rd344+4], %f837;
	ld.global.f32 	%f838, [%rd343+8];
	ld.global.f32 	%f839, [%rd344+8];
	mul.f32 	%f840, %f838, %f839;
	st.global.f32 	[%rd344+8], %f840;
	ld.global.f32 	%f841, [%rd343+12];
	ld.global.f32 	%f842, [%rd344+12];
	mul.f32 	%f843, %f841, %f842;
	st.global.f32 	[%rd344+12], %f843;
	ld.global.f32 	%f844, [%rd343+16];
	ld.global.f32 	%f845, [%rd344+16];
	mul.f32 	%f846, %f844, %f845;
	st.global.f32 	[%rd344+16], %f846;
	ld.global.f32 	%f847, [%rd343+20];
	ld.global.f32 	%f848, [%rd344+20];
	mul.f32 	%f849, %f847, %f848;
	st.global.f32 	[%rd344+20], %f849;
	ld.global.f32 	%f850, [%rd343+24];
	ld.global.f32 	%f851, [%rd344+24];
	mul.f32 	%f852, %f850, %f851;
	st.global.f32 	[%rd344+24], %f852;
	ld.global.f32 	%f853, [%rd343+28];
	ld.global.f32 	%f854, [%rd344+28];
	mul.f32 	%f855, %f853, %f854;
	st.global.f32 	[%rd344+28], %f855;
	add.s32 	%r701, %r701, 8;
$L__BB1_227:
	setp.eq.s32 	%p186, %r111, 0;
	@%p186 bra 	$L__BB1_234;
	add.s32 	%r588, %r111, -1;
	setp.lt.u32 	%p187, %r588, 3;
	@%p187 bra 	$L__BB1_230;
	mul.wide.u32 	%rd345, %r701, 4;
	add.s64 	%rd346, %rd16, %rd345;
	ld.global.f32 	%f856, [%rd346];
	add.s64 	%rd347, %rd21, %rd345;
	ld.global.f32 	%f857, [%rd347];
	mul.f32 	%f858, %f856, %f857;
	st.global.f32 	[%rd347], %f858;
	ld.global.f32 	%f859, [%rd346+4];
	ld.global.f32 	%f860, [%rd347+4];
	mul.f32 	%f861, %f859, %f860;
	st.global.f32 	[%rd347+4], %f861;
	ld.global.f32 	%f862, [%rd346+8];
	ld.global.f32 	%f863, [%rd347+8];
	mul.f32 	%f864, %f862, %f863;
	st.global.f32 	[%rd347+8], %f864;
	ld.global.f32 	%f865, [%rd346+12];
	ld.global.f32 	%f866, [%rd347+12];
	mul.f32 	%f867, %f865, %f866;
	st.global.f32 	[%rd347+12], %f867;
	add.s32 	%r701, %r701, 4;
$L__BB1_230:
	setp.eq.s32 	%p188, %r117, 0;
	@%p188 bra 	$L__BB1_234;
	setp.eq.s32 	%p189, %r117, 1;
	mul.wide.u32 	%rd348, %r701, 4;
	add.s64 	%rd24, %rd16, %rd348;
	ld.global.f32 	%f868, [%rd24];
	add.s64 	%rd25, %rd21, %rd348;
	ld.global.f32 	%f869, [%rd25];
	mul.f32 	%f870, %f868, %f869;
	st.global.f32 	[%rd25], %f870;
	@%p189 bra 	$L__BB1_234;
	setp.eq.s32 	%p190, %r117, 2;
	ld.global.f32 	%f871, [%rd24+4];
	ld.global.f32 	%f872, [%rd25+4];
	mul.f32 	%f873, %f871, %f872;
	st.global.f32 	[%rd25+4], %f873;
	@%p190 bra 	$L__BB1_234;
	ld.global.f32 	%f874, [%rd24+8];
	ld.global.f32 	%f875, [%rd25+8];
	mul.f32 	%f876, %f874, %f875;
	st.global.f32 	[%rd25+8], %f876;
$L__BB1_234:
	bar.sync 	0;
	@%p122 bra 	$L__BB1_249;
	ld.param.u32 	%r617, [_Z11mcmc_sharediiiiiiffP17curandStateXORWOWPfS1_S1_S1_S1_PiS1_S1_S1_S2_S1_S1_S1_S1_S1_S1__param_5];
	div.s32 	%r589, %r657, %r617;
	mul.lo.s32 	%r229, %r589, %r242;
	@%p74 bra 	$L__BB1_249;
	ld.param.u64 	%rd377, [_Z11mcmc_sharediiiiiiffP17curandStateXORWOWPfS1_S1_S1_S1_PiS1_S1_S1_S2_S1_S1_S1_S1_S1_S1__param_24];
	cvta.to.global.u64 	%rd26, %rd377;
	add.s32 	%r590, %r229, 1;
	add.s32 	%r591, %r229, %r242;
	max.s32 	%r592, %r591, %r590;
	sub.s32 	%r230, %r592, %r229;
	sub.s32 	%r593, %r229, %r592;
	setp.gt.u32 	%p193, %r593, -16;
	mov.u32 	%r705, %r229;
	@%p193 bra 	$L__BB1_239;
	mov.b32 	%r704, 0;
	mov.u32 	%r705, %r229;
$L__BB1_238:
	.pragma "nounroll";
	sub.s32 	%r595, %r705, %r229;
	mul.wide.s32 	%rd349, %r595, 4;
	add.s64 	%rd350, %rd21, %rd349;
	ld.global.f32 	%f877, [%rd350];
	mul.wide.s32 	%rd351, %r705, 4;
	add.s64 	%rd352, %rd26, %rd351;
	st.global.f32 	[%rd352], %f877;
	ld.global.f32 	%f878, [%rd350+4];
	st.global.f32 	[%rd352+4], %f878;
	ld.global.f32 	%f879, [%rd350+8];
	st.global.f32 	[%rd352+8], %f879;
	ld.global.f32 	%f880, [%rd350+12];
	st.global.f32 	[%rd352+12], %f880;
	ld.global.f32 	%f881, [%rd350+16];
	st.global.f32 	[%rd352+16], %f881;
	ld.global.f32 	%f882, [%rd350+20];
	st.global.f32 	[%rd352+20], %f882;
	ld.global.f32 	%f883, [%rd350+24];
	st.global.f32 	[%rd352+24], %f883;
	ld.global.f32 	%f884, [%rd350+28];
	st.global.f32 	[%rd352+28], %f884;
	ld.global.f32 	%f885, [%rd350+32];
	st.global.f32 	[%rd352+32], %f885;
	ld.global.f32 	%f886, [%rd350+36];
	st.global.f32 	[%rd352+36], %f886;
	ld.global.f32 	%f887, [%rd350+40];
	st.global.f32 	[%rd352+40], %f887;
	ld.global.f32 	%f888, [%rd350+44];
	st.global.f32 	[%rd352+44], %f888;
	ld.global.f32 	%f889, [%rd350+48];
	st.global.f32 	[%rd352+48], %f889;
	ld.global.f32 	%f890, [%rd350+52];
	st.global.f32 	[%rd352+52], %f890;
	ld.global.f32 	%f891, [%rd350+56];
	st.global.f32 	[%rd352+56], %f891;
	ld.global.f32 	%f892, [%rd350+60];
	st.global.f32 	[%rd352+60], %f892;
	add.s32 	%r705, %r705, 16;
	add.s32 	%r704, %r704, 16;
	and.b32  	%r596, %r230, -16;
	setp.ne.s32 	%p194, %r704, %r596;
	@%p194 bra 	$L__BB1_238;
$L__BB1_239:
	and.b32  	%r597, %r230, 15;
	setp.eq.s32 	%p195, %r597, 0;
	@%p195 bra 	$L__BB1_249;
	setp.lt.u32 	%p196, %r597, 8;
	@%p196 bra 	$L__BB1_242;
	sub.s32 	%r599, %r705, %r229;
	mul.wide.s32 	%rd353, %r599, 4;
	add.s64 	%rd354, %rd21, %rd353;
	ld.global.f32 	%f893, [%rd354];
	mul.wide.s32 	%rd355, %r705, 4;
	add.s64 	%rd356, %rd26, %rd355;
	st.global.f32 	[%rd356], %f893;
	ld.global.f32 	%f894, [%rd354+4];
	st.global.f32 	[%rd356+4], %f894;
	ld.global.f32 	%f895, [%rd354+8];
	st.global.f32 	[%rd356+8], %f895;
	ld.global.f32 	%f896, [%rd354+12];
	st.global.f32 	[%rd356+12], %f896;
	ld.global.f32 	%f897, [%rd354+16];
	st.global.f32 	[%rd356+16], %f897;
	ld.global.f32 	%f898, [%rd354+20];
	st.global.f32 	[%rd356+20], %f898;
	ld.global.f32 	%f899, [%rd354+24];
	st.global.f32 	[%rd356+24], %f899;
	ld.global.f32 	%f900, [%rd354+28];
	st.global.f32 	[%rd356+28], %f900;
	add.s32 	%r705, %r705, 8;
$L__BB1_242:
	and.b32  	%r600, %r230, 7;
	setp.eq.s32 	%p197, %r600, 0;
	@%p197 bra 	$L__BB1_249;
	and.b32  	%r238, %r230, 3;
	setp.lt.u32 	%p198, %r600, 4;
	@%p198 bra 	$L__BB1_245;
	sub.s32 	%r602, %r705, %r229;
	mul.wide.s32 	%rd357, %r602, 4;
	add.s64 	%rd358, %rd21, %rd357;
	ld.global.f32 	%f901, [%rd358];
	mul.wide.s32 	%rd359, %r705, 4;
	add.s64 	%rd360, %rd26, %rd359;
	st.global.f32 	[%rd360], %f901;
	ld.global.f32 	%f902, [%rd358+4];
	st.global.f32 	[%rd360+4], %f902;
	ld.global.f32 	%f903, [%rd358+8];
	st.global.f32 	[%rd360+8], %f903;
	ld.global.f32 	%f904, [%rd358+12];
	st.global.f32 	[%rd360+12], %f904;
	add.s32 	%r705, %r705, 4;
$L__BB1_245:
	setp.eq.s32 	%p199, %r238, 0;
	@%p199 bra 	$L__BB1_249;
	sub.s32 	%r603, %r705, %r229;
	mul.wide.s32 	%rd361, %r603, 4;
	add.s64 	%rd27, %rd21, %rd361;
	ld.global.f32 	%f905, [%rd27];
	mul.wide.s32 	%rd362, %r705, 4;
	add.s64 	%rd28, %rd26, %rd362;
	st.global.f32 	[%rd28], %f905;
	setp.eq.s32 	%p200, %r238, 1;
	@%p200 bra 	$L__BB1_249;
	ld.global.f32 	%f906, [%rd27+4];
	st.global.f32 	[%rd28+4], %f906;
	setp.eq.s32 	%p201, %r238, 2;
	@%p201 bra 	$L__BB1_249;
	ld.global.f32 	%f907, [%rd27+8];
	st.global.f32 	[%rd28+8], %f907;
$L__BB1_249:
	bar.sync 	0;
$L__BB1_250:
	ld.param.u32 	%r615, [_Z11mcmc_sharediiiiiiffP17curandStateXORWOWPfS1_S1_S1_S1_PiS1_S1_S1_S2_S1_S1_S1_S1_S1_S1__param_4];
	add.s32 	%r657, %r657, 1;
	setp.ne.s32 	%p202, %r657, %r615;
	@%p202 bra 	$L__BB1_72;
$L__BB1_251:
	ret;
$L__BB1_252:
	mul.wide.s32 	%rd96, %r651, 4;
	add.s64 	%rd97, %rd7, %rd96;
	ld.global.f32 	%f283, [%rd97];
	add.s64 	%rd98, %rd6, %rd96;
	st.global.f32 	[%rd98], %f283;
	ld.global.f32 	%f284, [%rd97+4];
	st.global.f32 	[%rd98+4], %f284;
	ld.global.f32 	%f285, [%rd97+8];
	st.global.f32 	[%rd98+8], %f285;
	ld.global.f32 	%f286, [%rd97+12];
	st.global.f32 	[%rd98+12], %f286;
	add.s32 	%r651, %r651, 4;
	setp.lt.s32 	%p56, %r651, %r13;
	@%p56 bra 	$L__BB1_252;
	bra.uni 	$L__BB1_66;
$L__BB1_253:
	mul.wide.s32 	%rd102, %r654, 4;
	add.s64 	%rd103, %rd5, %rd102;
	ld.global.f32 	%f288, [%rd103];
	add.s64 	%rd104, %rd4, %rd102;
	st.global.f32 	[%rd104], %f288;
	ld.global.f32 	%f289, [%rd103+4];
	st.global.f32 	[%rd104+4], %f289;
	ld.global.f32 	%f290, [%rd103+8];
	st.global.f32 	[%rd104+8], %f290;
	ld.global.f32 	%f291, [%rd103+12];
	st.global.f32 	[%rd104+12], %f291;
	add.s32 	%r654, %r654, 4;
	setp.lt.s32 	%p60, %r654, %r13;
	@%p60 bra 	$L__BB1_253;
	bra.uni 	$L__BB1_70;
$L__BB1_254:
	mul.wide.s32 	%rd166, %r669, 4;
	add.s64 	%rd167, %rd6, %rd166;
	ld.global.f32 	%f562, [%rd167];
	add.s64 	%rd168, %rd7, %rd166;
	st.global.f32 	[%rd168], %f562;
	ld.global.f32 	%f563, [%rd167+4];
	st.global.f32 	[%rd168+4], %f563;
	ld.global.f32 	%f564, [%rd167+8];
	st.global.f32 	[%rd168+8], %f564;
	ld.global.f32 	%f565, [%rd167+12];
	st.global.f32 	[%rd168+12], %f565;
	add.s32 	%r669, %r669, 4;
	setp.lt.s32 	%p109, %r669, %r13;
	@%p109 bra 	$L__BB1_254;
	bra.uni 	$L__BB1_125;
$L__BB1_255:
	mul.wide.s32 	%rd48, %r620, 4;
	add.s64 	%rd49, %rd1, %rd48;
	ld.global.f32 	%f98, [%rd49];
	shl.b32 	%r257, %r620, 2;
	mov.u32 	%r258, s_data;
	add.s32 	%r259, %r258, %r257;
	st.shared.f32 	[%r259], %f98;
	ld.global.f32 	%f99, [%rd49+4];
	st.shared.f32 	[%r259+4], %f99;
	ld.global.f32 	%f100, [%rd49+8];
	st.shared.f32 	[%r259+8], %f100;
	ld.global.f32 	%f101, [%rd49+12];
	st.shared.f32 	[%r259+12], %f101;
	add.s32 	%r620, %r620, 4;
	setp.lt.s32 	%p6, %r620, %r5;
	@%p6 bra 	$L__BB1_255;
	bra.uni 	$L__BB1_5;

}
	// .globl	_Z4mcmciiiiiiffP17curandStateXORWOWPfS1_S1_S1_S1_PiS1_S1_S1_S2_S1_S1_S1_S1_S1_S1_
.visible .entry _Z4mcmciiiiiiffP17curandStateXORWOWPfS1_S1_S1_S1_PiS1_S1_S1_S2_S1_S1_S1_S1_S1_S1_(
	.param .u32 _Z4mcmciiiiiiffP17curandStateXORWOWPfS1_S1_S1_S1_PiS1_S1_S1_S2_S1_S1_S1_S1_S1_S1__param_0,
	.param .u32 _Z4mcmciiiiiiffP17curandStateXORWOWPfS1_S1_S1_S1_PiS1_S1_S1_S2_S1_S1_S1_S1_S1_S1__param_1,
	.param .u32 _Z4mcmciiiiiiffP17curandStateXORWOWPfS1_S1_S1_S1_PiS1_S1_S1_S2_S1_S1_S1_S1_S1_S1__param_2,
	.param .u32 _Z4mcmciiiiiiffP17curandStateXORWOWPfS1_S1_S1_S1_PiS1_S1_S1_S2_S1_S1_S1_S1_S1_S1__param_3,
	.param .u32 _Z4mcmciiiiiiffP17curandStateXORWOWPfS1_S1_S1_S1_PiS1_S1_S1_S2_S1_S1_S1_S1_S1_S1__param_4,
	.param .u32 _Z4mcmciiiiiiffP17curandStateXORWOWPfS1_S1_S1_S1_PiS1_S1_S1_S2_S1_S1_S1_S1_S1_S1__param_5,
	.param .f32 _Z4mcmciiiiiiffP17curandStateXORWOWPfS1_S1_S1_S1_PiS1_S1_S1_S2_S1_S1_S1_S1_S1_S1__param_6,
	.param .f32 _Z4mcmciiiiiiffP17curandStateXORWOWPfS1_S1_S1_S1_PiS1_S1_S1_S2_S1_S1_S1_S1_S1_S1__param_7,
	.param .u64 .ptr .align 1 _Z4mcmciiiiiiffP17curandStateXORWOWPfS1_S1_S1_S1_PiS1_S1_S1_S2_S1_S1_S1_S1_S1_S1__param_8,
	.param .u64 .ptr .align 1 _Z4mcmciiiiiiffP17curandStateXORWOWPfS1_S1_S1_S1_PiS1_S1_S1_S2_S1_S1_S1_S1_S1_S1__param_9,
	.param .u64 .ptr .align 1 _Z4mcmciiiiiiffP17curandStateXORWOWPfS1_S1_S1_S1_PiS1_S1_S1_S2_S1_S1_S1_S1_S1_S1__param_10,
	.param .u64 .ptr .align 1 _Z4mcmciiiiiiffP17curandStateXORWOWPfS1_S1_S1_S1_PiS1_S1_S1_S2_S1_S1_S1_S1_S1_S1__param_11,
	.param .u64 .ptr .align 1 _Z4mcmciiiiiiffP17curandStateXORWOWPfS1_S1_S1_S1_PiS1_S1_S1_S2_S1_S1_S1_S1_S1_S1__param_12,
	.param .u64 .ptr .align 1 _Z4mcmciiiiiiffP17curandStateXORWOWPfS1_S1_S1_S1_PiS1_S1_S1_S2_S1_S1_S1_S1_S1_S1__param_13,
	.param .u64 .ptr .align 1 _Z4mcmciiiiiiffP17curandStateXORWOWPfS1_S1_S1_S1_PiS1_S1_S1_S2_S1_S1_S1_S1_S1_S1__param_14,
	.param .u64 .ptr .align 1 _Z4mcmciiiiiiffP17curandStateXORWOWPfS1_S1_S1_S1_PiS1_S1_S1_S2_S1_S1_S1_S1_S1_S1__param_15,
	.param .u64 .ptr .align 1 _Z4mcmciiiiiiffP17curandStateXORWOWPfS1_S1_S1_S1_PiS1_S1_S1_S2_S1_S1_S1_S1_S1_S1__param_16,
	.param .u64 .ptr .align 1 _Z4mcmciiiiiiffP17curandStateXORWOWPfS1_S1_S1_S1_PiS1_S1_S1_S2_S1_S1_S1_S1_S1_S1__param_17,
	.param .u64 .ptr .align 1 _Z4mcmciiiiiiffP17curandStateXORWOWPfS1_S1_S1_S1_PiS1_S1_S1_S2_S1_S1_S1_S1_S1_S1__param_18,
	.param .u64 .ptr .align 1 _Z4mcmciiiiiiffP17curandStateXORWOWPfS1_S1_S1_S1_PiS1_S1_S1_S2_S1_S1_S1_S1_S1_S1__param_19,
	.param .u64 .ptr .align 1 _Z4mcmciiiiiiffP17curandStateXORWOWPfS1_S1_S1_S1_PiS1_S1_S1_S2_S1_S1_S1_S1_S1_S1__param_20,
	.param .u64 .ptr .align 1 _Z4mcmciiiiiiffP17curandStateXORWOWPfS1_S1_S1_S1_PiS1_S1_S1_S2_S1_S1_S1_S1_S1_S1__param_21,
	.param .u64 .ptr .align 1 _Z4mcmciiiiiiffP17curandStateXORWOWPfS1_S1_S1_S1_PiS1_S1_S1_S2_S1_S1_S1_S1_S1_S1__param_22,
	.param .u64 .ptr .align 1 _Z4mcmciiiiiiffP17curandStateXORWOWPfS1_S1_S1_S1_PiS1_S1_S1_S2_S1_S1_S1_S1_S1_S1__param_23,
	.param .u64 .ptr .align 1 _Z4mcmciiiiiiffP17curandStateXORWOWPfS1_S1_S1_S1_PiS1_S1_S1_S2_S1_S1_S1_S1_S1_S1__param_24
)
{
	.reg .pred 	%p<198>;
	.reg .b32 	%r<663>;
	.reg .b32 	%f<955>;
	.reg .b64 	%rd<391>;
	.reg .b64 	%fd<243>;

	ld.param.u32 	%r230, [_Z4mcmciiiiiiffP17curandStateXORWOWPfS1_S1_S1_S1_PiS1_S1_S1_S2_S1_S1_S1_S1_S1_S1__param_0];
	ld.param.u64 	%rd40, [_Z4mcmciiiiiiffP17curandStateXORWOWPfS1_S1_S1_S1_PiS1_S1_S1_S2_S1_S1_S1_S1_S1_S1__param_9];
	ld.param.u64 	%rd41, [_Z4mcmciiiiiiffP17curandStateXORWOWPfS1_S1_S1_S1_PiS1_S1_S1_S2_S1_S1_S1_S1_S1_S1__param_10];
	ld.param.u64 	%rd42, [_Z4mcmciiiiiiffP17curandStateXORWOWPfS1_S1_S1_S1_PiS1_S1_S1_S2_S1_S1_S1_S1_S1_S1__param_11];
	ld.param.u64 	%rd43, [_Z4mcmciiiiiiffP17curandStateXORWOWPfS1_S1_S1_S1_PiS1_S1_S1_S2_S1_S1_S1_S1_S1_S1__param_12];
	ld.param.u64 	%rd44, [_Z4mcmciiiiiiffP17curandStateXORWOWPfS1_S1_S1_S1_PiS1_S1_S1_S2_S1_S1_S1_S1_S1_S1__param_19];
	ld.param.u64 	%rd45, [_Z4mcmciiiiiiffP17curandStateXORWOWPfS1_S1_S1_S1_PiS1_S1_S1_S2_S1_S1_S1_S1_S1_S1__param_21];
	cvta.to.global.u64 	%rd1, %rd44;
	cvta.to.global.u64 	%rd2, %rd45;
	cvta.to.global.u64 	%rd3, %rd43;
	cvta.to.global.u64 	%rd4, %rd42;
	cvta.to.global.u64 	%rd5, %rd41;
	cvta.to.global.u64 	%rd6, %rd40;
	mov.u32 	%r235, %tid.x;
	mov.u32 	%r236, %ctaid.x;
	mov.u32 	%r237, %ntid.x;
	mad.lo.s32 	%r1, %r236, %r237, %r235;
	mul.lo.s32 	%r2, %r1, %r230;
	add.s32 	%r3, %r2, %r230;
	setp.lt.s32 	%p2, %r230, 1;
	@%p2 bra 	$L__BB2_25;
	add.s32 	%r238, %r2, 1;
	max.s32 	%r239, %r3, %r238;
	sub.s32 	%r4, %r239, %r2;
	and.b32  	%r5, %r4, 15;
	sub.s32 	%r6, %r2, %r239;
	setp.gt.u32 	%p3, %r6, -16;
	mov.u32 	%r582, %r2;
	@%p3 bra 	$L__BB2_4;
	and.b32  	%r7, %r4, -16;
	mov.b32 	%r583, 0;
	mov.u32 	%r582, %r2;
$L__BB2_3:
	.pragma "nounroll";
	mul.wide.s32 	%rd46, %r582, 4;
	add.s64 	%rd47, %rd6, %rd46;
	mov.b32 	%r241, 1084227584;
	st.global.u32 	[%rd47], %r241;
	st.global.u32 	[%rd47+4], %r241;
	st.global.u32 	[%rd47+8], %r241;
	st.global.u32 	[%rd47+12], %r241;
	st.global.u32 	[%rd47+16], %r241;
	st.global.u32 	[%rd47+20], %r241;
	st.global.u32 	[%rd47+24], %r241;
	st.global.u32 	[%rd47+28], %r241;
	st.global.u32 	[%rd47+32], %r241;
	st.global.u32 	[%rd47+36], %r241;
	st.global.u32 	[%rd47+40], %r241;
	st.global.u32 	[%rd47+44], %r241;
	st.global.u32 	[%rd47+48], %r241;
	st.global.u32 	[%rd47+52], %r241;
	st.global.u32 	[%rd47+56], %r241;
	st.global.u32 	[%rd47+60], %r241;
	add.s32 	%r582, %r582, 16;
	add.s32 	%r583, %r583, 16;
	setp.eq.s32 	%p4, %r583, %r7;
	@%p4 bra 	$L__BB2_4;
	bra.uni 	$L__BB2_3;
$L__BB2_4:
	setp.eq.s32 	%p5, %r5, 0;
	@%p5 bra 	$L__BB2_13;
	and.b32  	%r9, %r4, 7;
	setp.lt.u32 	%p6, %r5, 8;
	@%p6 bra 	$L__BB2_7;
	mul.wide.s32 	%rd48, %r582, 4;
	add.s64 	%rd49, %rd6, %rd48;
	mov.b32 	%r242, 1084227584;
	st.global.u32 	[%rd49], %r242;
	st.global.u32 	[%rd49+4], %r242;
	st.global.u32 	[%rd49+8], %r242;
	st.global.u32 	[%rd49+12], %r242;
	st.global.u32 	[%rd49+16], %r242;
	st.global.u32 	[%rd49+20], %r242;
	st.global.u32 	[%rd49+24], %r242;
	st.global.u32 	[%rd49+28], %r242;
	add.s32 	%r582, %r582, 8;
$L__BB2_7:
	setp.eq.s32 	%p7, %r9, 0;
	@%p7 bra 	$L__BB2_13;
	and.b32  	%r12, %r4, 3;
	setp.lt.u32 	%p8, %r9, 4;
	@%p8 bra 	$L__BB2_10;
	mul.wide.s32 	%rd50, %r582, 4;
	add.s64 	%rd51, %rd6, %rd50;
	mov.b32 	%r243, 1084227584;
	st.global.u32 	[%rd51], %r243;
	st.global.u32 	[%rd51+4], %r243;
	st.global.u32 	[%rd51+8], %r243;
	st.global.u32 	[%rd51+12], %r243;
	add.s32 	%r582, %r582, 4;
$L__BB2_10:
	setp.eq.s32 	%p9, %r12, 0;
	@%p9 bra 	$L__BB2_13;
	mov.b32 	%r581, 0;
$L__BB2_12:
	.pragma "nounroll";
	mul.wide.s32 	%rd52, %r582, 4;
	add.s64 	%rd53, %rd6, %rd52;
	mov.b32 	%r245, 1084227584;
	st.global.u32 	[%rd53], %r245;
	add.s32 	%r582, %r582, 1;
	add.s32 	%r581, %r581, 1;
	setp.ne.s32 	%p10, %r581, %r12;
	@%p10 bra 	$L__BB2_12;
$L__BB2_13:
	setp.gt.u32 	%p11, %r6, -16;
	mov.u32 	%r586, %r2;
	@%p11 bra 	$L__BB2_16;
	and.b32  	%r19, %r4, -16;
	mov.b32 	%r585, 0;
	mov.u32 	%r586, %r2;
$L__BB2_15:
	.pragma "nounroll";
	mul.wide.s32 	%rd54, %r586, 4;
	add.s64 	%rd55, %rd4, %rd54;
	mov.b32 	%r247, 1065353216;
	st.global.u32 	[%rd55], %r247;
	st.global.u32 	[%rd55+4], %r247;
	st.global.u32 	[%rd55+8], %r247;
	st.global.u32 	[%rd55+12], %r247;
	st.global.u32 	[%rd55+16], %r247;
	st.global.u32 	[%rd55+20], %r247;
	st.global.u32 	[%rd55+24], %r247;
	st.global.u32 	[%rd55+28], %r247;
	st.global.u32 	[%rd55+32], %r247;
	st.global.u32 	[%rd55+36], %r247;
	st.global.u32 	[%rd55+40], %r247;
	st.global.u32 	[%rd55+44], %r247;
	st.global.u32 	[%rd55+48], %r247;
	st.global.u32 	[%rd55+52], %r247;
	st.global.u32 	[%rd55+56], %r247;
	st.global.u32 	[%rd55+60], %r247;
	add.s32 	%r586, %r586, 16;
	add.s32 	%r585, %r585, 16;
	setp.ne.s32 	%p12, %r585, %r19;
	@%p12 bra 	$L__BB2_15;
$L__BB2_16:
	setp.eq.s32 	%p13, %r5, 0;
	@%p13 bra 	$L__BB2_25;
	and.b32  	%r29, %r4, 7;
	setp.lt.u32 	%p14, %r5, 8;
	@%p14 bra 	$L__BB2_19;
	mul.wide.s32 	%rd56, %r586, 4;
	add.s64 	%rd57, %rd4, %rd56;
	mov.b32 	%r248, 1065353216;
	st.global.u32 	[%rd57], %r248;
	st.global.u32 	[%rd57+4], %r248;
	st.global.u32 	[%rd57+8], %r248;
	st.global.u32 	[%rd57+12], %r248;
	st.global.u32 	[%rd57+16], %r248;
	st.global.u32 	[%rd57+20], %r248;
	st.global.u32 	[%rd57+24], %r248;
	st.global.u32 	[%rd57+28], %r248;
	add.s32 	%r586, %r586, 8;
$L__BB2_19:
	setp.eq.s32 	%p15, %r29, 0;
	@%p15 bra 	$L__BB2_25;
	and.b32  	%r32, %r4, 3;
	setp.lt.u32 	%p16, %r29, 4;
	@%p16 bra 	$L__BB2_22;
	mul.wide.s32 	%rd58, %r586, 4;
	add.s64 	%rd59, %rd4, %rd58;
	mov.b32 	%r249, 1065353216;
	st.global.u32 	[%rd59], %r249;
	st.global.u32 	[%rd59+4], %r249;
	st.global.u32 	[%rd59+8], %r249;
	st.global.u32 	[%rd59+12], %r249;
	add.s32 	%r586, %r586, 4;
$L__BB2_22:
	setp.eq.s32 	%p17, %r32, 0;
	@%p17 bra 	$L__BB2_25;
	mov.b32 	%r590, 0;
$L__BB2_24:
	.pragma "nounroll";
	mul.wide.s32 	%rd60, %r586, 4;
	add.s64 	%rd61, %rd4, %rd60;
	mov.b32 	%r251, 1065353216;
	st.global.u32 	[%rd61], %r251;
	add.s32 	%r586, %r586, 1;
	add.s32 	%r590, %r590, 1;
	setp.ne.s32 	%p18, %r590, %r32;
	@%p18 bra 	$L__BB2_24;
$L__BB2_25:
	ld.param.u64 	%rd375, [_Z4mcmciiiiiiffP17curandStateXORWOWPfS1_S1_S1_S1_PiS1_S1_S1_S2_S1_S1_S1_S1_S1_S1__param_8];
	setp.lt.s32 	%p19, %r230, 1;
	cvta.to.global.u64 	%rd62, %rd375;
	mul.wide.s32 	%rd63, %r1, 48;
	add.s64 	%rd64, %rd62, %rd63;
	xor.b32  	%r252, %r1, -1429050551;
	mul.lo.s32 	%r253, %r252, 1099087573;
	setp.gt.s32 	%p20, %r1, -1;
	selp.b32 	%r254, -644748465, -1947113066, %p20;
	add.s32 	%r255, %r254, %r253;
	add.s32 	%r256, %r255, 6615241;
	add.s32 	%r257, %r253, 123456789;
	st.global.v2.u32 	[%rd64], {%r256, %r257};
	xor.b32  	%r258, %r253, 362436069;
	add.s32 	%r259, %r254, 521288629;
	st.global.v2.u32 	[%rd64+8], {%r258, %r259};
	xor.b32  	%r260, %r254, 88675123;
	add.s32 	%r261, %r253, 5783321;
	st.global.v2.u32 	[%rd64+16], {%r260, %r261};
	mov.b32 	%r262, 0;
	st.global.v2.u32 	[%rd64+24], {%r262, %r262};
	st.global.u32 	[%rd64+32], %r262;
	mov.b64 	%rd65, 0;
	st.global.u64 	[%rd64+40], %rd65;
	mov.f32 	%f913, 0f3F800000;
	@%p19 bra 	$L__BB2_38;
	add.s32 	%r263, %r2, 1;
	max.s32 	%r264, %r3, %r263;
	sub.s32 	%r39, %r264, %r2;
	and.b32  	%r40, %r39, 15;
	sub.s32 	%r265, %r2, %r264;
	setp.gt.u32 	%p21, %r265, -16;
	mov.f32 	%f913, 0f3F800000;
	mov.u32 	%r593, %r2;
	@%p21 bra 	$L__BB2_29;
	and.b32  	%r41, %r39, -16;
	mov.b32 	%r592, 0;
	mov.f32 	%f913, 0f3F800000;
	mov.u32 	%r593, %r2;
$L__BB2_28:
	.pragma "nounroll";
	mul.wide.s32 	%rd66, %r593, 4;
	add.s64 	%rd67, %rd6, %rd66;
	ld.global.f32 	%f101, [%rd67];
	mul.f32 	%f102, %f913, %f101;
	ld.global.f32 	%f103, [%rd67+4];
	mul.f32 	%f104, %f102, %f103;
	ld.global.f32 	%f105, [%rd67+8];
	mul.f32 	%f106, %f104, %f105;
	ld.global.f32 	%f107, [%rd67+12];
	mul.f32 	%f108, %f106, %f107;
	ld.global.f32 	%f109, [%rd67+16];
	mul.f32 	%f110, %f108, %f109;
	ld.global.f32 	%f111, [%rd67+20];
	mul.f32 	%f112, %f110, %f111;
	ld.global.f32 	%f113, [%rd67+24];
	mul.f32 	%f114, %f112, %f113;
	ld.global.f32 	%f115, [%rd67+28];
	mul.f32 	%f116, %f114, %f115;
	ld.global.f32 	%f117, [%rd67+32];
	mul.f32 	%f118, %f116, %f117;
	ld.global.f32 	%f119, [%rd67+36];
	mul.f32 	%f120, %f118, %f119;
	ld.global.f32 	%f121, [%rd67+40];
	mul.f32 	%f122, %f120, %f121;
	ld.global.f32 	%f123, [%rd67+44];
	mul.f32 	%f124, %f122, %f123;
	ld.global.f32 	%f125, [%rd67+48];
	mul.f32 	%f126, %f124, %f125;
	ld.global.f32 	%f127, [%rd67+52];
	mul.f32 	%f128, %f126, %f127;
	ld.global.f32 	%f129, [%rd67+56];
	mul.f32 	%f130, %f128, %f129;
	ld.global.f32 	%f131, [%rd67+60];
	mul.f32 	%f913, %f130, %f131;
	add.s32 	%r593, %r593, 16;
	add.s32 	%r592, %r592, 16;
	setp.ne.s32 	%p22, %r592, %r41;
	@%p22 bra 	$L__BB2_28;
$L__BB2_29:
	setp.eq.s32 	%p23, %r40, 0;
	@%p23 bra 	$L__BB2_38;
	and.b32  	%r47, %r39, 7;
	setp.lt.u32 	%p24, %r40, 8;
	@%p24 bra 	$L__BB2_32;
	mul.wide.s32 	%rd68, %r593, 4;
	add.s64 	%rd69, %rd6, %rd68;
	ld.global.f32 	%f133, [%rd69];
	mul.f32 	%f134, %f913, %f133;
	ld.global.f32 	%f135, [%rd69+4];
	mul.f32 	%f136, %f134, %f135;
	ld.global.f32 	%f137, [%rd69+8];
	mul.f32 	%f138, %f136, %f137;
	ld.global.f32 	%f139, [%rd69+12];
	mul.f32 	%f140, %f138, %f139;
	ld.global.f32 	%f141, [%rd69+16];
	mul.f32 	%f142, %f140, %f141;
	ld.global.f32 	%f143, [%rd69+20];
	mul.f32 	%f144, %f142, %f143;
	ld.global.f32 	%f145, [%rd69+24];
	mul.f32 	%f146, %f144, %f145;
	ld.global.f32 	%f147, [%rd69+28];
	mul.f32 	%f913, %f146, %f147;
	add.s32 	%r593, %r593, 8;
$L__BB2_32:
	setp.eq.s32 	%p25, %r47, 0;
	@%p25 bra 	$L__BB2_38;
	and.b32  	%r50, %r39, 3;
	setp.lt.u32 	%p26, %r47, 4;
	@%p26 bra 	$L__BB2_35;
	mul.wide.s32 	%rd70, %r593, 4;
	add.s64 	%rd71, %rd6, %rd70;
	ld.global.f32 	%f149, [%rd71];
	mul.f32 	%f150, %f913, %f149;
	ld.global.f32 	%f151, [%rd71+4];
	mul.f32 	%f152, %f150, %f151;
	ld.global.f32 	%f153, [%rd71+8];
	mul.f32 	%f154, %f152, %f153;
	ld.global.f32 	%f155, [%rd71+12];
	mul.f32 	%f913, %f154, %f155;
	add.s32 	%r593, %r593, 4;
$L__BB2_35:
	setp.eq.s32 	%p27, %r50, 0;
	@%p27 bra 	$L__BB2_38;
	mov.b32 	%r597, 0;
$L__BB2_37:
	.pragma "nounroll";
	mul.wide.s32 	%rd72, %r593, 4;
	add.s64 	%rd73, %rd6, %rd72;
	ld.global.f32 	%f156, [%rd73];
	mul.f32 	%f913, %f913, %f156;
	add.s32 	%r593, %r593, 1;
	add.s32 	%r597, %r597, 1;
	setp.ne.s32 	%p28, %r597, %r50;
	@%p28 bra 	$L__BB2_37;
$L__BB2_38:
	ld.param.u32 	%r561, [_Z4mcmciiiiiiffP17curandStateXORWOWPfS1_S1_S1_S1_PiS1_S1_S1_S2_S1_S1_S1_S1_S1_S1__param_2];
	mul.lo.s32 	%r57, %r561, %r2;
	mul.lo.s32 	%r58, %r561, %r230;
	setp.lt.s32 	%p29, %r58, 1;
	mov.f32 	%f924, 0f00000000;
	@%p29 bra 	$L__BB2_56;
	setp.lt.f32 	%p30, %f913, 0f00800000;
	mul.f32 	%f159, %f913, 0f4B000000;
	selp.f32 	%f160, %f159, %f913, %p30;
	mov.b32 	%r268, %f160;
	add.s32 	%r269, %r268, -1059760811;
	and.b32  	%r270, %r269, -8388608;
	sub.s32 	%r271, %r268, %r270;
	mov.b32 	%f161, %r271;
	add.f32 	%f162, %f161, 0fBF800000;
	setp.eq.f32 	%p31, %f160, 0f00000000;
	fma.rn.f32 	%f163, %f160, 0f7F800000, 0f7F800000;
	setp.gt.u32 	%p32, %r268, 2139095039;
	fma.rn.f32 	%f164, %f162, 0fBE055027, 0f3E1039F6;
	fma.rn.f32 	%f165, %f164, %f162, 0fBDF8CDCC;
	fma.rn.f32 	%f166, %f165, %f162, 0f3E0F2955;
	fma.rn.f32 	%f167, %f166, %f162, 0fBE2AD8B9;
	fma.rn.f32 	%f168, %f167, %f162, 0f3E4CED0B;
	fma.rn.f32 	%f169, %f168, %f162, 0fBE7FFF22;
	fma.rn.f32 	%f170, %f169, %f162, 0f3EAAAA78;
	fma.rn.f32 	%f171, %f170, %f162, 0fBF000000;
	mul.f32 	%f172, %f162, %f171;
	fma.rn.f32 	%f173, %f172, %f162, %f162;
	cvt.rn.f32.s32 	%f174, %r270;
	selp.f32 	%f175, 0fC1B80000, 0f00000000, %p30;
	fma.rn.f32 	%f176, %f174, 0f34000000, %f175;
	fma.rn.f32 	%f177, %f176, 0f3F317218, %f173;
	selp.f32 	%f178, %f163, %f177, %p32;
	mul.f32 	%f179, %f178, 0fBF000000;
	selp.f32 	%f14, 0f7F800000, %f179, %p31;
	cvt.rn.f64.s32 	%fd15, %r230;
	mul.f64 	%fd1, %fd15, 0dBFE0000000000000;
	mov.f64 	%fd16, 0d401921FB54442D18;
	{
	.reg .b32 %temp; 
	mov.b64 	{%temp, %r272}, %fd16;
	}
	{
	.reg .b32 %temp; 
	mov.b64 	{%r273, %temp}, %fd16;
	}
	setp.lt.s32 	%p33, %r272, 1048576;
	mov.f64 	%fd17, 0d437921FB54442D18;
	{
	.reg .b32 %temp; 
	mov.b64 	{%temp, %r274}, %fd17;
	}
	{
	.reg .b32 %temp; 
	mov.b64 	{%r275, %temp}, %fd17;
	}
	mov.b32 	%r276, 1127219200;
	mov.b32 	%r277, -2147483648;
	mov.b64 	%fd2, {%r277, %r276};
	add.s32 	%r278, %r2, 1;
	max.s32 	%r279, %r3, %r278;
	sub.s32 	%r280, %r279, %r2;
	and.b32  	%r59, %r280, 7;
	and.b32  	%r60, %r280, 3;
	sub.s32 	%r61, %r2, %r279;
	and.b32  	%r62, %r280, -8;
	and.b32  	%r63, %r280, 1;
	selp.b32 	%r281, %r274, %r272, %p33;
	selp.b32 	%r282, %r275, %r273, %p33;
	add.s32 	%r64, %r281, -1;
	selp.f64 	%fd18, 0d437921FB54442D18, 0d401921FB54442D18, %p33;
	fma.rn.f64 	%fd19, %fd18, 0d7FF0000000000000, 0d7FF0000000000000;
	{
	.reg .b32 %temp; 
	mov.b64 	{%temp, %r283}, %fd18;
	}
	and.b32  	%r284, %r283, 2147483647;
	setp.eq.s32 	%p34, %r284, 0;
	selp.f64 	%fd3, 0dFFF0000000000000, %fd19, %p34;
	selp.b32 	%r285, -1077, -1023, %p33;
	shr.u32 	%r286, %r281, 20;
	add.s32 	%r65, %r285, %r286;
	and.b32  	%r287, %r281, 1048575;
	or.b32  	%r66, %r287, 1072693248;
	mov.b64 	%fd4, {%r282, %r66};
	{
	.reg .b32 %temp; 
	mov.b64 	{%r288, %temp}, %fd4;
	}
	{
	.reg .b32 %temp; 
	mov.b64 	{%temp, %r289}, %fd4;
	}
	add.s32 	%r290, %r289, -1048576;
	mov.b64 	%fd5, {%r288, %r290};
	mov.f32 	%f924, 0f00000000;
	mov.u32 	%r598, %r57;
$L__BB2_40:
	setp.lt.s32 	%p35, %r230, 1;
	mov.f32 	%f923, 0f00000000;
	@%p35 bra 	$L__BB2_53;
	setp.gt.u32 	%p36, %r61, -8;
	sub.s32 	%r68, %r598, %r2;
	mov.f32 	%f922, 0f00000000;
	mov.u32 	%r601, %r2;
	@%p36 bra 	$L__BB2_44;
	mov.b32 	%r600, 0;
	mov.f32 	%f922, 0f00000000;
	mov.u32 	%r601, %r2;
$L__BB2_43:
	.pragma "nounroll";
	add.s32 	%r292, %r68, %r601;
	mul.wide.s32 	%rd74, %r292, 4;
	add.s64 	%rd75, %rd1, %rd74;
	ld.global.f32 	%f184, [%rd75];
	mul.wide.s32 	%rd76, %r601, 4;
	add.s64 	%rd77, %rd4, %rd76;
	ld.global.f32 	%f185, [%rd77];
	sub.f32 	%f186, %f184, %f185;
	mul.f32 	%f187, %f186, %f186;
	cvt.f64.f32 	%fd20, %f187;
	add.s64 	%rd78, %rd6, %rd76;
	ld.global.f32 	%f188, [%rd78];
	cvt.f64.f32 	%fd21, %f188;
	div.rn.f64 	%fd22, %fd20, %fd21;
	cvt.f64.f32 	%fd23, %f922;
	add.f64 	%fd24, %fd22, %fd23;
	cvt.rn.f32.f64 	%f189, %fd24;
	ld.global.f32 	%f190, [%rd75+4];
	ld.global.f32 	%f191, [%rd77+4];
	sub.f32 	%f192, %f190, %f191;
	mul.f32 	%f193, %f192, %f192;
	cvt.f64.f32 	%fd25, %f193;
	ld.global.f32 	%f194, [%rd78+4];
	cvt.f64.f32 	%fd26, %f194;
	div.rn.f64 	%fd27, %fd25, %fd26;
	cvt.f64.f32 	%fd28, %f189;
	add.f64 	%fd29, %fd27, %fd28;
	cvt.rn.f32.f64 	%f195, %fd29;
	ld.global.f32 	%f196, [%rd75+8];
	ld.global.f32 	%f197, [%rd77+8];
	sub.f32 	%f198, %f196, %f197;
	mul.f32 	%f199, %f198, %f198;
	cvt.f64.f32 	%fd30, %f199;
	ld.global.f32 	%f200, [%rd78+8];
	cvt.f64.f32 	%fd31, %f200;
	div.rn.f64 	%fd32, %fd30, %fd31;
	cvt.f64.f32 	%fd33, %f195;
	add.f64 	%fd34, %fd32, %fd33;
	cvt.rn.f32.f64 	%f201, %fd34;
	ld.global.f32 	%f202, [%rd75+12];
	ld.global.f32 	%f203, [%rd77+12];
	sub.f32 	%f204, %f202, %f203;
	mul.f32 	%f205, %f204, %f204;
	cvt.f64.f32 	%fd35, %f205;
	ld.global.f32 	%f206, [%rd78+12];
	cvt.f64.f32 	%fd36, %f206;
	div.rn.f64 	%fd37, %fd35, %fd36;
	cvt.f64.f32 	%fd38, %f201;
	add.f64 	%fd39, %fd37, %fd38;
	cvt.rn.f32.f64 	%f207, %fd39;
	ld.global.f32 	%f208, [%rd75+16];
	ld.global.f32 	%f209, [%rd77+16];
	sub.f32 	%f210, %f208, %f209;
	mul.f32 	%f211, %f210, %f210;
	cvt.f64.f32 	%fd40, %f211;
	ld.global.f32 	%f212, [%rd78+16];
	cvt.f64.f32 	%fd41, %f212;
	div.rn.f64 	%fd42, %fd40, %fd41;
	cvt.f64.f32 	%fd43, %f207;
	add.f64 	%fd44, %fd42, %fd43;
	cvt.rn.f32.f64 	%f213, %fd44;
	ld.global.f32 	%f214, [%rd75+20];
	ld.global.f32 	%f215, [%rd77+20];
	sub.f32 	%f216, %f214, %f215;
	mul.f32 	%f217, %f216, %f216;
	cvt.f64.f32 	%fd45, %f217;
	ld.global.f32 	%f218, [%rd78+20];
	cvt.f64.f32 	%fd46, %f218;
	div.rn.f64 	%fd47, %fd45, %fd46;
	cvt.f64.f32 	%fd48, %f213;
	add.f64 	%fd49, %fd47, %fd48;
	cvt.rn.f32.f64 	%f219, %fd49;
	ld.global.f32 	%f220, [%rd75+24];
	ld.global.f32 	%f221, [%rd77+24];
	sub.f32 	%f222, %f220, %f221;
	mul.f32 	%f223, %f222, %f222;
	cvt.f64.f32 	%fd50, %f223;
	ld.global.f32 	%f224, [%rd78+24];
	cvt.f64.f32 	%fd51, %f224;
	div.rn.f64 	%fd52, %fd50, %fd51;
	cvt.f64.f32 	%fd53, %f219;
	add.f64 	%fd54, %fd52, %fd53;
	cvt.rn.f32.f64 	%f225, %fd54;
	ld.global.f32 	%f226, [%rd75+28];
	ld.global.f32 	%f227, [%rd77+28];
	sub.f32 	%f228, %f226, %f227;
	mul.f32 	%f229, %f228, %f228;
	cvt.f64.f32 	%fd55, %f229;
	ld.global.f32 	%f230, [%rd78+28];
	cvt.f64.f32 	%fd56, %f230;
	div.rn.f64 	%fd57, %fd55, %fd56;
	cvt.f64.f32 	%fd58, %f225;
	add.f64 	%fd59, %fd57, %fd58;
	cvt.rn.f32.f64 	%f922, %fd59;
	add.s32 	%r601, %r601, 8;
	add.s32 	%r600, %r600, 8;
	setp.ne.s32 	%p37, %r600, %r62;
	@%p37 bra 	$L__BB2_43;
$L__BB2_44:
	setp.eq.s32 	%p38, %r59, 0;
	@%p38 bra 	$L__BB2_52;
	add.s32 	%r293, %r59, -1;
	setp.lt.u32 	%p39, %r293, 3;
	@%p39 bra 	$L__BB2_47;
	add.s32 	%r294, %r68, %r601;
	mul.wide.s32 	%rd79, %r294, 4;
	add.s64 	%rd80, %rd1, %rd79;
	ld.global.f32 	%f232, [%rd80];
	mul.wide.s32 	%rd81, %r601, 4;
	add.s64 	%rd82, %rd4, %rd81;
	ld.global.f32 	%f233, [%rd82];
	sub.f32 	%f234, %f232, %f233;
	mul.f32 	%f235, %f234, %f234;
	cvt.f64.f32 	%fd60, %f235;
	add.s64 	%rd83, %rd6, %rd81;
	ld.global.f32 	%f236, [%rd83];
	cvt.f64.f32 	%fd61, %f236;
	div.rn.f64 	%fd62, %fd60, %fd61;
	cvt.f64.f32 	%fd63, %f922;
	add.f64 	%fd64, %fd62, %fd63;
	cvt.rn.f32.f64 	%f237, %fd64;
	ld.global.f32 	%f238, [%rd80+4];
	ld.global.f32 	%f239, [%rd82+4];
	sub.f32 	%f240, %f238, %f239;
	mul.f32 	%f241, %f240, %f240;
	cvt.f64.f32 	%fd65, %f241;
	ld.global.f32 	%f242, [%rd83+4];
	cvt.f64.f32 	%fd66, %f242;
	div.rn.f64 	%fd67, %fd65, %fd66;
	cvt.f64.f32 	%fd68, %f237;
	add.f64 	%fd69, %fd67, %fd68;
	cvt.rn.f32.f64 	%f243, %fd69;
	ld.global.f32 	%f244, [%rd80+8];
	ld.global.f32 	%f245, [%rd82+8];
	sub.f32 	%f246, %f244, %f245;
	mul.f32 	%f247, %f246, %f246;
	cvt.f64.f32 	%fd70, %f247;
	ld.global.f32 	%f248, [%rd83+8];
	cvt.f64.f32 	%fd71, %f248;
	div.rn.f64 	%fd72, %fd70, %fd71;
	cvt.f64.f32 	%fd73, %f243;
	add.f64 	%fd74, %fd72, %fd73;
	cvt.rn.f32.f64 	%f249, %fd74;
	ld.global.f32 	%f250, [%rd80+12];
	ld.global.f32 	%f251, [%rd82+12];
	sub.f32 	%f252, %f250, %f251;
	mul.f32 	%f253, %f252, %f252;
	cvt.f64.f32 	%fd75, %f253;
	ld.global.f32 	%f254, [%rd83+12];
	cvt.f64.f32 	%fd76, %f254;
	div.rn.f64 	%fd77, %fd75, %fd76;
	cvt.f64.f32 	%fd78, %f249;
	add.f64 	%fd79, %fd77, %fd78;
	add.s32 	%r601, %r601, 4;
	cvt.rn.f32.f64 	%f922, %fd79;
$L__BB2_47:
	setp.eq.s32 	%p40, %r60, 0;
	@%p40 bra 	$L__BB2_52;
	setp.eq.s32 	%p41, %r60, 1;
	@%p41 bra 	$L__BB2_50;
	add.s32 	%r295, %r68, %r601;
	mul.wide.s32 	%rd84, %r295, 4;
	add.s64 	%rd85, %rd1, %rd84;
	ld.global.f32 	%f256, [%rd85];
	mul.wide.s32 	%rd86, %r601, 4;
	add.s64 	%rd87, %rd4, %rd86;
	ld.global.f32 	%f257, [%rd87];
	sub.f32 	%f258, %f256, %f257;
	mul.f32 	%f259, %f258, %f258;
	cvt.f64.f32 	%fd80, %f259;
	add.s64 	%rd88, %rd6, %rd86;
	ld.global.f32 	%f260, [%rd88];
	cvt.f64.f32 	%fd81, %f260;
	div.rn.f64 	%fd82, %fd80, %fd81;
	cvt.f64.f32 	%fd83, %f922;
	add.f64 	%fd84, %fd82, %fd83;
	cvt.rn.f32.f64 	%f261, %fd84;
	ld.global.f32 	%f262, [%rd85+4];
	ld.global.f32 	%f263, [%rd87+4];
	sub.f32 	%f264, %f262, %f263;
	mul.f32 	%f265, %f264, %f264;
	cvt.f64.f32 	%fd85, %f265;
	ld.global.f32 	%f266, [%rd88+4];
	cvt.f64.f32 	%fd86, %f266;
	div.rn.f64 	%fd87, %fd85, %fd86;
	cvt.f64.f32 	%fd88, %f261;
	add.f64 	%fd89, %fd87, %fd88;
	add.s32 	%r601, %r601, 2;
	cvt.rn.f32.f64 	%f922, %fd89;
$L__BB2_50:
	setp.eq.s32 	%p42, %r63, 0;
	@%p42 bra 	$L__BB2_52;
	add.s32 	%r296, %r68, %r601;
	mul.wide.s32 	%rd89, %r296, 4;
	add.s64 	%rd90, %rd1, %rd89;
	ld.global.f32 	%f267, [%rd90];
	mul.wide.s32 	%rd91, %r601, 4;
	add.s64 	%rd92, %rd4, %rd91;
	ld.global.f32 	%f268, [%rd92];
	sub.f32 	%f269, %f267, %f268;
	mul.f32 	%f270, %f269, %f269;
	cvt.f64.f32 	%fd90, %f270;
	add.s64 	%rd93, %rd6, %rd91;
	ld.global.f32 	%f271, [%rd93];
	cvt.f64.f32 	%fd91, %f271;
	div.rn.f64 	%fd92, %fd90, %fd91;
	cvt.f64.f32 	%fd93, %f922;
	add.f64 	%fd94, %fd92, %fd93;
	cvt.rn.f32.f64 	%f922, %fd94;
$L__BB2_52:
	mul.f32 	%f923, %f922, 0f3F000000;
$L__BB2_53:
	setp.gt.u32 	%p43, %r64, 2146435070;
	mov.f64 	%fd241, %fd3;
	@%p43 bra 	$L__BB2_55;
	setp.gt.u32 	%p44, %r66, 1073127582;
	selp.f64 	%fd95, %fd5, %fd4, %p44;
	selp.u32 	%r297, 1, 0, %p44;
	add.s32 	%r298, %r65, %r297;
	add.f64 	%fd96, %fd95, 0dBFF0000000000000;
	add.f64 	%fd97, %fd95, 0d3FF0000000000000;
	rcp.approx.ftz.f64 	%fd98, %fd97;
	neg.f64 	%fd99, %fd97;
	fma.rn.f64 	%fd100, %fd99, %fd98, 0d3FF0000000000000;
	fma.rn.f64 	%fd101, %fd100, %fd100, %fd100;
	fma.rn.f64 	%fd102, %fd101, %fd98, %fd98;
	mul.f64 	%fd103, %fd96, %fd102;
	fma.rn.f64 	%fd104, %fd96, %fd102, %fd103;
	mul.f64 	%fd105, %fd104, %fd104;
	fma.rn.f64 	%fd106, %fd105, 0d3EB1380B3AE80F1E, 0d3ED0EE258B7A8B04;
	fma.rn.f64 	%fd107, %fd106, %fd105, 0d3EF3B2669F02676F;
	fma.rn.f64 	%fd108, %fd107, %fd105, 0d3F1745CBA9AB0956;
	fma.rn.f64 	%fd109, %fd108, %fd105, 0d3F3C71C72D1B5154;
	fma.rn.f64 	%fd110, %fd109, %fd105, 0d3F624924923BE72D;
	fma.rn.f64 	%fd111, %fd110, %fd105, 0d3F8999999999A3C4;
	fma.rn.f64 	%fd112, %fd111, %fd105, 0d3FB5555555555554;
	sub.f64 	%fd113, %fd96, %fd104;
	add.f64 	%fd114, %fd113, %fd113;
	neg.f64 	%fd115, %fd104;
	fma.rn.f64 	%fd116, %fd115, %fd96, %fd114;
	mul.f64 	%fd117, %fd102, %fd116;
	mul.f64 	%fd118, %fd105, %fd112;
	fma.rn.f64 	%fd119, %fd118, %fd104, %fd117;
	xor.b32  	%r299, %r298, -2147483648;
	mov.b32 	%r300, 1127219200;
	mov.b64 	%fd120, {%r299, %r300};
	sub.f64 	%fd121, %fd120, %fd2;
	fma.rn.f64 	%fd122, %fd121, 0d3FE62E42FEFA39EF, %fd104;
	fma.rn.f64 	%fd123, %fd121, 0dBFE62E42FEFA39EF, %fd122;
	sub.f64 	%fd124, %fd123, %fd104;
	sub.f64 	%fd125, %fd119, %fd124;
	fma.rn.f64 	%fd126, %fd121, 0d3C7ABC9E3B39803F, %fd125;
	add.f64 	%fd241, %fd122, %fd126;
$L__BB2_55:
	mul.f64 	%fd127, %fd1, %fd241;
	cvt.rn.f32.f64 	%f272, %fd127;
	sub.f32 	%f273, %f14, %f923;
	add.f32 	%f274, %f273, %f272;
	abs.f32 	%f275, %f274;
	setp.num.f32 	%p45, %f275, %f275;
	selp.f32 	%f276, %f274, 0fDF0AC723, %p45;
	add.f32 	%f924, %f924, %f276;
	add.s32 	%r598, %r598, %r230;
	add.s32 	%r301, %r57, %r58;
	setp.lt.s32 	%p46, %r598, %r301;
	@%p46 bra 	$L__BB2_40;
$L__BB2_56:
	ld.param.u64 	%rd384, [_Z4mcmciiiiiiffP17curandStateXORWOWPfS1_S1_S1_S1_PiS1_S1_S1_S2_S1_S1_S1_S1_S1_S1__param_17];
	setp.lt.s32 	%p47, %r230, 1;
	cvta.to.global.u64 	%rd94, %rd384;
	mul.wide.s32 	%rd95, %r1, 4;
	add.s64 	%rd96, %rd94, %rd95;
	st.global.f32 	[%rd96], %f924;
	@%p47 bra 	$L__BB2_65;
	add.s32 	%r302, %r2, 1;
	max.s32 	%r79, %r3, %r302;
	sub.s32 	%r303, %r79, %r2;
	and.b32  	%r80, %r303, 3;
	setp.eq.s32 	%p48, %r80, 0;
	mov.u32 	%r606, %r2;
	@%p48 bra 	$L__BB2_60;
	mov.b32 	%r605, 0;
	mov.u32 	%r606, %r2;
$L__BB2_59:
	.pragma "nounroll";
	mul.wide.s32 	%rd97, %r606, 4;
	add.s64 	%rd98, %rd6, %rd97;
	ld.global.f32 	%f277, [%rd98];
	add.s64 	%rd99, %rd5, %rd97;
	st.global.f32 	[%rd99], %f277;
	add.s32 	%r606, %r606, 1;
	add.s32 	%r605, %r605, 1;
	setp.ne.s32 	%p49, %r605, %r80;
	@%p49 bra 	$L__BB2_59;
$L__BB2_60:
	sub.s32 	%r86, %r2, %r79;
	setp.gt.u32 	%p50, %r86, -4;
	@%p50 bra 	$L__BB2_61;
	bra.uni 	$L__BB2_247;
$L__BB2_61:
	setp.eq.s32 	%p52, %r80, 0;
	mov.u32 	%r609, %r2;
	@%p52 bra 	$L__BB2_64;
	mov.b32 	%r608, 0;
	mov.u32 	%r609, %r2;
$L__BB2_63:
	.pragma "nounroll";
	mul.wide.s32 	%rd103, %r609, 4;
	add.s64 	%rd104, %rd4, %rd103;
	ld.global.f32 	%f282, [%rd104];
	add.s64 	%rd105, %rd3, %rd103;
	st.global.f32 	[%rd105], %f282;
	add.s32 	%r609, %r609, 1;
	add.s32 	%r608, %r608, 1;
	setp.ne.s32 	%p53, %r608, %r80;
	@%p53 bra 	$L__BB2_63;
$L__BB2_64:
	setp.gt.u32 	%p54, %r86, -4;
	@%p54 bra 	$L__BB2_65;
	bra.uni 	$L__BB2_248;
$L__BB2_65:
	ld.param.u32 	%r573, [_Z4mcmciiiiiiffP17curandStateXORWOWPfS1_S1_S1_S1_PiS1_S1_S1_S2_S1_S1_S1_S1_S1_S1__param_4];
	setp.lt.s32 	%p56, %r573, 1;
	@%p56 bra 	$L__BB2_246;
	ld.param.u32 	%r565, [_Z4mcmciiiiiiffP17curandStateXORWOWPfS1_S1_S1_S1_PiS1_S1_S1_S2_S1_S1_S1_S1_S1_S1__param_3];
	cvt.rn.f64.s32 	%fd128, %r230;
	mul.f64 	%fd8, %fd128, 0dBFE0000000000000;
	mov.f64 	%fd129, 0d401921FB54442D18;
	{
	.reg .b32 %temp; 
	mov.b64 	{%temp, %r307}, %fd129;
	}
	{
	.reg .b32 %temp; 
	mov.b64 	{%r308, %temp}, %fd129;
	}
	setp.lt.s32 	%p57, %r307, 1048576;
	mov.f64 	%fd130, 0d437921FB54442D18;
	{
	.reg .b32 %temp; 
	mov.b64 	{%temp, %r309}, %fd130;
	}
	{
	.reg .b32 %temp; 
	mov.b64 	{%r310, %temp}, %fd130;
	}
	mov.b32 	%r311, 1127219200;
	mov.b32 	%r312, -2147483648;
	mov.b64 	%fd9, {%r312, %r311};
	add.s32 	%r313, %r2, 1;
	max.s32 	%r314, %r3, %r313;
	sub.s32 	%r315, %r314, %r2;
	not.b32 	%r316, %r2;
	add.s32 	%r95, %r314, %r316;
	and.b32  	%r96, %r315, 15;
	and.b32  	%r97, %r315, 7;
	and.b32  	%r98, %r315, 3;
	and.b32  	%r99, %r230, 15;
	and.b32  	%r100, %r230, 7;
	and.b32  	%r101, %r315, -8;
	and.b32  	%r102, %r315, 1;
	selp.b32 	%r317, %r309, %r307, %p57;
	selp.b32 	%r318, %r310, %r308, %p57;
	add.s32 	%r103, %r317, -1;
	selp.f64 	%fd131, 0d437921FB54442D18, 0d401921FB54442D18, %p57;
	fma.rn.f64 	%fd132, %fd131, 0d7FF0000000000000, 0d7FF0000000000000;
	{
	.reg .b32 %temp; 
	mov.b64 	{%temp, %r319}, %fd131;
	}
	and.b32  	%r320, %r319, 2147483647;
	setp.eq.s32 	%p58, %r320, 0;
	selp.f64 	%fd10, 0dFFF0000000000000, %fd132, %p58;
	selp.b32 	%r321, -1077, -1023, %p57;
	shr.u32 	%r322, %r317, 20;
	add.s32 	%r104, %r321, %r322;
	and.b32  	%r323, %r317, 1048575;
	or.b32  	%r105, %r323, 1072693248;
	mov.b64 	%fd11, {%r318, %r105};
	{
	.reg .b32 %temp; 
	mov.b64 	{%r324, %temp}, %fd11;
	}
	{
	.reg .b32 %temp; 
	mov.b64 	{%temp, %r325}, %fd11;
	}
	add.s32 	%r326, %r325, -1048576;
	mov.b64 	%fd12, {%r324, %r326};
	and.b32  	%r106, %r230, 3;
	and.b32  	%r107, %r565, 2147483632;
	and.b32  	%r108, %r565, 3;
	min.s32 	%r327, %r230, %r565;
	setp.lt.s32 	%p1, %r327, 1;
	and.b32  	%r328, %r315, -16;
	neg.s32 	%r109, %r328;
	mov.b32 	%r612, 0;
	mul.wide.s32 	%rd129, %r2, 4;
	add.s64 	%rd130, %rd4, %rd129;
	add.s64 	%rd135, %rd3, %rd129;
$L__BB2_67:
	ld.param.u64 	%rd379, [_Z4mcmciiiiiiffP17curandStateXORWOWPfS1_S1_S1_S1_PiS1_S1_S1_S2_S1_S1_S1_S1_S1_S1__param_14];
	ld.param.u64 	%rd377, [_Z4mcmciiiiiiffP17curandStateXORWOWPfS1_S1_S1_S1_PiS1_S1_S1_S2_S1_S1_S1_S1_S1_S1__param_13];
	ld.param.u64 	%rd376, [_Z4mcmciiiiiiffP17curandStateXORWOWPfS1_S1_S1_S1_PiS1_S1_S1_S2_S1_S1_S1_S1_S1_S1__param_8];
	cvta.to.global.u64 	%rd109, %rd376;
	add.s64 	%rd7, %rd109, %rd63;
	ld.global.v2.u32 	{%r329, %r330}, [%rd7];
	shr.u32 	%r331, %r330, 2;
	xor.b32  	%r332, %r331, %r330;
	ld.global.v2.u32 	{%r333, %r334}, [%rd7+8];
	ld.global.v2.u32 	{%r335, %r336}, [%rd7+16];
	st.global.v2.u32 	[%rd7+8], {%r334, %r335};
	shl.b32 	%r337, %r336, 4;
	shl.b32 	%r338, %r332, 1;
	xor.b32  	%r339, %r338, %r337;
	xor.b32  	%r340, %r339, %r332;
	xor.b32  	%r341, %r340, %r336;
	st.global.v2.u32 	[%rd7+16], {%r336, %r341};
	add.s32 	%r342, %r329, 362437;
	st.global.v2.u32 	[%rd7], {%r342, %r333};
	add.s32 	%r343, %r341, %r342;
	cvt.rn.f32.u32 	%f287, %r343;
	fma.rn.f32 	%f288, %f287, 0f2F800000, 0f2F000000;
	cvta.to.global.u64 	%rd111, %rd377;
	add.s64 	%rd113, %rd111, %rd95;
	st.global.f32 	[%rd113], %f288;
	ld.global.v2.u32 	{%r344, %r345}, [%rd7];
	shr.u32 	%r346, %r345, 2;
	xor.b32  	%r347, %r346, %r345;
	ld.global.v2.u32 	{%r348, %r349}, [%rd7+8];
	ld.global.v2.u32 	{%r350, %r351}, [%rd7+16];
	st.global.v2.u32 	[%rd7+8], {%r349, %r350};
	shl.b32 	%r352, %r351, 4;
	shl.b32 	%r353, %r347, 1;
	xor.b32  	%r354, %r353, %r352;
	xor.b32  	%r355, %r354, %r347;
	xor.b32  	%r356, %r355, %r351;
	st.global.v2.u32 	[%rd7+16], {%r351, %r356};
	add.s32 	%r357, %r344, 362437;
	st.global.v2.u32 	[%rd7], {%r357, %r348};
	add.s32 	%r358, %r356, %r357;
	cvt.rn.f32.u32 	%f289, %r358;
	fma.rn.f32 	%f290, %f289, 0f2F800000, 0f2F000000;
	shl.b32 	%r359, %r230, 1;
	cvt.rn.f32.s32 	%f291, %r359;
	mul.f32 	%f292, %f290, %f291;
	cvt.rzi.s32.f32 	%r360, %f292;
	cvta.to.global.u64 	%rd114, %rd379;
	add.s64 	%rd115, %rd114, %rd95;
	st.global.u32 	[%rd115], %r360;
	ld.global.u32 	%r361, [%rd7+24];
	setp.eq.s32 	%p59, %r361, 1;
	@%p59 bra 	$L__BB2_69;
	ld.global.v2.u32 	{%r362, %r363}, [%rd7];
	shr.u32 	%r364, %r363, 2;
	xor.b32  	%r365, %r364, %r363;
	ld.global.v2.u32 	{%r366, %r367}, [%rd7+8];
	ld.global.v2.u32 	{%r368, %r369}, [%rd7+16];
	shl.b32 	%r370, %r369, 4;
	shl.b32 	%r371, %r365, 1;
	xor.b32  	%r372, %r371, %r370;
	xor.b32  	%r373, %r372, %r365;
	xor.b32  	%r374, %r373, %r369;
	add.s32 	%r375, %r362, %r374;
	add.s32 	%r376, %r375, 362437;
	shr.u32 	%r377, %r366, 2;
	xor.b32  	%r378, %r377, %r366;
	st.global.v2.u32 	[%rd7+8], {%r368, %r369};
	shl.b32 	%r379, %r374, 4;
	shl.b32 	%r380, %r378, 1;
	xor.b32  	%r381, %r380, %r379;
	xor.b32  	%r382, %r381, %r378;
	xor.b32  	%r383, %r382, %r374;
	st.global.v2.u32 	[%rd7+16], {%r374, %r383};
	add.s32 	%r384, %r362, 724874;
	st.global.v2.u32 	[%rd7], {%r384, %r367};
	add.s32 	%r385, %r383, %r384;
	cvt.rn.f32.u32 	%f293, %r376;
	fma.rn.f32 	%f294, %f293, 0f2F800000, 0f2F000000;
	cvt.rn.f32.u32 	%f295, %r385;
	fma.rn.f32 	%f296, %f295, 0f30C90FDB, 0f30490FDB;
	setp.lt.f32 	%p60, %f294, 0f00800000;
	mul.f32 	%f297, %f294, 0f4B000000;
	selp.f32 	%f298, %f297, %f294, %p60;
	selp.f32 	%f299, 0fC1B80000, 0f00000000, %p60;
	mov.b32 	%r386, %f298;
	add.s32 	%r387, %r386, -1059760811;
	and.b32  	%r388, %r387, -8388608;
	sub.s32 	%r389, %r386, %r388;
	mov.b32 	%f300, %r389;
	cvt.rn.f32.s32 	%f301, %r388;
	fma.rn.f32 	%f302, %f301, 0f34000000, %f299;
	add.f32 	%f303, %f300, 0fBF800000;
	fma.rn.f32 	%f304, %f303, 0fBE055027, 0f3E1039F6;
	fma.rn.f32 	%f305, %f304, %f303, 0fBDF8CDCC;
	fma.rn.f32 	%f306, %f305, %f303, 0f3E0F2955;
	fma.rn.f32 	%f307, %f306, %f303, 0fBE2AD8B9;
	fma.rn.f32 	%f308, %f307, %f303, 0f3E4CED0B;
	fma.rn.f32 	%f309, %f308, %f303, 0fBE7FFF22;
	fma.rn.f32 	%f310, %f309, %f303, 0f3EAAAA78;
	fma.rn.f32 	%f311, %f310, %f303, 0fBF000000;
	mul.f32 	%f312, %f303, %f311;
	fma.rn.f32 	%f313, %f312, %f303, %f303;
	fma.rn.f32 	%f314, %f302, 0f3F317218, %f313;
	setp.gt.u32 	%p61, %r386, 2139095039;
	fma.rn.f32 	%f315, %f298, 0f7F800000, 0f7F800000;
	selp.f32 	%f316, %f315, %f314, %p61;
	setp.eq.f32 	%p62, %f298, 0f00000000;
	mul.f32 	%f317, %f316, 0fC0000000;
	selp.f32 	%f318, 0f7F800000, %f317, %p62;
	sqrt.rn.f32 	%f319, %f318;
	sin.approx.f32 	%f320, %f296;
	cos.approx.f32 	%f321, %f296;
	mul.f32 	%f925, %f319, %f320;
	mul.f32 	%f322, %f319, %f321;
	st.global.f32 	[%rd7+32], %f322;
	mov.b32 	%r390, 1;
	st.global.u32 	[%rd7+24], %r390;
	bra.uni 	$L__BB2_70;
$L__BB2_69:
	mov.b32 	%r391, 0;
	st.global.u32 	[%rd7+24], %r391;
	ld.global.f32 	%f925, [%rd7+32];
$L__BB2_70:
	ld.param.u64 	%rd381, [_Z4mcmciiiiiiffP17curandStateXORWOWPfS1_S1_S1_S1_PiS1_S1_S1_S2_S1_S1_S1_S1_S1_S1__param_15];
	ld.param.f32 	%f903, [_Z4mcmciiiiiiffP17curandStateXORWOWPfS1_S1_S1_S1_PiS1_S1_S1_S2_S1_S1_S1_S1_S1_S1__param_6];
	mul.f32 	%f323, %f903, %f925;
	cvta.to.global.u64 	%rd116, %rd381;
	add.s64 	%rd118, %rd116, %rd95;
	st.global.f32 	[%rd118], %f323;
	ld.global.u32 	%r392, [%rd7+24];
	setp.eq.s32 	%p63, %r392, 1;
	@%p63 bra 	$L__BB2_72;
	ld.global.v2.u32 	{%r393, %r394}, [%rd7];
	shr.u32 	%r395, %r394, 2;
	xor.b32  	%r396, %r395, %r394;
	ld.global.v2.u32 	{%r397, %r398}, [%rd7+8];
	ld.global.v2.u32 	{%r399, %r400}, [%rd7+16];
	shl.b32 	%r401, %r400, 4;
	shl.b32 	%r402, %r396, 1;
	xor.b32  	%r403, %r402, %r401;
	xor.b32  	%r404, %r403, %r396;
	xor.b32  	%r405, %r404, %r400;
	add.s32 	%r406, %r393, %r405;
	add.s32 	%r407, %r406, 362437;
	shr.u32 	%r408, %r397, 2;
	xor.b32  	%r409, %r408, %r397;
	st.global.v2.u32 	[%rd7+8], {%r399, %r400};
	shl.b32 	%r410, %r405, 4;
	shl.b32 	%r411, %r409, 1;
	xor.b32  	%r412, %r411, %r410;
	xor.b32  	%r413, %r412, %r409;
	xor.b32  	%r414, %r413, %r405;
	st.global.v2.u32 	[%rd7+16], {%r405, %r414};
	add.s32 	%r415, %r393, 724874;
	st.global.v2.u32 	[%rd7], {%r415, %r398};
	add.s32 	%r416, %r414, %r415;
	cvt.rn.f32.u32 	%f324, %r407;
	fma.rn.f32 	%f325, %f324, 0f2F800000, 0f2F000000;
	cvt.rn.f32.u32 	%f326, %r416;
	fma.rn.f32 	%f327, %f326, 0f30C90FDB, 0f30490FDB;
	setp.lt.f32 	%p64, %f325, 0f00800000;
	mul.f32 	%f328, %f325, 0f4B000000;
	selp.f32 	%f329, %f328, %f325, %p64;
	selp.f32 	%f330, 0fC1B80000, 0f00000000, %p64;
	mov.b32 	%r417, %f329;
	add.s32 	%r418, %r417, -1059760811;
	and.b32  	%r419, %r418, -8388608;
	sub.s32 	%r420, %r417, %r419;
	mov.b32 	%f331, %r420;
	cvt.rn.f32.s32 	%f332, %r419;
	fma.rn.f32 	%f333, %f332, 0f34000000, %f330;
	add.f32 	%f334, %f331, 0fBF800000;
	fma.rn.f32 	%f335, %f334, 0fBE055027, 0f3E1039F6;
	fma.rn.f32 	%f336, %f335, %f334, 0fBDF8CDCC;
	fma.rn.f32 	%f337, %f336, %f334, 0f3E0F2955;
	fma.rn.f32 	%f338, %f337, %f334, 0fBE2AD8B9;
	fma.rn.f32 	%f339, %f338, %f334, 0f3E4CED0B;
	fma.rn.f32 	%f340, %f339, %f334, 0fBE7FFF22;
	fma.rn.f32 	%f341, %f340, %f334, 0f3EAAAA78;
	fma.rn.f32 	%f342, %f341, %f334, 0fBF000000;
	mul.f32 	%f343, %f334, %f342;
	fma.rn.f32 	%f344, %f343, %f334, %f334;
	fma.rn.f32 	%f345, %f333, 0f3F317218, %f344;
	setp.gt.u32 	%p65, %r417, 2139095039;
	fma.rn.f32 	%f346, %f329, 0f7F800000, 0f7F800000;
	selp.f32 	%f347, %f346, %f345, %p65;
	setp.eq.f32 	%p66, %f329, 0f00000000;
	mul.f32 	%f348, %f347, 0fC0000000;
	selp.f32 	%f349, 0f7F800000, %f348, %p66;
	sqrt.rn.f32 	%f350, %f349;
	sin.approx.f32 	%f351, %f327;
	cos.approx.f32 	%f352, %f327;
	mul.f32 	%f926, %f350, %f351;
	mul.f32 	%f353, %f350, %f352;
	st.global.f32 	[%rd7+32], %f353;
	mov.b32 	%r421, 1;
	st.global.u32 	[%rd7+24], %r421;
	bra.uni 	$L__BB2_73;
$L__BB2_72:
	mov.b32 	%r422, 0;
	st.global.u32 	[%rd7+24], %r422;
	ld.global.f32 	%f926, [%rd7+32];
$L__BB2_73:
	ld.param.u64 	%rd383, [_Z4mcmciiiiiiffP17curandStateXORWOWPfS1_S1_S1_S1_PiS1_S1_S1_S2_S1_S1_S1_S1_S1_S1__param_16];
	ld.param.u64 	%rd380, [_Z4mcmciiiiiiffP17curandStateXORWOWPfS1_S1_S1_S1_PiS1_S1_S1_S2_S1_S1_S1_S1_S1_S1__param_14];
	ld.param.f32 	%f904, [_Z4mcmciiiiiiffP17curandStateXORWOWPfS1_S1_S1_S1_PiS1_S1_S1_S2_S1_S1_S1_S1_S1_S1__param_7];
	mul.f32 	%f38, %f904, %f926;
	cvta.to.global.u64 	%rd119, %rd383;
	add.s64 	%rd121, %rd119, %rd95;
	st.global.f32 	[%rd121], %f38;
	cvta.to.global.u64 	%rd122, %rd380;
	add.s64 	%rd123, %rd122, %rd95;
	ld.global.u32 	%r113, [%rd123];
	setp.ge.s32 	%p67, %r113, %r230;
	@%p67 bra 	$L__BB2_75;
	ld.param.u64 	%rd382, [_Z4mcmciiiiiiffP17curandStateXORWOWPfS1_S1_S1_S1_PiS1_S1_S1_S2_S1_S1_S1_S1_S1_S1__param_15];
	mul.wide.s32 	%rd128, %r113, 4;
	add.s64 	%rd131, %rd130, %rd128;
	ld.global.f32 	%f355, [%rd131];
	cvta.to.global.u64 	%rd132, %rd382;
	add.s64 	%rd134, %rd132, %rd95;
	ld.global.f32 	%f356, [%rd134];
	add.f32 	%f357, %f355, %f356;
	add.s64 	%rd136, %rd135, %rd128;
	st.global.f32 	[%rd136], %f357;
	bra.uni 	$L__BB2_77;
$L__BB2_75:
	sub.s32 	%r423, %r2, %r230;
	add.s32 	%r114, %r423, %r113;
	mul.wide.s32 	%rd124, %r114, 4;
	add.s64 	%rd125, %rd6, %rd124;
	ld.global.f32 	%f354, [%rd125];
	add.f32 	%f39, %f38, %f354;
	setp.leu.f32 	%p68, %f39, 0f00000000;
	@%p68 bra 	$L__BB2_77;
	add.s64 	%rd127, %rd5, %rd124;
	st.global.f32 	[%rd127], %f39;
$L__BB2_77:
	ld.param.u64 	%rd385, [_Z4mcmciiiiiiffP17curandStateXORWOWPfS1_S1_S1_S1_PiS1_S1_S1_S2_S1_S1_S1_S1_S1_S1__param_17];
	setp.lt.s32 	%p69, %r230, 1;
	cvta.to.global.u64 	%rd137, %rd385;
	add.s64 	%rd8, %rd137, %rd95;
	ld.global.f32 	%f40, [%rd8];
	mov.f32 	%f934, 0f3F800000;
	@%p69 bra 	$L__BB2_91;
	setp.lt.u32 	%p70, %r95, 15;
	mov.f32 	%f934, 0f3F800000;
	mov.u32 	%r615, %r2;
	@%p70 bra 	$L__BB2_81;
	mov.f32 	%f934, 0f3F800000;
	mov.u32 	%r613, %r109;
	mov.u32 	%r615, %r2;
$L__BB2_80:
	.pragma "nounroll";
	mul.wide.s32 	%rd139, %r615, 4;
	add.s64 	%rd140, %rd5, %rd139;
	ld.global.f32 	%f362, [%rd140];
	mul.f32 	%f363, %f934, %f362;
	ld.global.f32 	%f364, [%rd140+4];
	mul.f32 	%f365, %f363, %f364;
	ld.global.f32 	%f366, [%rd140+8];
	mul.f32 	%f367, %f365, %f366;
	ld.global.f32 	%f368, [%rd140+12];
	mul.f32 	%f369, %f367, %f368;
	ld.global.f32 	%f370, [%rd140+16];
	mul.f32 	%f371, %f369, %f370;
	ld.global.f32 	%f372, [%rd140+20];
	mul.f32 	%f373, %f371, %f372;
	ld.global.f32 	%f374, [%rd140+24];
	mul.f32 	%f375, %f373, %f374;
	ld.global.f32 	%f376, [%rd140+28];
	mul.f32 	%f377, %f375, %f376;
	ld.global.f32 	%f378, [%rd140+32];
	mul.f32 	%f379, %f377, %f378;
	ld.global.f32 	%f380, [%rd140+36];
	mul.f32 	%f381, %f379, %f380;
	ld.global.f32 	%f382, [%rd140+40];
	mul.f32 	%f383, %f381, %f382;
	ld.global.f32 	%f384, [%rd140+44];
	mul.f32 	%f385, %f383, %f384;
	ld.global.f32 	%f386, [%rd140+48];
	mul.f32 	%f387, %f385, %f386;
	ld.global.f32 	%f388, [%rd140+52];
	mul.f32 	%f389, %f387, %f388;
	ld.global.f32 	%f390, [%rd140+56];
	mul.f32 	%f391, %f389, %f390;
	ld.global.f32 	%f392, [%rd140+60];
	mul.f32 	%f934, %f391, %f392;
	add.s32 	%r615, %r615, 16;
	add.s32 	%r613, %r613, 16;
	setp.ne.s32 	%p71, %r613, 0;
	@%p71 bra 	$L__BB2_80;
$L__BB2_81:
	setp.eq.s32 	%p72, %r96, 0;
	@%p72 bra 	$L__BB2_91;
	add.s32 	%r424, %r96, -1;
	setp.lt.u32 	%p73, %r424, 7;
	@%p73 bra 	$L__BB2_84;
	mul.wide.s32 	%rd141, %r615, 4;
	add.s64 	%rd142, %rd5, %rd141;
	ld.global.f32 	%f394, [%rd142];
	mul.f32 	%f395, %f934, %f394;
	ld.global.f32 	%f396, [%rd142+4];
	mul.f32 	%f397, %f395, %f396;
	ld.global.f32 	%f398, [%rd142+8];
	mul.f32 	%f399, %f397, %f398;
	ld.global.f32 	%f400, [%rd142+12];
	mul.f32 	%f401, %f399, %f400;
	ld.global.f32 	%f402, [%rd142+16];
	mul.f32 	%f403, %f401, %f402;
	ld.global.f32 	%f404, [%rd142+20];
	mul.f32 	%f405, %f403, %f404;
	ld.global.f32 	%f406, [%rd142+24];
	mul.f32 	%f407, %f405, %f406;
	ld.global.f32 	%f408, [%rd142+28];
	mul.f32 	%f934, %f407, %f408;
	add.s32 	%r615, %r615, 8;
$L__BB2_84:
	setp.eq.s32 	%p74, %r97, 0;
	@%p74 bra 	$L__BB2_91;
	add.s32 	%r425, %r97, -1;
	setp.lt.u32 	%p75, %r425, 3;
	@%p75 bra 	$L__BB2_87;
	mul.wide.s32 	%rd143, %r615, 4;
	add.s64 	%rd144, %rd5, %rd143;
	ld.global.f32 	%f410, [%rd144];
	mul.f32 	%f411, %f934, %f410;
	ld.global.f32 	%f412, [%rd144+4];
	mul.f32 	%f413, %f411, %f412;
	ld.global.f32 	%f414, [%rd144+8];
	mul.f32 	%f415, %f413, %f414;
	ld.global.f32 	%f416, [%rd144+12];
	mul.f32 	%f934, %f415, %f416;
	add.s32 	%r615, %r615, 4;
$L__BB2_87:
	setp.eq.s32 	%p76, %r98, 0;
	@%p76 bra 	$L__BB2_91;
	setp.eq.s32 	%p77, %r98, 1;
	mul.wide.s32 	%rd145, %r615, 4;
	add.s64 	%rd9, %rd5, %rd145;
	ld.global.f32 	%f417, [%rd9];
	mul.f32 	%f934, %f934, %f417;
	@%p77 bra 	$L__BB2_91;
	setp.eq.s32 	%p78, %r98, 2;
	ld.global.f32 	%f418, [%rd9+4];
	mul.f32 	%f934, %f934, %f418;
	@%p78 bra 	$L__BB2_91;
	ld.global.f32 	%f419, [%rd9+8];
	mul.f32 	%f934, %f934, %f419;
$L__BB2_91:
	ld.param.u32 	%r562, [_Z4mcmciiiiiiffP17curandStateXORWOWPfS1_S1_S1_S1_PiS1_S1_S1_S2_S1_S1_S1_S1_S1_S1__param_2];
	mul.lo.s32 	%r426, %r562, %r230;
	setp.lt.s32 	%p79, %r426, 1;
	mov.f32 	%f945, 0f00000000;
	@%p79 bra 	$L__BB2_109;
	ld.param.u32 	%r563, [_Z4mcmciiiiiiffP17curandStateXORWOWPfS1_S1_S1_S1_PiS1_S1_S1_S2_S1_S1_S1_S1_S1_S1__param_2];
	mul.lo.s32 	%r618, %r563, %r2;
	setp.lt.f32 	%p80, %f934, 0f00800000;
	mul.f32 	%f422, %f934, 0f4B000000;
	selp.f32 	%f423, %f422, %f934, %p80;
	mov.b32 	%r427, %f423;
	add.s32 	%r428, %r427, -1059760811;
	and.b32  	%r429, %r428, -8388608;
	sub.s32 	%r430, %r427, %r429;
	mov.b32 	%f424, %r430;
	add.f32 	%f425, %f424, 0fBF800000;
	setp.eq.f32 	%p81, %f423, 0f00000000;
	fma.rn.f32 	%f426, %f423, 0f7F800000, 0f7F800000;
	setp.gt.u32 	%p82, %r427, 2139095039;
	fma.rn.f32 	%f427, %f425, 0fBE055027, 0f3E1039F6;
	fma.rn.f32 	%f428, %f427, %f425, 0fBDF8CDCC;
	fma.rn.f32 	%f429, %f428, %f425, 0f3E0F2955;
	fma.rn.f32 	%f430, %f429, %f425, 0fBE2AD8B9;
	fma.rn.f32 	%f431, %f430, %f425, 0f3E4CED0B;
	fma.rn.f32 	%f432, %f431, %f425, 0fBE7FFF22;
	fma.rn.f32 	%f433, %f432, %f425, 0f3EAAAA78;
	fma.rn.f32 	%f434, %f433, %f425, 0fBF000000;
	mul.f32 	%f435, %f425, %f434;
	fma.rn.f32 	%f436, %f435, %f425, %f425;
	cvt.rn.f32.s32 	%f437, %r429;
	selp.f32 	%f438, 0fC1B80000, 0f00000000, %p80;
	fma.rn.f32 	%f439, %f437, 0f34000000, %f438;
	fma.rn.f32 	%f440, %f439, 0f3F317218, %f436;
	selp.f32 	%f441, %f426, %f440, %p82;
	mul.f32 	%f442, %f441, 0fBF000000;
	selp.f32 	%f55, 0f7F800000, %f442, %p81;
	mov.f32 	%f945, 0f00000000;
$L__BB2_93:
	mov.f32 	%f944, 0f00000000;
	@%p69 bra 	$L__BB2_106;
	setp.lt.u32 	%p84, %r95, 7;
	sub.s32 	%r126, %r618, %r2;
	mov.f32 	%f943, 0f00000000;
	mov.u32 	%r621, %r2;
	@%p84 bra 	$L__BB2_97;
	mov.b32 	%r620, 0;
	mov.f32 	%f943, 0f00000000;
	mov.u32 	%r621, %r2;
$L__BB2_96:
	.pragma "nounroll";
	add.s32 	%r432, %r126, %r621;
	mul.wide.s32 	%rd146, %r432, 4;
	add.s64 	%rd147, %rd1, %rd146;
	ld.global.f32 	%f447, [%rd147];
	mul.wide.s32 	%rd148, %r621, 4;
	add.s64 	%rd149, %rd3, %rd148;
	ld.global.f32 	%f448, [%rd149];
	sub.f32 	%f449, %f447, %f448;
	mul.f32 	%f450, %f449, %f449;
	cvt.f64.f32 	%fd133, %f450;
	add.s64 	%rd150, %rd5, %rd148;
	ld.global.f32 	%f451, [%rd150];
	cvt.f64.f32 	%fd134, %f451;
	div.rn.f64 	%fd135, %fd133, %fd134;
	cvt.f64.f32 	%fd136, %f943;
	add.f64 	%fd137, %fd135, %fd136;
	cvt.rn.f32.f64 	%f452, %fd137;
	ld.global.f32 	%f453, [%rd147+4];
	ld.global.f32 	%f454, [%rd149+4];
	sub.f32 	%f455, %f453, %f454;
	mul.f32 	%f456, %f455, %f455;
	cvt.f64.f32 	%fd138, %f456;
	ld.global.f32 	%f457, [%rd150+4];
	cvt.f64.f32 	%fd139, %f457;
	div.rn.f64 	%fd140, %fd138, %fd139;
	cvt.f64.f32 	%fd141, %f452;
	add.f64 	%fd142, %fd140, %fd141;
	cvt.rn.f32.f64 	%f458, %fd142;
	ld.global.f32 	%f459, [%rd147+8];
	ld.global.f32 	%f460, [%rd149+8];
	sub.f32 	%f461, %f459, %f460;
	mul.f32 	%f462, %f461, %f461;
	cvt.f64.f32 	%fd143, %f462;
	ld.global.f32 	%f463, [%rd150+8];
	cvt.f64.f32 	%fd144, %f463;
	div.rn.f64 	%fd145, %fd143, %fd144;
	cvt.f64.f32 	%fd146, %f458;
	add.f64 	%fd147, %fd145, %fd146;
	cvt.rn.f32.f64 	%f464, %fd147;
	ld.global.f32 	%f465, [%rd147+12];
	ld.global.f32 	%f466, [%rd149+12];
	sub.f32 	%f467, %f465, %f466;
	mul.f32 	%f468, %f467, %f467;
	cvt.f64.f32 	%fd148, %f468;
	ld.global.f32 	%f469, [%rd150+12];
	cvt.f64.f32 	%fd149, %f469;
	div.rn.f64 	%fd150, %fd148, %fd149;
	cvt.f64.f32 	%fd151, %f464;
	add.f64 	%fd152, %fd150, %fd151;
	cvt.rn.f32.f64 	%f470, %fd152;
	ld.global.f32 	%f471, [%rd147+16];
	ld.global.f32 	%f472, [%rd149+16];
	sub.f32 	%f473, %f471, %f472;
	mul.f32 	%f474, %f473, %f473;
	cvt.f64.f32 	%fd153, %f474;
	ld.global.f32 	%f475, [%rd150+16];
	cvt.f64.f32 	%fd154, %f475;
	div.rn.f64 	%fd155, %fd153, %fd154;
	cvt.f64.f32 	%fd156, %f470;
	add.f64 	%fd157, %fd155, %fd156;
	cvt.rn.f32.f64 	%f476, %fd157;
	ld.global.f32 	%f477, [%rd147+20];
	ld.global.f32 	%f478, [%rd149+20];
	sub.f32 	%f479, %f477, %f478;
	mul.f32 	%f480, %f479, %f479;
	cvt.f64.f32 	%fd158, %f480;
	ld.global.f32 	%f481, [%rd150+20];
	cvt.f64.f32 	%fd159, %f481;
	div.rn.f64 	%fd160, %fd158, %fd159;
	cvt.f64.f32 	%fd161, %f476;
	add.f64 	%fd162, %fd160, %fd161;
	cvt.rn.f32.f64 	%f482, %fd162;
	ld.global.f32 	%f483, [%rd147+24];
	ld.global.f32 	%f484, [%rd149+24];
	sub.f32 	%f485, %f483, %f484;
	mul.f32 	%f486, %f485, %f485;
	cvt.f64.f32 	%fd163, %f486;
	ld.global.f32 	%f487, [%rd150+24];
	cvt.f64.f32 	%fd164, %f487;
	div.rn.f64 	%fd165, %fd163, %fd164;
	cvt.f64.f32 	%fd166, %f482;
	add.f64 	%fd167, %fd165, %fd166;
	cvt.rn.f32.f64 	%f488, %fd167;
	ld.global.f32 	%f489, [%rd147+28];
	ld.global.f32 	%f490, [%rd149+28];
	sub.f32 	%f491, %f489, %f490;
	mul.f32 	%f492, %f491, %f491;
	cvt.f64.f32 	%fd168, %f492;
	ld.global.f32 	%f493, [%rd150+28];
	cvt.f64.f32 	%fd169, %f493;
	div.rn.f64 	%fd170, %fd168, %fd169;
	cvt.f64.f32 	%fd171, %f488;
	add.f64 	%fd172, %fd170, %fd171;
	cvt.rn.f32.f64 	%f943, %fd172;
	add.s32 	%r621, %r621, 8;
	add.s32 	%r620, %r620, 8;
	setp.ne.s32 	%p85, %r620, %r101;
	@%p85 bra 	$L__BB2_96;
$L__BB2_97:
	setp.eq.s32 	%p86, %r97, 0;
	@%p86 bra 	$L__BB2_105;
	add.s32 	%r433, %r97, -1;
	setp.lt.u32 	%p87, %r433, 3;
	@%p87 bra 	$L__BB2_100;
	add.s32 	%r434, %r126, %r621;
	mul.wide.s32 	%rd151, %r434, 4;
	add.s64 	%rd152, %rd1, %rd151;
	ld.global.f32 	%f495, [%rd152];
	mul.wide.s32 	%rd153, %r621, 4;
	add.s64 	%rd154, %rd3, %rd153;
	ld.global.f32 	%f496, [%rd154];
	sub.f32 	%f497, %f495, %f496;
	mul.f32 	%f498, %f497, %f497;
	cvt.f64.f32 	%fd173, %f498;
	add.s64 	%rd155, %rd5, %rd153;
	ld.global.f32 	%f499, [%rd155];
	cvt.f64.f32 	%fd174, %f499;
	div.rn.f64 	%fd175, %fd173, %fd174;
	cvt.f64.f32 	%fd176, %f943;
	add.f64 	%fd177, %fd175, %fd176;
	cvt.rn.f32.f64 	%f500, %fd177;
	ld.global.f32 	%f501, [%rd152+4];
	ld.global.f32 	%f502, [%rd154+4];
	sub.f32 	%f503, %f501, %f502;
	mul.f32 	%f504, %f503, %f503;
	cvt.f64.f32 	%fd178, %f504;
	ld.global.f32 	%f505, [%rd155+4];
	cvt.f64.f32 	%fd179, %f505;
	div.rn.f64 	%fd180, %fd178, %fd179;
	cvt.f64.f32 	%fd181, %f500;
	add.f64 	%fd182, %fd180, %fd181;
	cvt.rn.f32.f64 	%f506, %fd182;
	ld.global.f32 	%f507, [%rd152+8];
	ld.global.f32 	%f508, [%rd154+8];
	sub.f32 	%f509, %f507, %f508;
	mul.f32 	%f510, %f509, %f509;
	cvt.f64.f32 	%fd183, %f510;
	ld.global.f32 	%f511, [%rd155+8];
	cvt.f64.f32 	%fd184, %f511;
	div.rn.f64 	%fd185, %fd183, %fd184;
	cvt.f64.f32 	%fd186, %f506;
	add.f64 	%fd187, %fd185, %fd186;
	cvt.rn.f32.f64 	%f512, %fd187;
	ld.global.f32 	%f513, [%rd152+12];
	ld.global.f32 	%f514, [%rd154+12];
	sub.f32 	%f515, %f513, %f514;
	mul.f32 	%f516, %f515, %f515;
	cvt.f64.f32 	%fd188, %f516;
	ld.global.f32 	%f517, [%rd155+12];
	cvt.f64.f32 	%fd189, %f517;
	div.rn.f64 	%fd190, %fd188, %fd189;
	cvt.f64.f32 	%fd191, %f512;
	add.f64 	%fd192, %fd190, %fd191;
	add.s32 	%r621, %r621, 4;
	cvt.rn.f32.f64 	%f943, %fd192;
$L__BB2_100:
	setp.eq.s32 	%p88, %r98, 0;
	@%p88 bra 	$L__BB2_105;
	setp.eq.s32 	%p89, %r98, 1;
	@%p89 bra 	$L__BB2_103;
	add.s32 	%r435, %r126, %r621;
	mul.wide.s32 	%rd156, %r435, 4;
	add.s64 	%rd157, %rd1, %rd156;
	ld.global.f32 	%f519, [%rd157];
	mul.wide.s32 	%rd158, %r621, 4;
	add.s64 	%rd159, %rd3, %rd158;
	ld.global.f32 	%f520, [%rd159];
	sub.f32 	%f521, %f519, %f520;
	mul.f32 	%f522, %f521, %f521;
	cvt.f64.f32 	%fd193, %f522;
	add.s64 	%rd160, %rd5, %rd158;
	ld.global.f32 	%f523, [%rd160];
	cvt.f64.f32 	%fd194, %f523;
	div.rn.f64 	%fd195, %fd193, %fd194;
	cvt.f64.f32 	%fd196, %f943;
	add.f64 	%fd197, %fd195, %fd196;
	cvt.rn.f32.f64 	%f524, %fd197;
	ld.global.f32 	%f525, [%rd157+4];
	ld.global.f32 	%f526, [%rd159+4];
	sub.f32 	%f527, %f525, %f526;
	mul.f32 	%f528, %f527, %f527;
	cvt.f64.f32 	%fd198, %f528;
	ld.global.f32 	%f529, [%rd160+4];
	cvt.f64.f32 	%fd199, %f529;
	div.rn.f64 	%fd200, %fd198, %fd199;
	cvt.f64.f32 	%fd201, %f524;
	add.f64 	%fd202, %fd200, %fd201;
	add.s32 	%r621, %r621, 2;
	cvt.rn.f32.f64 	%f943, %fd202;
$L__BB2_103:
	setp.eq.s32 	%p90, %r102, 0;
	@%p90 bra 	$L__BB2_105;
	add.s32 	%r436, %r126, %r621;
	mul.wide.s32 	%rd161, %r436, 4;
	add.s64 	%rd162, %rd1, %rd161;
	ld.global.f32 	%f530, [%rd162];
	mul.wide.s32 	%rd163, %r621, 4;
	add.s64 	%rd164, %rd3, %rd163;
	ld.global.f32 	%f531, [%rd164];
	sub.f32 	%f532, %f530, %f531;
	mul.f32 	%f533, %f532, %f532;
	cvt.f64.f32 	%fd203, %f533;
	add.s64 	%rd165, %rd5, %rd163;
	ld.global.f32 	%f534, [%rd165];
	cvt.f64.f32 	%fd204, %f534;
	div.rn.f64 	%fd205, %fd203, %fd204;
	cvt.f64.f32 	%fd206, %f943;
	add.f64 	%fd207, %fd205, %fd206;
	cvt.rn.f32.f64 	%f943, %fd207;
$L__BB2_105:
	mul.f32 	%f944, %f943, 0f3F000000;
$L__BB2_106:
	setp.gt.u32 	%p91, %r103, 2146435070;
	mov.f64 	%fd242, %fd10;
	@%p91 bra 	$L__BB2_108;
	setp.gt.u32 	%p92, %r105, 1073127582;
	selp.f64 	%fd208, %fd12, %fd11, %p92;
	selp.u32 	%r437, 1, 0, %p92;
	add.s32 	%r438, %r104, %r437;
	add.f64 	%fd209, %fd208, 0dBFF0000000000000;
	add.f64 	%fd210, %fd208, 0d3FF0000000000000;
	rcp.approx.ftz.f64 	%fd211, %fd210;
	neg.f64 	%fd212, %fd210;
	fma.rn.f64 	%fd213, %fd212, %fd211, 0d3FF0000000000000;
	fma.rn.f64 	%fd214, %fd213, %fd213, %fd213;
	fma.rn.f64 	%fd215, %fd214, %fd211, %fd211;
	mul.f64 	%fd216, %fd209, %fd215;
	fma.rn.f64 	%fd217, %fd209, %fd215, %fd216;
	mul.f64 	%fd218, %fd217, %fd217;
	fma.rn.f64 	%fd219, %fd218, 0d3EB1380B3AE80F1E, 0d3ED0EE258B7A8B04;
	fma.rn.f64 	%fd220, %fd219, %fd218, 0d3EF3B2669F02676F;
	fma.rn.f64 	%fd221, %fd220, %fd218, 0d3F1745CBA9AB0956;
	fma.rn.f64 	%fd222, %fd221, %fd218, 0d3F3C71C72D1B5154;
	fma.rn.f64 	%fd223, %fd222, %fd218, 0d3F624924923BE72D;
	fma.rn.f64 	%fd224, %fd223, %fd218, 0d3F8999999999A3C4;
	fma.rn.f64 	%fd225, %fd224, %fd218, 0d3FB5555555555554;
	sub.f64 	%fd226, %fd209, %fd217;
	add.f64 	%fd227, %fd226, %fd226;
	neg.f64 	%fd228, %fd217;
	fma.rn.f64 	%fd229, %fd228, %fd209, %fd227;
	mul.f64 	%fd230, %fd215, %fd229;
	mul.f64 	%fd231, %fd218, %fd225;
	fma.rn.f64 	%fd232, %fd231, %fd217, %fd230;
	xor.b32  	%r439, %r438, -2147483648;
	mov.b32 	%r440, 1127219200;
	mov.b64 	%fd233, {%r439, %r440};
	sub.f64 	%fd234, %fd233, %fd9;
	fma.rn.f64 	%fd235, %fd234, 0d3FE62E42FEFA39EF, %fd217;
	fma.rn.f64 	%fd236, %fd234, 0dBFE62E42FEFA39EF, %fd235;
	sub.f64 	%fd237, %fd236, %fd217;
	sub.f64 	%fd238, %fd232, %fd237;
	fma.rn.f64 	%fd239, %fd234, 0d3C7ABC9E3B39803F, %fd238;
	add.f64 	%fd242, %fd235, %fd239;
$L__BB2_108:
	ld.param.u32 	%r564, [_Z4mcmciiiiiiffP17curandStateXORWOWPfS1_S1_S1_S1_PiS1_S1_S1_S2_S1_S1_S1_S1_S1_S1__param_2];
	mul.f64 	%fd240, %fd8, %fd242;
	cvt.rn.f32.f64 	%f535, %fd240;
	sub.f32 	%f536, %f55, %f944;
	add.f32 	%f537, %f536, %f535;
	abs.f32 	%f538, %f537;
	setp.num.f32 	%p93, %f538, %f538;
	selp.f32 	%f539, %f537, 0fDF0AC723, %p93;
	add.f32 	%f945, %f945, %f539;
	add.s32 	%r618, %r618, %r230;
	mul.lo.s32 	%r441, %r564, %r230;
	mad.lo.s32 	%r442, %r564, %r2, %r441;
	setp.lt.s32 	%p94, %r618, %r442;
	@%p94 bra 	$L__BB2_93;
$L__BB2_109:
	ld.param.u64 	%rd386, [_Z4mcmciiiiiiffP17curandStateXORWOWPfS1_S1_S1_S1_PiS1_S1_S1_S2_S1_S1_S1_S1_S1_S1__param_18];
	cvta.to.global.u64 	%rd166, %rd386;
	mul.wide.s32 	%rd167, %r1, 4;
	add.s64 	%rd10, %rd166, %rd167;
	setp.leu.f32 	%p95, %f945, %f40;
	@%p95 bra 	$L__BB2_111;
	mov.b32 	%r447, 1;
	st.global.u32 	[%rd10], %r447;
	st.global.f32 	[%rd8], %f945;
	bra.uni 	$L__BB2_114;
$L__BB2_111:
	ld.param.u64 	%rd378, [_Z4mcmciiiiiiffP17curandStateXORWOWPfS1_S1_S1_S1_PiS1_S1_S1_S2_S1_S1_S1_S1_S1_S1__param_13];
	sub.f32 	%f540, %f945, %f40;
	fma.rn.f32 	%f541, %f540, 0f3BBB989D, 0f3F000000;
	cvt.sat.f32.f32 	%f542, %f541;
	mov.f32 	%f543, 0f4B400001;
	mov.f32 	%f544, 0f437C0000;
	fma.rm.f32 	%f545, %f542, %f544, %f543;
	add.f32 	%f546, %f545, 0fCB40007F;
	neg.f32 	%f547, %f546;
	fma.rn.f32 	%f548, %f540, 0f3FB8AA3B, %f547;
	fma.rn.f32 	%f549, %f540, 0f32A57060, %f548;
	mov.b32 	%r443, %f545;
	shl.b32 	%r444, %r443, 23;
	mov.b32 	%f550, %r444;
	ex2.approx.ftz.f32 	%f551, %f549;
	mul.f32 	%f552, %f551, %f550;
	cvta.to.global.u64 	%rd168, %rd378;
	add.s64 	%rd170, %rd168, %rd167;
	ld.global.f32 	%f553, [%rd170];
	setp.geu.f32 	%p96, %f553, %f552;
	@%p96 bra 	$L__BB2_113;
	mov.b32 	%r446, 1;
	st.global.u32 	[%rd10], %r446;
	st.global.f32 	[%rd8], %f945;
	bra.uni 	$L__BB2_114;
$L__BB2_113:
	mov.b32 	%r445, 0;
	st.global.u32 	[%rd10], %r445;
$L__BB2_114:
	mul.wide.s32 	%rd171, %r2, 4;
	add.s64 	%rd11, %rd4, %rd171;
	ld.global.u32 	%r448, [%rd10];
	setp.ne.s32 	%p98, %r448, 1;
	or.pred  	%p99, %p98, %p69;
	@%p99 bra 	$L__BB2_126;
	setp.eq.s32 	%p100, %r98, 0;
	mov.u32 	%r624, %r2;
	@%p100 bra 	$L__BB2_119;
	add.s32 	%r624, %r2, 1;
	setp.eq.s32 	%p101, %r98, 1;
	add.s64 	%rd173, %rd5, %rd171;
	ld.global.f32 	%f554, [%rd173];
	add.s64 	%rd12, %rd6, %rd171;
	st.global.f32 	[%rd12], %f554;
	@%p101 bra 	$L__BB2_119;
	add.s32 	%r624, %r2, 2;
	setp.eq.s32 	%p102, %r98, 2;
	ld.global.f32 	%f555, [%rd173+4];
	st.global.f32 	[%rd12+4], %f555;
	@%p102 bra 	$L__BB2_119;
	add.s32 	%r624, %r2, 3;
	ld.global.f32 	%f556, [%rd173+8];
	st.global.f32 	[%rd12+8], %f556;
$L__BB2_119:
	setp.lt.u32 	%p103, %r95, 3;
	@%p103 bra 	$L__BB2_120;
	bra.uni 	$L__BB2_249;
$L__BB2_120:
	mov.u32 	%r625, %r2;
	@%p100 bra 	$L__BB2_124;
	add.s32 	%r625, %r2, 1;
	setp.eq.s32 	%p106, %r98, 1;
	add.s64 	%rd182, %rd3, %rd171;
	ld.global.f32 	%f561, [%rd182];
	st.global.f32 	[%rd11], %f561;
	@%p106 bra 	$L__BB2_124;
	add.s32 	%r625, %r2, 2;
	setp.eq.s32 	%p107, %r98, 2;
	ld.global.f32 	%f562, [%rd182+4];
	st.global.f32 	[%rd11+4], %f562;
	@%p107 bra 	$L__BB2_124;
	add.s32 	%r625, %r2, 3;
	ld.global.f32 	%f563, [%rd182+8];
	st.global.f32 	[%rd11+8], %f563;
$L__BB2_124:
	@%p103 bra 	$L__BB2_126;
$L__BB2_125:
	mul.wide.s32 	%rd187, %r625, 4;
	add.s64 	%rd188, %rd3, %rd187;
	ld.global.f32 	%f564, [%rd188];
	add.s64 	%rd189, %rd4, %rd187;
	st.global.f32 	[%rd189], %f564;
	ld.global.f32 	%f565, [%rd188+4];
	st.global.f32 	[%rd189+4], %f565;
	ld.global.f32 	%f566, [%rd188+8];
	st.global.f32 	[%rd189+8], %f566;
	ld.global.f32 	%f567, [%rd188+12];
	st.global.f32 	[%rd189+12], %f567;
	add.s32 	%r625, %r625, 4;
	setp.lt.s32 	%p109, %r625, %r3;
	@%p109 bra 	$L__BB2_125;
$L__BB2_126:
	ld.param.u32 	%r575, [_Z4mcmciiiiiiffP17curandStateXORWOWPfS1_S1_S1_S1_PiS1_S1_S1_S2_S1_S1_S1_S1_S1_S1__param_5];
	rem.s32 	%r449, %r612, %r575;
	setp.ne.s32 	%p110, %r449, 0;
	@%p110 bra 	$L__BB2_245;
	@%p69 bra 	$L__BB2_134;
	setp.eq.s32 	%p112, %r98, 0;
	mov.u32 	%r628, %r2;
	@%p112 bra 	$L__BB2_132;
	add.s32 	%r628, %r2, 1;
	setp.eq.s32 	%p113, %r98, 1;
	add.s64 	%rd13, %rd6, %rd171;
	ld.global.f32 	%f568, [%rd13];
	rcp.rn.f32 	%f569, %f568;
	add.s64 	%rd14, %rd2, %rd171;
	st.global.f32 	[%rd14], %f569;
	@%p113 bra 	$L__BB2_132;
	add.s32 	%r628, %r2, 2;
	setp.eq.s32 	%p114, %r98, 2;
	ld.global.f32 	%f570, [%rd13+4];
	rcp.rn.f32 	%f571, %f570;
	st.global.f32 	[%rd14+4], %f571;
	@%p114 bra 	$L__BB2_132;
	add.s32 	%r628, %r2, 3;
	ld.global.f32 	%f572, [%rd13+8];
	rcp.rn.f32 	%f573, %f572;
	st.global.f32 	[%rd14+8], %f573;
$L__BB2_132:
	setp.lt.u32 	%p115, %r95, 3;
	@%p115 bra 	$L__BB2_134;
$L__BB2_133:
	mul.wide.s32 	%rd191, %r628, 4;
	add.s64 	%rd192, %rd6, %rd191;
	ld.global.f32 	%f574, [%rd192];
	rcp.rn.f32 	%f575, %f574;
	add.s64 	%rd193, %rd2, %rd191;
	st.global.f32 	[%rd193], %f575;
	ld.global.f32 	%f576, [%rd192+4];
	rcp.rn.f32 	%f577, %f576;
	st.global.f32 	[%rd193+4], %f577;
	ld.global.f32 	%f578, [%rd192+8];
	rcp.rn.f32 	%f579, %f578;
	st.global.f32 	[%rd193+8], %f579;
	ld.global.f32 	%f580, [%rd192+12];
	rcp.rn.f32 	%f581, %f580;
	st.global.f32 	[%rd193+12], %f581;
	add.s32 	%r628, %r628, 4;
	setp.lt.s32 	%p116, %r628, %r3;
	@%p116 bra 	$L__BB2_133;
$L__BB2_134:
	ld.param.u64 	%rd389, [_Z4mcmciiiiiiffP17curandStateXORWOWPfS1_S1_S1_S1_PiS1_S1_S1_S2_S1_S1_S1_S1_S1_S1__param_23];
	cvta.to.global.u64 	%rd15, %rd389;
	and.b32  	%r155, %r230, 2147483632;
	add.s32 	%r156, %r230, -1;
	setp.ne.s32 	%p117, %r1, 0;
	or.pred  	%p119, %p117, %p69;
	@%p119 bra 	$L__BB2_177;
	setp.lt.u32 	%p120, %r156, 15;
	mov.b32 	%r631, 0;
	@%p120 bra 	$L__BB2_138;
	mov.b32 	%r638, 0;
$L__BB2_137:
	.pragma "nounroll";
	mul.wide.u32 	%rd194, %r638, 4;
	add.s64 	%rd195, %rd15, %rd194;
	mov.b32 	%r452, 0;
	st.global.u32 	[%rd195], %r452;
	st.global.u32 	[%rd195+4], %r452;
	st.global.u32 	[%rd195+8], %r452;
	st.global.u32 	[%rd195+12], %r452;
	st.global.u32 	[%rd195+16], %r452;
	st.global.u32 	[%rd195+20], %r452;
	st.global.u32 	[%rd195+24], %r452;
	st.global.u32 	[%rd195+28], %r452;
	st.global.u32 	[%rd195+32], %r452;
	st.global.u32 	[%rd195+36], %r452;
	st.global.u32 	[%rd195+40], %r452;
	st.global.u32 	[%rd195+44], %r452;
	st.global.u32 	[%rd195+48], %r452;
	st.global.u32 	[%rd195+52], %r452;
	st.global.u32 	[%rd195+56], %r452;
	st.global.u32 	[%rd195+60], %r452;
	add.s32 	%r638, %r638, 16;
	setp.eq.s32 	%p121, %r638, %r155;
	mov.u32 	%r631, %r155;
	@%p121 bra 	$L__BB2_138;
	bra.uni 	$L__BB2_137;
$L__BB2_138:
	setp.eq.s32 	%p122, %r99, 0;
	@%p122 bra 	$L__BB2_148;
	add.s32 	%r453, %r99, -1;
	setp.lt.u32 	%p123, %r453, 7;
	@%p123 bra 	$L__BB2_141;
	mul.wide.u32 	%rd196, %r631, 4;
	add.s64 	%rd197, %rd15, %rd196;
	mov.b32 	%r454, 0;
	st.global.u32 	[%rd197], %r454;
	st.global.u32 	[%rd197+4], %r454;
	st.global.u32 	[%rd197+8], %r454;
	st.global.u32 	[%rd197+12], %r454;
	st.global.u32 	[%rd197+16], %r454;
	st.global.u32 	[%rd197+20], %r454;
	st.global.u32 	[%rd197+24], %r454;
	st.global.u32 	[%rd197+28], %r454;
	add.s32 	%r631, %r631, 8;
$L__BB2_141:
	setp.eq.s32 	%p124, %r100, 0;
	@%p124 bra 	$L__BB2_148;
	add.s32 	%r455, %r100, -1;
	setp.lt.u32 	%p125, %r455, 3;
	@%p125 bra 	$L__BB2_144;
	mul.wide.u32 	%rd198, %r631, 4;
	add.s64 	%rd199, %rd15, %rd198;
	mov.b32 	%r456, 0;
	st.global.u32 	[%rd199], %r456;
	st.global.u32 	[%rd199+4], %r456;
	st.global.u32 	[%rd199+8], %r456;
	st.global.u32 	[%rd199+12], %r456;
	add.s32 	%r631, %r631, 4;
$L__BB2_144:
	setp.eq.s32 	%p126, %r106, 0;
	@%p126 bra 	$L__BB2_148;
	setp.eq.s32 	%p127, %r106, 1;
	mul.wide.u32 	%rd200, %r631, 4;
	add.s64 	%rd16, %rd15, %rd200;
	mov.b32 	%r457, 0;
	st.global.u32 	[%rd16], %r457;
	@%p127 bra 	$L__BB2_148;
	setp.eq.s32 	%p128, %r106, 2;
	mov.b32 	%r458, 0;
	st.global.u32 	[%rd16+4], %r458;
	@%p128 bra 	$L__BB2_148;
	mov.b32 	%r459, 0;
	st.global.u32 	[%rd16+8], %r459;
$L__BB2_148:
	ld.param.u32 	%r566, [_Z4mcmciiiiiiffP17curandStateXORWOWPfS1_S1_S1_S1_PiS1_S1_S1_S2_S1_S1_S1_S1_S1_S1__param_3];
	setp.lt.s32 	%p129, %r566, 1;
	@%p129 bra 	$L__BB2_164;
	mov.b32 	%r633, 0;
$L__BB2_150:
	ld.param.u32 	%r567, [_Z4mcmciiiiiiffP17curandStateXORWOWPfS1_S1_S1_S1_PiS1_S1_S1_S2_S1_S1_S1_S1_S1_S1__param_3];
	setp.lt.u32 	%p139, %r567, 16;
	mul.wide.u32 	%rd208, %r633, 4;
	add.s64 	%rd17, %rd15, %rd208;
	ld.global.f32 	%f950, [%rd17];
	mov.b32 	%r636, 0;
	@%p139 bra 	$L__BB2_153;
	mov.b32 	%r634, 0;
$L__BB2_152:
	.pragma "nounroll";
	mad.lo.s32 	%r467, %r634, %r230, %r633;
	mul.wide.u32 	%rd209, %r467, 4;
	add.s64 	%rd210, %rd2, %rd209;
	ld.global.f32 	%f644, [%rd210];
	add.f32 	%f645, %f644, %f950;
	st.global.f32 	[%rd17], %f645;
	add.s32 	%r468, %r467, %r230;
	mul.wide.u32 	%rd211, %r468, 4;
	add.s64 	%rd212, %rd2, %rd211;
	ld.global.f32 	%f646, [%rd212];
	add.f32 	%f647, %f646, %f645;
	st.global.f32 	[%rd17], %f647;
	add.s32 	%r469, %r468, %r230;
	mul.wide.u32 	%rd213, %r469, 4;
	add.s64 	%rd214, %rd2, %rd213;
	ld.global.f32 	%f648, [%rd214];
	add.f32 	%f649, %f648, %f647;
	st.global.f32 	[%rd17], %f649;
	add.s32 	%r470, %r469, %r230;
	mul.wide.u32 	%rd215, %r470, 4;
	add.s64 	%rd216, %rd2, %rd215;
	ld.global.f32 	%f650, [%rd216];
	add.f32 	%f651, %f650, %f649;
	st.global.f32 	[%rd17], %f651;
	add.s32 	%r471, %r470, %r230;
	mul.wide.u32 	%rd217, %r471, 4;
	add.s64 	%rd218, %rd2, %rd217;
	ld.global.f32 	%f652, [%rd218];
	add.f32 	%f653, %f652, %f651;
	st.global.f32 	[%rd17], %f653;
	add.s32 	%r472, %r471, %r230;
	mul.wide.u32 	%rd219, %r472, 4;
	add.s64 	%rd220, %rd2, %rd219;
	ld.global.f32 	%f654, [%rd220];
	add.f32 	%f655, %f654, %f653;
	st.global.f32 	[%rd17], %f655;
	add.s32 	%r473, %r472, %r230;
	mul.wide.u32 	%rd221, %r473, 4;
	add.s64 	%rd222, %rd2, %rd221;
	ld.global.f32 	%f656, [%rd222];
	add.f32 	%f657, %f656, %f655;
	st.global.f32 	[%rd17], %f657;
	add.s32 	%r474, %r473, %r230;
	mul.wide.u32 	%rd223, %r474, 4;
	add.s64 	%rd224, %rd2, %rd223;
	ld.global.f32 	%f658, [%rd224];
	add.f32 	%f659, %f658, %f657;
	st.global.f32 	[%rd17], %f659;
	add.s32 	%r475, %r474, %r230;
	mul.wide.u32 	%rd225, %r475, 4;
	add.s64 	%rd226, %rd2, %rd225;
	ld.global.f32 	%f660, [%rd226];
	add.f32 	%f661, %f660, %f659;
	st.global.f32 	[%rd17], %f661;
	add.s32 	%r476, %r475, %r230;
	mul.wide.u32 	%rd227, %r476, 4;
	add.s64 	%rd228, %rd2, %rd227;
	ld.global.f32 	%f662, [%rd228];
	add.f32 	%f663, %f662, %f661;
	st.global.f32 	[%rd17], %f663;
	add.s32 	%r477, %r476, %r230;
	mul.wide.u32 	%rd229, %r477, 4;
	add.s64 	%rd230, %rd2, %rd229;
	ld.global.f32 	%f664, [%rd230];
	add.f32 	%f665, %f664, %f663;
	st.global.f32 	[%rd17], %f665;
	add.s32 	%r478, %r477, %r230;
	mul.wide.u32 	%rd231, %r478, 4;
	add.s64 	%rd232, %rd2, %rd231;
	ld.global.f32 	%f666, [%rd232];
	add.f32 	%f667, %f666, %f665;
	st.global.f32 	[%rd17], %f667;
	add.s32 	%r479, %r478, %r230;
	mul.wide.u32 	%rd233, %r479, 4;
	add.s64 	%rd234, %rd2, %rd233;
	ld.global.f32 	%f668, [%rd234];
	add.f32 	%f669, %f668, %f667;
	st.global.f32 	[%rd17], %f669;
	add.s32 	%r480, %r479, %r230;
	mul.wide.u32 	%rd235, %r480, 4;
	add.s64 	%rd236, %rd2, %rd235;
	ld.global.f32 	%f670, [%rd236];
	add.f32 	%f671, %f670, %f669;
	st.global.f32 	[%rd17], %f671;
	add.s32 	%r481, %r480, %r230;
	mul.wide.u32 	%rd237, %r481, 4;
	add.s64 	%rd238, %rd2, %rd237;
	ld.global.f32 	%f672, [%rd238];
	add.f32 	%f673, %f672, %f671;
	st.global.f32 	[%rd17], %f673;
	add.s32 	%r482, %r481, %r230;
	mul.wide.u32 	%rd239, %r482, 4;
	add.s64 	%rd240, %rd2, %rd239;
	ld.global.f32 	%f674, [%rd240];
	add.f32 	%f950, %f674, %f673;
	st.global.f32 	[%rd17], %f950;
	add.s32 	%r634, %r634, 16;
	setp.ne.s32 	%p140, %r634, %r107;
	mov.u32 	%r636, %r107;
	@%p140 bra 	$L__BB2_152;
$L__BB2_153:
	ld.param.u32 	%r568, [_Z4mcmciiiiiiffP17curandStateXORWOWPfS1_S1_S1_S1_PiS1_S1_S1_S2_S1_S1_S1_S1_S1_S1__param_3];
	and.b32  	%r166, %r568, 15;
	setp.eq.s32 	%p141, %r166, 0;
	@%p141 bra 	$L__BB2_163;
	add.s32 	%r483, %r166, -1;
	setp.lt.u32 	%p142, %r483, 7;
	@%p142 bra 	$L__BB2_156;
	mad.lo.s32 	%r484, %r636, %r230, %r633;
	mul.wide.u32 	%rd241, %r484, 4;
	add.s64 	%rd242, %rd2, %rd241;
	ld.global.f32 	%f675, [%rd242];
	add.f32 	%f676, %f675, %f950;
	st.global.f32 	[%rd17], %f676;
	add.s32 	%r485, %r484, %r230;
	mul.wide.u32 	%rd243, %r485, 4;
	add.s64 	%rd244, %rd2, %rd243;
	ld.global.f32 	%f677, [%rd244];
	add.f32 	%f678, %f677, %f676;
	st.global.f32 	[%rd17], %f678;
	add.s32 	%r486, %r485, %r230;
	mul.wide.u32 	%rd245, %r486, 4;
	add.s64 	%rd246, %rd2, %rd245;
	ld.global.f32 	%f679, [%rd246];
	add.f32 	%f680, %f679, %f678;
	st.global.f32 	[%rd17], %f680;
	add.s32 	%r487, %r486, %r230;
	mul.wide.u32 	%rd247, %r487, 4;
	add.s64 	%rd248, %rd2, %rd247;
	ld.global.f32 	%f681, [%rd248];
	add.f32 	%f682, %f681, %f680;
	st.global.f32 	[%rd17], %f682;
	add.s32 	%r488, %r487, %r230;
	mul.wide.u32 	%rd249, %r488, 4;
	add.s64 	%rd250, %rd2, %rd249;
	ld.global.f32 	%f683, [%rd250];
	add.f32 	%f684, %f683, %f682;
	st.global.f32 	[%rd17], %f684;
	add.s32 	%r489, %r488, %r230;
	mul.wide.u32 	%rd251, %r489, 4;
	add.s64 	%rd252, %rd2, %rd251;
	ld.global.f32 	%f685, [%rd252];
	add.f32 	%f686, %f685, %f684;
	st.global.f32 	[%rd17], %f686;
	add.s32 	%r490, %r489, %r230;
	mul.wide.u32 	%rd253, %r490, 4;
	add.s64 	%rd254, %rd2, %rd253;
	ld.global.f32 	%f687, [%rd254];
	add.f32 	%f688, %f687, %f686;
	st.global.f32 	[%rd17], %f688;
	add.s32 	%r491, %r490, %r230;
	mul.wide.u32 	%rd255, %r491, 4;
	add.s64 	%rd256, %rd2, %rd255;
	ld.global.f32 	%f689, [%rd256];
	add.f32 	%f950, %f689, %f688;
	st.global.f32 	[%rd17], %f950;
	add.s32 	%r636, %r636, 8;
$L__BB2_156:
	ld.param.u32 	%r569, [_Z4mcmciiiiiiffP17curandStateXORWOWPfS1_S1_S1_S1_PiS1_S1_S1_S2_S1_S1_S1_S1_S1_S1__param_3];
	and.b32  	%r169, %r569, 7;
	setp.eq.s32 	%p143, %r169, 0;
	@%p143 bra 	$L__BB2_163;
	add.s32 	%r492, %r169, -1;
	setp.lt.u32 	%p144, %r492, 3;
	@%p144 bra 	$L__BB2_159;
	mad.lo.s32 	%r493, %r636, %r230, %r633;
	mul.wide.u32 	%rd257, %r493, 4;
	add.s64 	%rd258, %rd2, %rd257;
	ld.global.f32 	%f690, [%rd258];
	add.f32 	%f691, %f690, %f950;
	st.global.f32 	[%rd17], %f691;
	add.s32 	%r494, %r493, %r230;
	mul.wide.u32 	%rd259, %r494, 4;
	add.s64 	%rd260, %rd2, %rd259;
	ld.global.f32 	%f692, [%rd260];
	add.f32 	%f693, %f692, %f691;
	st.global.f32 	[%rd17], %f693;
	add.s32 	%r495, %r494, %r230;
	mul.wide.u32 	%rd261, %r495, 4;
	add.s64 	%rd262, %rd2, %rd261;
	ld.global.f32 	%f694, [%rd262];
	add.f32 	%f695, %f694, %f693;
	st.global.f32 	[%rd17], %f695;
	add.s32 	%r496, %r495, %r230;
	mul.wide.u32 	%rd263, %r496, 4;
	add.s64 	%rd264, %rd2, %rd263;
	ld.global.f32 	%f696, [%rd264];
	add.f32 	%f950, %f696, %f695;
	st.global.f32 	[%rd17], %f950;
	add.s32 	%r636, %r636, 4;
$L__BB2_159:
	setp.eq.s32 	%p145, %r108, 0;
	@%p145 bra 	$L__BB2_163;
	setp.eq.s32 	%p146, %r108, 1;
	mad.lo.s32 	%r172, %r636, %r230, %r633;
	mul.wide.u32 	%rd265, %r172, 4;
	add.s64 	%rd266, %rd2, %rd265;
	ld.global.f32 	%f697, [%rd266];
	add.f32 	%f950, %f697, %f950;
	st.global.f32 	[%rd17], %f950;
	@%p146 bra 	$L__BB2_163;
	setp.eq.s32 	%p147, %r108, 2;
	add.s32 	%r173, %r172, %r230;
	mul.wide.u32 	%rd267, %r173, 4;
	add.s64 	%rd268, %rd2, %rd267;
	ld.global.f32 	%f698, [%rd268];
	add.f32 	%f950, %f698, %f950;
	st.global.f32 	[%rd17], %f950;
	@%p147 bra 	$L__BB2_163;
	add.s32 	%r497, %r173, %r230;
	mul.wide.u32 	%rd269, %r497, 4;
	add.s64 	%rd270, %rd2, %rd269;
	ld.global.f32 	%f699, [%rd270];
	add.f32 	%f950, %f699, %f950;
$L__BB2_163:
	rcp.rn.f32 	%f700, %f950;
	st.global.f32 	[%rd17], %f700;
	add.s32 	%r633, %r633, 1;
	setp.eq.s32 	%p148, %r633, %r230;
	@%p148 bra 	$L__BB2_177;
	bra.uni 	$L__BB2_150;
$L__BB2_164:
	mov.b32 	%r641, 0;
	@%p120 bra 	$L__BB2_167;
	mov.b32 	%r639, 0;
$L__BB2_166:
	.pragma "nounroll";
	mul.wide.u32 	%rd201, %r639, 4;
	add.s64 	%rd202, %rd15, %rd201;
	ld.global.f32 	%f582, [%rd202];
	rcp.rn.f32 	%f583, %f582;
	st.global.f32 	[%rd202], %f583;
	ld.global.f32 	%f584, [%rd202+4];
	rcp.rn.f32 	%f585, %f584;
	st.global.f32 	[%rd202+4], %f585;
	ld.global.f32 	%f586, [%rd202+8];
	rcp.rn.f32 	%f587, %f586;
	st.global.f32 	[%rd202+8], %f587;
	ld.global.f32 	%f588, [%rd202+12];
	rcp.rn.f32 	%f589, %f588;
	st.global.f32 	[%rd202+12], %f589;
	ld.global.f32 	%f590, [%rd202+16];
	rcp.rn.f32 	%f591, %f590;
	st.global.f32 	[%rd202+16], %f591;
	ld.global.f32 	%f592, [%rd202+20];
	rcp.rn.f32 	%f593, %f592;
	st.global.f32 	[%rd202+20], %f593;
	ld.global.f32 	%f594, [%rd202+24];
	rcp.rn.f32 	%f595, %f594;
	st.global.f32 	[%rd202+24], %f595;
	ld.global.f32 	%f596, [%rd202+28];
	rcp.rn.f32 	%f597, %f596;
	st.global.f32 	[%rd202+28], %f597;
	ld.global.f32 	%f598, [%rd202+32];
	rcp.rn.f32 	%f599, %f598;
	st.global.f32 	[%rd202+32], %f599;
	ld.global.f32 	%f600, [%rd202+36];
	rcp.rn.f32 	%f601, %f600;
	st.global.f32 	[%rd202+36], %f601;
	ld.global.f32 	%f602, [%rd202+40];
	rcp.rn.f32 	%f603, %f602;
	st.global.f32 	[%rd202+40], %f603;
	ld.global.f32 	%f604, [%rd202+44];
	rcp.rn.f32 	%f605, %f604;
	st.global.f32 	[%rd202+44], %f605;
	ld.global.f32 	%f606, [%rd202+48];
	rcp.rn.f32 	%f607, %f606;
	st.global.f32 	[%rd202+48], %f607;
	ld.global.f32 	%f608, [%rd202+52];
	rcp.rn.f32 	%f609, %f608;
	st.global.f32 	[%rd202+52], %f609;
	ld.global.f32 	%f610, [%rd202+56];
	rcp.rn.f32 	%f611, %f610;
	st.global.f32 	[%rd202+56], %f611;
	ld.global.f32 	%f612, [%rd202+60];
	rcp.rn.f32 	%f613, %f612;
	st.global.f32 	[%rd202+60], %f613;
	add.s32 	%r639, %r639, 16;
	setp.ne.s32 	%p131, %r639, %r155;
	mov.u32 	%r641, %r155;
	@%p131 bra 	$L__BB2_166;
$L__BB2_167:
	@%p122 bra 	$L__BB2_177;
	add.s32 	%r462, %r99, -1;
	setp.lt.u32 	%p133, %r462, 7;
	@%p133 bra 	$L__BB2_170;
	mul.wide.u32 	%rd203, %r641, 4;
	add.s64 	%rd204, %rd15, %rd203;
	ld.global.f32 	%f614, [%rd204];
	rcp.rn.f32 	%f615, %f614;
	st.global.f32 	[%rd204], %f615;
	ld.global.f32 	%f616, [%rd204+4];
	rcp.rn.f32 	%f617, %f616;
	st.global.f32 	[%rd204+4], %f617;
	ld.global.f32 	%f618, [%rd204+8];
	rcp.rn.f32 	%f619, %f618;
	st.global.f32 	[%rd204+8], %f619;
	ld.global.f32 	%f620, [%rd204+12];
	rcp.rn.f32 	%f621, %f620;
	st.global.f32 	[%rd204+12], %f621;
	ld.global.f32 	%f622, [%rd204+16];
	rcp.rn.f32 	%f623, %f622;
	st.global.f32 	[%rd204+16], %f623;
	ld.global.f32 	%f624, [%rd204+20];
	rcp.rn.f32 	%f625, %f624;
	st.global.f32 	[%rd204+20], %f625;
	ld.global.f32 	%f626, [%rd204+24];
	rcp.rn.f32 	%f627, %f626;
	st.global.f32 	[%rd204+24], %f627;
	ld.global.f32 	%f628, [%rd204+28];
	rcp.rn.f32 	%f629, %f628;
	st.global.f32 	[%rd204+28], %f629;
	add.s32 	%r641, %r641, 8;
$L__BB2_170:
	setp.eq.s32 	%p134, %r100, 0;
	@%p134 bra 	$L__BB2_177;
	add.s32 	%r463, %r100, -1;
	setp.lt.u32 	%p135, %r463, 3;
	@%p135 bra 	$L__BB2_173;
	mul.wide.u32 	%rd205, %r641, 4;
	add.s64 	%rd206, %rd15, %rd205;
	ld.global.f32 	%f630, [%rd206];
	rcp.rn.f32 	%f631, %f630;
	st.global.f32 	[%rd206], %f631;
	ld.global.f32 	%f632, [%rd206+4];
	rcp.rn.f32 	%f633, %f632;
	st.global.f32 	[%rd206+4], %f633;
	ld.global.f32 	%f634, [%rd206+8];
	rcp.rn.f32 	%f635, %f634;
	st.global.f32 	[%rd206+8], %f635;
	ld.global.f32 	%f636, [%rd206+12];
	rcp.rn.f32 	%f637, %f636;
	st.global.f32 	[%rd206+12], %f637;
	add.s32 	%r641, %r641, 4;
$L__BB2_173:
	setp.eq.s32 	%p136, %r106, 0;
	@%p136 bra 	$L__BB2_177;
	setp.eq.s32 	%p137, %r106, 1;
	mul.wide.u32 	%rd207, %r641, 4;
	add.s64 	%rd18, %rd15, %rd207;
	ld.global.f32 	%f638, [%rd18];
	rcp.rn.f32 	%f639, %f638;
	st.global.f32 	[%rd18], %f639;
	@%p137 bra 	$L__BB2_177;
	setp.eq.s32 	%p138, %r106, 2;
	ld.global.f32 	%f640, [%rd18+4];
	rcp.rn.f32 	%f641, %f640;
	st.global.f32 	[%rd18+4], %f641;
	@%p138 bra 	$L__BB2_177;
	ld.global.f32 	%f642, [%rd18+8];
	rcp.rn.f32 	%f643, %f642;
	st.global.f32 	[%rd18+8], %f643;
$L__BB2_177:
	ld.param.u64 	%rd387, [_Z4mcmciiiiiiffP17curandStateXORWOWPfS1_S1_S1_S1_PiS1_S1_S1_S2_S1_S1_S1_S1_S1_S1__param_20];
	cvta.to.global.u64 	%rd19, %rd387;
	bar.sync 	0;
	@%p69 bra 	$L__BB2_184;
	setp.eq.s32 	%p150, %r98, 0;
	mov.u32 	%r643, %r2;
	@%p150 bra 	$L__BB2_182;
	add.s32 	%r643, %r2, 1;
	setp.eq.s32 	%p151, %r98, 1;
	ld.global.f32 	%f701, [%rd11];
	mul.wide.s32 	%rd271, %r2, 4;
	add.s64 	%rd20, %rd2, %rd271;
	ld.global.f32 	%f702, [%rd20];
	mul.f32 	%f703, %f701, %f702;
	add.s64 	%rd272, %rd19, %rd271;
	st.global.f32 	[%rd272], %f703;
	@%p151 bra 	$L__BB2_182;
	add.s32 	%r643, %r2, 2;
	setp.eq.s32 	%p152, %r98, 2;
	ld.global.f32 	%f704, [%rd11+4];
	ld.global.f32 	%f705, [%rd20+4];
	mul.f32 	%f706, %f704, %f705;
	mul.wide.s32 	%rd273, %r2, 4;
	add.s64 	%rd274, %rd19, %rd273;
	st.global.f32 	[%rd274+4], %f706;
	@%p152 bra 	$L__BB2_182;
	add.s32 	%r643, %r2, 3;
	ld.global.f32 	%f707, [%rd11+8];
	ld.global.f32 	%f708, [%rd20+8];
	mul.f32 	%f709, %f707, %f708;
	st.global.f32 	[%rd274+8], %f709;
$L__BB2_182:
	setp.lt.u32 	%p153, %r95, 3;
	@%p153 bra 	$L__BB2_184;
$L__BB2_183:
	mul.wide.s32 	%rd277, %r643, 4;
	add.s64 	%rd278, %rd4, %rd277;
	ld.global.f32 	%f710, [%rd278];
	add.s64 	%rd279, %rd2, %rd277;
	ld.global.f32 	%f711, [%rd279];
	mul.f32 	%f712, %f710, %f711;
	add.s64 	%rd280, %rd19, %rd277;
	st.global.f32 	[%rd280], %f712;
	ld.global.f32 	%f713, [%rd278+4];
	ld.global.f32 	%f714, [%rd279+4];
	mul.f32 	%f715, %f713, %f714;
	st.global.f32 	[%rd280+4], %f715;
	ld.global.f32 	%f716, [%rd278+8];
	ld.global.f32 	%f717, [%rd279+8];
	mul.f32 	%f718, %f716, %f717;
	st.global.f32 	[%rd280+8], %f718;
	ld.global.f32 	%f719, [%rd278+12];
	ld.global.f32 	%f720, [%rd279+12];
	mul.f32 	%f721, %f719, %f720;
	st.global.f32 	[%rd280+12], %f721;
	add.s32 	%r643, %r643, 4;
	setp.lt.s32 	%p154, %r643, %r3;
	@%p154 bra 	$L__BB2_183;
$L__BB2_184:
	ld.param.u64 	%rd388, [_Z4mcmciiiiiiffP17curandStateXORWOWPfS1_S1_S1_S1_PiS1_S1_S1_S2_S1_S1_S1_S1_S1_S1__param_22];
	cvta.to.global.u64 	%rd21, %rd388;
	@%p117 bra 	$L__BB2_229;
	@%p69 bra 	$L__BB2_199;
	setp.lt.u32 	%p157, %r156, 15;
	mov.b32 	%r646, 0;
	@%p157 bra 	$L__BB2_189;
	mov.b32 	%r653, 0;
$L__BB2_188:
	.pragma "nounroll";
	mul.wide.u32 	%rd281, %r653, 4;
	add.s64 	%rd282, %rd21, %rd281;
	mov.b32 	%r500, 0;
	st.global.u32 	[%rd282], %r500;
	st.global.u32 	[%rd282+4], %r500;
	st.global.u32 	[%rd282+8], %r500;
	st.global.u32 	[%rd282+12], %r500;
	st.global.u32 	[%rd282+16], %r500;
	st.global.u32 	[%rd282+20], %r500;
	st.global.u32 	[%rd282+24], %r500;
	st.global.u32 	[%rd282+28], %r500;
	st.global.u32 	[%rd282+32], %r500;
	st.global.u32 	[%rd282+36], %r500;
	st.global.u32 	[%rd282+40], %r500;
	st.global.u32 	[%rd282+44], %r500;
	st.global.u32 	[%rd282+48], %r500;
	st.global.u32 	[%rd282+52], %r500;
	st.global.u32 	[%rd282+56], %r500;
	st.global.u32 	[%rd282+60], %r500;
	add.s32 	%r653, %r653, 16;
	setp.eq.s32 	%p158, %r653, %r155;
	mov.u32 	%r646, %r155;
	@%p158 bra 	$L__BB2_189;
	bra.uni 	$L__BB2_188;
$L__BB2_189:
	setp.eq.s32 	%p159, %r99, 0;
	@%p159 bra 	$L__BB2_199;
	add.s32 	%r501, %r99, -1;
	setp.lt.u32 	%p160, %r501, 7;
	@%p160 bra 	$L__BB2_192;
	mul.wide.u32 	%rd283, %r646, 4;
	add.s64 	%rd284, %rd21, %rd283;
	mov.b32 	%r502, 0;
	st.global.u32 	[%rd284], %r502;
	st.global.u32 	[%rd284+4], %r502;
	st.global.u32 	[%rd284+8], %r502;
	st.global.u32 	[%rd284+12], %r502;
	st.global.u32 	[%rd284+16], %r502;
	st.global.u32 	[%rd284+20], %r502;
	st.global.u32 	[%rd284+24], %r502;
	st.global.u32 	[%rd284+28], %r502;
	add.s32 	%r646, %r646, 8;
$L__BB2_192:
	setp.eq.s32 	%p161, %r100, 0;
	@%p161 bra 	$L__BB2_199;
	add.s32 	%r503, %r100, -1;
	setp.lt.u32 	%p162, %r503, 3;
	@%p162 bra 	$L__BB2_195;
	mul.wide.u32 	%rd285, %r646, 4;
	add.s64 	%rd286, %rd21, %rd285;
	mov.b32 	%r504, 0;
	st.global.u32 	[%rd286], %r504;
	st.global.u32 	[%rd286+4], %r504;
	st.global.u32 	[%rd286+8], %r504;
	st.global.u32 	[%rd286+12], %r504;
	add.s32 	%r646, %r646, 4;
$L__BB2_195:
	setp.eq.s32 	%p163, %r106, 0;
	@%p163 bra 	$L__BB2_199;
	setp.eq.s32 	%p164, %r106, 1;
	mul.wide.u32 	%rd287, %r646, 4;
	add.s64 	%rd22, %rd21, %rd287;
	mov.b32 	%r505, 0;
	st.global.u32 	[%rd22], %r505;
	@%p164 bra 	$L__BB2_199;
	setp.eq.s32 	%p165, %r106, 2;
	mov.b32 	%r506, 0;
	st.global.u32 	[%rd22+4], %r506;
	@%p165 bra 	$L__BB2_199;
	mov.b32 	%r507, 0;
	st.global.u32 	[%rd22+8], %r507;
$L__BB2_199:
	@%p1 bra 	$L__BB2_215;
	mov.b32 	%r648, 0;
$L__BB2_201:
	ld.param.u32 	%r570, [_Z4mcmciiiiiiffP17curandStateXORWOWPfS1_S1_S1_S1_PiS1_S1_S1_S2_S1_S1_S1_S1_S1_S1__param_3];
	setp.lt.u32 	%p166, %r570, 16;
	mul.wide.u32 	%rd288, %r648, 4;
	add.s64 	%rd23, %rd21, %rd288;
	ld.global.f32 	%f952, [%rd23];
	mov.b32 	%r651, 0;
	@%p166 bra 	$L__BB2_204;
	mov.b32 	%r649, 0;
$L__BB2_203:
	.pragma "nounroll";
	mad.lo.s32 	%r511, %r649, %r230, %r648;
	mul.wide.u32 	%rd289, %r511, 4;
	add.s64 	%rd290, %rd19, %rd289;
	ld.global.f32 	%f722, [%rd290];
	add.f32 	%f723, %f722, %f952;
	st.global.f32 	[%rd23], %f723;
	add.s32 	%r512, %r511, %r230;
	mul.wide.u32 	%rd291, %r512, 4;
	add.s64 	%rd292, %rd19, %rd291;
	ld.global.f32 	%f724, [%rd292];
	add.f32 	%f725, %f724, %f723;
	st.global.f32 	[%rd23], %f725;
	add.s32 	%r513, %r512, %r230;
	mul.wide.u32 	%rd293, %r513, 4;
	add.s64 	%rd294, %rd19, %rd293;
	ld.global.f32 	%f726, [%rd294];
	add.f32 	%f727, %f726, %f725;
	st.global.f32 	[%rd23], %f727;
	add.s32 	%r514, %r513, %r230;
	mul.wide.u32 	%rd295, %r514, 4;
	add.s64 	%rd296, %rd19, %rd295;
	ld.global.f32 	%f728, [%rd296];
	add.f32 	%f729, %f728, %f727;
	st.global.f32 	[%rd23], %f729;
	add.s32 	%r515, %r514, %r230;
	mul.wide.u32 	%rd297, %r515, 4;
	add.s64 	%rd298, %rd19, %rd297;
	ld.global.f32 	%f730, [%rd298];
	add.f32 	%f731, %f730, %f729;
	st.global.f32 	[%rd23], %f731;
	add.s32 	%r516, %r515, %r230;
	mul.wide.u32 	%rd299, %r516, 4;
	add.s64 	%rd300, %rd19, %rd299;
	ld.global.f32 	%f732, [%rd300];
	add.f32 	%f733, %f732, %f731;
	st.global.f32 	[%rd23], %f733;
	add.s32 	%r517, %r516, %r230;
	mul.wide.u32 	%rd301, %r517, 4;
	add.s64 	%rd302, %rd19, %rd301;
	ld.global.f32 	%f734, [%rd302];
	add.f32 	%f735, %f734, %f733;
	st.global.f32 	[%rd23], %f735;
	add.s32 	%r518, %r517, %r230;
	mul.wide.u32 	%rd303, %r518, 4;
	add.s64 	%rd304, %rd19, %rd303;
	ld.global.f32 	%f736, [%rd304];
	add.f32 	%f737, %f736, %f735;
	st.global.f32 	[%rd23], %f737;
	add.s32 	%r519, %r518, %r230;
	mul.wide.u32 	%rd305, %r519, 4;
	add.s64 	%rd306, %rd19, %rd305;
	ld.global.f32 	%f738, [%rd306];
	add.f32 	%f739, %f738, %f737;
	st.global.f32 	[%rd23], %f739;
	add.s32 	%r520, %r519, %r230;
	mul.wide.u32 	%rd307, %r520, 4;
	add.s64 	%rd308, %rd19, %rd307;
	ld.global.f32 	%f740, [%rd308];
	add.f32 	%f741, %f740, %f739;
	st.global.f32 	[%rd23], %f741;
	add.s32 	%r521, %r520, %r230;
	mul.wide.u32 	%rd309, %r521, 4;
	add.s64 	%rd310, %rd19, %rd309;
	ld.global.f32 	%f742, [%rd310];
	add.f32 	%f743, %f742, %f741;
	st.global.f32 	[%rd23], %f743;
	add.s32 	%r522, %r521, %r230;
	mul.wide.u32 	%rd311, %r522, 4;
	add.s64 	%rd312, %rd19, %rd311;
	ld.global.f32 	%f744, [%rd312];
	add.f32 	%f745, %f744, %f743;
	st.global.f32 	[%rd23], %f745;
	add.s32 	%r523, %r522, %r230;
	mul.wide.u32 	%rd313, %r523, 4;
	add.s64 	%rd314, %rd19, %rd313;
	ld.global.f32 	%f746, [%rd314];
	add.f32 	%f747, %f746, %f745;
	st.global.f32 	[%rd23], %f747;
	add.s32 	%r524, %r523, %r230;
	mul.wide.u32 	%rd315, %r524, 4;
	add.s64 	%rd316, %rd19, %rd315;
	ld.global.f32 	%f748, [%rd316];
	add.f32 	%f749, %f748, %f747;
	st.global.f32 	[%rd23], %f749;
	add.s32 	%r525, %r524, %r230;
	mul.wide.u32 	%rd317, %r525, 4;
	add.s64 	%rd318, %rd19, %rd317;
	ld.global.f32 	%f750, [%rd318];
	add.f32 	%f751, %f750, %f749;
	st.global.f32 	[%rd23], %f751;
	add.s32 	%r526, %r525, %r230;
	mul.wide.u32 	%rd319, %r526, 4;
	add.s64 	%rd320, %rd19, %rd319;
	ld.global.f32 	%f752, [%rd320];
	add.f32 	%f952, %f752, %f751;
	st.global.f32 	[%rd23], %f952;
	add.s32 	%r649, %r649, 16;
	setp.ne.s32 	%p167, %r649, %r107;
	mov.u32 	%r651, %r107;
	@%p167 bra 	$L__BB2_203;
$L__BB2_204:
	ld.param.u32 	%r571, [_Z4mcmciiiiiiffP17curandStateXORWOWPfS1_S1_S1_S1_PiS1_S1_S1_S2_S1_S1_S1_S1_S1_S1__param_3];
	and.b32  	%r199, %r571, 15;
	setp.eq.s32 	%p168, %r199, 0;
	@%p168 bra 	$L__BB2_214;
	add.s32 	%r527, %r199, -1;
	setp.lt.u32 	%p169, %r527, 7;
	@%p169 bra 	$L__BB2_207;
	mad.lo.s32 	%r528, %r651, %r230, %r648;
	mul.wide.u32 	%rd321, %r528, 4;
	add.s64 	%rd322, %rd19, %rd321;
	ld.global.f32 	%f753, [%rd322];
	add.f32 	%f754, %f753, %f952;
	st.global.f32 	[%rd23], %f754;
	add.s32 	%r529, %r528, %r230;
	mul.wide.u32 	%rd323, %r529, 4;
	add.s64 	%rd324, %rd19, %rd323;
	ld.global.f32 	%f755, [%rd324];
	add.f32 	%f756, %f755, %f754;
	st.global.f32 	[%rd23], %f756;
	add.s32 	%r530, %r529, %r230;
	mul.wide.u32 	%rd325, %r530, 4;
	add.s64 	%rd326, %rd19, %rd325;
	ld.global.f32 	%f757, [%rd326];
	add.f32 	%f758, %f757, %f756;
	st.global.f32 	[%rd23], %f758;
	add.s32 	%r531, %r530, %r230;
	mul.wide.u32 	%rd327, %r531, 4;
	add.s64 	%rd328, %rd19, %rd327;
	ld.global.f32 	%f759, [%rd328];
	add.f32 	%f760, %f759, %f758;
	st.global.f32 	[%rd23], %f760;
	add.s32 	%r532, %r531, %r230;
	mul.wide.u32 	%rd329, %r532, 4;
	add.s64 	%rd330, %rd19, %rd329;
	ld.global.f32 	%f761, [%rd330];
	add.f32 	%f762, %f761, %f760;
	st.global.f32 	[%rd23], %f762;
	add.s32 	%r533, %r532, %r230;
	mul.wide.u32 	%rd331, %r533, 4;
	add.s64 	%rd332, %rd19, %rd331;
	ld.global.f32 	%f763, [%rd332];
	add.f32 	%f764, %f763, %f762;
	st.global.f32 	[%rd23], %f764;
	add.s32 	%r534, %r533, %r230;
	mul.wide.u32 	%rd333, %r534, 4;
	add.s64 	%rd334, %rd19, %rd333;
	ld.global.f32 	%f765, [%rd334];
	add.f32 	%f766, %f765, %f764;
	st.global.f32 	[%rd23], %f766;
	add.s32 	%r535, %r534, %r230;
	mul.wide.u32 	%rd335, %r535, 4;
	add.s64 	%rd336, %rd19, %rd335;
	ld.global.f32 	%f767, [%rd336];
	add.f32 	%f952, %f767, %f766;
	st.global.f32 	[%rd23], %f952;
	add.s32 	%r651, %r651, 8;
$L__BB2_207:
	ld.param.u32 	%r572, [_Z4mcmciiiiiiffP17curandStateXORWOWPfS1_S1_S1_S1_PiS1_S1_S1_S2_S1_S1_S1_S1_S1_S1__param_3];
	and.b32  	%r202, %r572, 7;
	setp.eq.s32 	%p170, %r202, 0;
	@%p170 bra 	$L__BB2_214;
	add.s32 	%r536, %r202, -1;
	setp.lt.u32 	%p171, %r536, 3;
	@%p171 bra 	$L__BB2_210;
	mad.lo.s32 	%r537, %r651, %r230, %r648;
	mul.wide.u32 	%rd337, %r537, 4;
	add.s64 	%rd338, %rd19, %rd337;
	ld.global.f32 	%f768, [%rd338];
	add.f32 	%f769, %f768, %f952;
	st.global.f32 	[%rd23], %f769;
	add.s32 	%r538, %r537, %r230;
	mul.wide.u32 	%rd339, %r538, 4;
	add.s64 	%rd340, %rd19, %rd339;
	ld.global.f32 	%f770, [%rd340];
	add.f32 	%f771, %f770, %f769;
	st.global.f32 	[%rd23], %f771;
	add.s32 	%r539, %r538, %r230;
	mul.wide.u32 	%rd341, %r539, 4;
	add.s64 	%rd342, %rd19, %rd341;
	ld.global.f32 	%f772, [%rd342];
	add.f32 	%f773, %f772, %f771;
	st.global.f32 	[%rd23], %f773;
	add.s32 	%r540, %r539, %r230;
	mul.wide.u32 	%rd343, %r540, 4;
	add.s64 	%rd344, %rd19, %rd343;
	ld.global.f32 	%f774, [%rd344];
	add.f32 	%f952, %f774, %f773;
	st.global.f32 	[%rd23], %f952;
	add.s32 	%r651, %r651, 4;
$L__BB2_210:
	setp.eq.s32 	%p172, %r108, 0;
	@%p172 bra 	$L__BB2_214;
	setp.eq.s32 	%p173, %r108, 1;
	mad.lo.s32 	%r205, %r651, %r230, %r648;
	mul.wide.u32 	%rd345, %r205, 4;
	add.s64 	%rd346, %rd19, %rd345;
	ld.global.f32 	%f775, [%rd346];
	add.f32 	%f93, %f775, %f952;
	st.global.f32 	[%rd23], %f93;
	@%p173 bra 	$L__BB2_214;
	setp.eq.s32 	%p174, %r108, 2;
	add.s32 	%r206, %r205, %r230;
	mul.wide.u32 	%rd347, %r206, 4;
	add.s64 	%rd348, %rd19, %rd347;
	ld.global.f32 	%f776, [%rd348];
	add.f32 	%f94, %f776, %f93;
	st.global.f32 	[%rd23], %f94;
	@%p174 bra 	$L__BB2_214;
	add.s32 	%r541, %r206, %r230;
	mul.wide.u32 	%rd349, %r541, 4;
	add.s64 	%rd350, %rd19, %rd349;
	ld.global.f32 	%f777, [%rd350];
	add.f32 	%f778, %f777, %f94;
	st.global.f32 	[%rd23], %f778;
$L__BB2_214:
	add.s32 	%r648, %r648, 1;
	setp.eq.s32 	%p175, %r648, %r230;
	@%p175 bra 	$L__BB2_215;
	bra.uni 	$L__BB2_201;
$L__BB2_215:
	@%p69 bra 	$L__BB2_229;
	setp.lt.u32 	%p177, %r156, 15;
	mov.b32 	%r656, 0;
	@%p177 bra 	$L__BB2_219;
	mov.b32 	%r654, 0;
$L__BB2_218:
	.pragma "nounroll";
	mul.wide.u32 	%rd351, %r654, 4;
	add.s64 	%rd352, %rd15, %rd351;
	ld.global.f32 	%f779, [%rd352];
	add.s64 	%rd353, %rd21, %rd351;
	ld.global.f32 	%f780, [%rd353];
	mul.f32 	%f781, %f779, %f780;
	st.global.f32 	[%rd353], %f781;
	ld.global.f32 	%f782, [%rd352+4];
	ld.global.f32 	%f783, [%rd353+4];
	mul.f32 	%f784, %f782, %f783;
	st.global.f32 	[%rd353+4], %f784;
	ld.global.f32 	%f785, [%rd352+8];
	ld.global.f32 	%f786, [%rd353+8];
	mul.f32 	%f787, %f785, %f786;
	st.global.f32 	[%rd353+8], %f787;
	ld.global.f32 	%f788, [%rd352+12];
	ld.global.f32 	%f789, [%rd353+12];
	mul.f32 	%f790, %f788, %f789;
	st.global.f32 	[%rd353+12], %f790;
	ld.global.f32 	%f791, [%rd352+16];
	ld.global.f32 	%f792, [%rd353+16];
	mul.f32 	%f793, %f791, %f792;
	st.global.f32 	[%rd353+16], %f793;
	ld.global.f32 	%f794, [%rd352+20];
	ld.global.f32 	%f795, [%rd353+20];
	mul.f32 	%f796, %f794, %f795;
	st.global.f32 	[%rd353+20], %f796;
	ld.global.f32 	%f797, [%rd352+24];
	ld.global.f32 	%f798, [%rd353+24];
	mul.f32 	%f799, %f797, %f798;
	st.global.f32 	[%rd353+24], %f799;
	ld.global.f32 	%f800, [%rd352+28];
	ld.global.f32 	%f801, [%rd353+28];
	mul.f32 	%f802, %f800, %f801;
	st.global.f32 	[%rd353+28], %f802;
	ld.global.f32 	%f803, [%rd352+32];
	ld.global.f32 	%f804, [%rd353+32];
	mul.f32 	%f805, %f803, %f804;
	st.global.f32 	[%rd353+32], %f805;
	ld.global.f32 	%f806, [%rd352+36];
	ld.global.f32 	%f807, [%rd353+36];
	mul.f32 	%f808, %f806, %f807;
	st.global.f32 	[%rd353+36], %f808;
	ld.global.f32 	%f809, [%rd352+40];
	ld.global.f32 	%f810, [%rd353+40];
	mul.f32 	%f811, %f809, %f810;
	st.global.f32 	[%rd353+40], %f811;
	ld.global.f32 	%f812, [%rd352+44];
	ld.global.f32 	%f813, [%rd353+44];
	mul.f32 	%f814, %f812, %f813;
	st.global.f32 	[%rd353+44], %f814;
	ld.global.f32 	%f815, [%rd352+48];
	ld.global.f32 	%f816, [%rd353+48];
	mul.f32 	%f817, %f815, %f816;
	st.global.f32 	[%rd353+48], %f817;
	ld.global.f32 	%f818, [%rd352+52];
	ld.global.f32 	%f819, [%rd353+52];
	mul.f32 	%f820, %f818, %f819;
	st.global.f32 	[%rd353+52], %f820;
	ld.global.f32 	%f821, [%rd352+56];
	ld.global.f32 	%f822, [%rd353+56];
	mul.f32 	%f823, %f821, %f822;
	st.global.f32 	[%rd353+56], %f823;
	ld.global.f32 	%f824, [%rd352+60];
	ld.global.f32 	%f825, [%rd353+60];
	mul.f32 	%f826, %f824, %f825;
	st.global.f32 	[%rd353+60], %f826;
	add.s32 	%r654, %r654, 16;
	setp.ne.s32 	%p178, %r654, %r155;
	mov.u32 	%r656, %r155;
	@%p178 bra 	$L__BB2_218;
$L__BB2_219:
	setp.eq.s32 	%p179, %r99, 0;
	@%p179 bra 	$L__BB2_229;
	add.s32 	%r544, %r99, -1;
	setp.lt.u32 	%p180, %r544, 7;
	@%p180 bra 	$L__BB2_222;
	mul.wide.u32 	%rd354, %r656, 4;
	add.s64 	%rd355, %rd15, %rd354;
	ld.global.f32 	%f827, [%rd355];
	add.s64 	%rd356, %rd21, %rd354;
	ld.global.f32 	%f828, [%rd356];
	mul.f32 	%f829, %f827, %f828;
	st.global.f32 	[%rd356], %f829;
	ld.global.f32 	%f830, [%rd355+4];
	ld.global.f32 	%f831, [%rd356+4];
	mul.f32 	%f832, %f830, %f831;
	st.global.f32 	[%rd356+4], %f832;
	ld.global.f32 	%f833, [%rd355+8];
	ld.global.f32 	%f834, [%rd356+8];
	mul.f32 	%f835, %f833, %f834;
	st.global.f32 	[%rd356+8], %f835;
	ld.global.f32 	%f836, [%rd355+12];
	ld.global.f32 	%f837, [%rd356+12];
	mul.f32 	%f838, %f836, %f837;
	st.global.f32 	[%rd356+12], %f838;
	ld.global.f32 	%f839, [%rd355+16];
	ld.global.f32 	%f840, [%rd356+16];
	mul.f32 	%f841, %f839, %f840;
	st.global.f32 	[%rd356+16], %f841;
	ld.global.f32 	%f842, [%rd355+20];
	ld.global.f32 	%f843, [%rd356+20];
	mul.f32 	%f844, %f842, %f843;
	st.global.f32 	[%rd356+20], %f844;
	ld.global.f32 	%f845, [%rd355+24];
	ld.global.f32 	%f846, [%rd356+24];
	mul.f32 	%f847, %f845, %f846;
	st.global.f32 	[%rd356+24], %f847;
	ld.global.f32 	%f848, [%rd355+28];
	ld.global.f32 	%f849, [%rd356+28];
	mul.f32 	%f850, %f848, %f849;
	st.global.f32 	[%rd356+28], %f850;
	add.s32 	%r656, %r656, 8;
$L__BB2_222:
	setp.eq.s32 	%p181, %r100, 0;
	@%p181 bra 	$L__BB2_229;
	add.s32 	%r545, %r100, -1;
	setp.lt.u32 	%p182, %r545, 3;
	@%p182 bra 	$L__BB2_225;
	mul.wide.u32 	%rd357, %r656, 4;
	add.s64 	%rd358, %rd15, %rd357;
	ld.global.f32 	%f851, [%rd358];
	add.s64 	%rd359, %rd21, %rd357;
	ld.global.f32 	%f852, [%rd359];
	mul.f32 	%f853, %f851, %f852;
	st.global.f32 	[%rd359], %f853;
	ld.global.f32 	%f854, [%rd358+4];
	ld.global.f32 	%f855, [%rd359+4];
	mul.f32 	%f856, %f854, %f855;
	st.global.f32 	[%rd359+4], %f856;
	ld.global.f32 	%f857, [%rd358+8];
	ld.global.f32 	%f858, [%rd359+8];
	mul.f32 	%f859, %f857, %f858;
	st.global.f32 	[%rd359+8], %f859;
	ld.global.f32 	%f860, [%rd358+12];
	ld.global.f32 	%f861, [%rd359+12];
	mul.f32 	%f862, %f860, %f861;
	st.global.f32 	[%rd359+12], %f862;
	add.s32 	%r656, %r656, 4;
$L__BB2_225:
	setp.eq.s32 	%p183, %r106, 0;
	@%p183 bra 	$L__BB2_229;
	setp.eq.s32 	%p184, %r106, 1;
	mul.wide.u32 	%rd360, %r656, 4;
	add.s64 	%rd24, %rd15, %rd360;
	ld.global.f32 	%f863, [%rd24];
	add.s64 	%rd25, %rd21, %rd360;
	ld.global.f32 	%f864, [%rd25];
	mul.f32 	%f865, %f863, %f864;
	st.global.f32 	[%rd25], %f865;
	@%p184 bra 	$L__BB2_229;
	setp.eq.s32 	%p185, %r106, 2;
	ld.global.f32 	%f866, [%rd24+4];
	ld.global.f32 	%f867, [%rd25+4];
	mul.f32 	%f868, %f866, %f867;
	st.global.f32 	[%rd25+4], %f868;
	@%p185 bra 	$L__BB2_229;
	ld.global.f32 	%f869, [%rd24+8];
	ld.global.f32 	%f870, [%rd25+8];
	mul.f32 	%f871, %f869, %f870;
	st.global.f32 	[%rd25+8], %f871;
$L__BB2_229:
	bar.sync 	0;
	@%p117 bra 	$L__BB2_244;
	ld.param.u32 	%r576, [_Z4mcmciiiiiiffP17curandStateXORWOWPfS1_S1_S1_S1_PiS1_S1_S1_S2_S1_S1_S1_S1_S1_S1__param_5];
	div.s32 	%r546, %r612, %r576;
	mul.lo.s32 	%r217, %r546, %r230;
	@%p69 bra 	$L__BB2_244;
	ld.param.u64 	%rd390, [_Z4mcmciiiiiiffP17curandStateXORWOWPfS1_S1_S1_S1_PiS1_S1_S1_S2_S1_S1_S1_S1_S1_S1__param_24];
	cvta.to.global.u64 	%rd26, %rd390;
	add.s32 	%r547, %r217, 1;
	add.s32 	%r548, %r217, %r230;
	max.s32 	%r549, %r548, %r547;
	sub.s32 	%r218, %r549, %r217;
	sub.s32 	%r550, %r217, %r549;
	setp.gt.u32 	%p188, %r550, -16;
	mov.u32 	%r660, %r217;
	@%p188 bra 	$L__BB2_234;
	mov.b32 	%r659, 0;
	mov.u32 	%r660, %r217;
$L__BB2_233:
	.pragma "nounroll";
	sub.s32 	%r552, %r660, %r217;
	mul.wide.s32 	%rd361, %r552, 4;
	add.s64 	%rd362, %rd21, %rd361;
	ld.global.f32 	%f872, [%rd362];
	mul.wide.s32 	%rd363, %r660, 4;
	add.s64 	%rd364, %rd26, %rd363;
	st.global.f32 	[%rd364], %f872;
	ld.global.f32 	%f873, [%rd362+4];
	st.global.f32 	[%rd364+4], %f873;
	ld.global.f32 	%f874, [%rd362+8];
	st.global.f32 	[%rd364+8], %f874;
	ld.global.f32 	%f875, [%rd362+12];
	st.global.f32 	[%rd364+12], %f875;
	ld.global.f32 	%f876, [%rd362+16];
	st.global.f32 	[%rd364+16], %f876;
	ld.global.f32 	%f877, [%rd362+20];
	st.global.f32 	[%rd364+20], %f877;
	ld.global.f32 	%f878, [%rd362+24];
	st.global.f32 	[%rd364+24], %f878;
	ld.global.f32 	%f879, [%rd362+28];
	st.global.f32 	[%rd364+28], %f879;
	ld.global.f32 	%f880, [%rd362+32];
	st.global.f32 	[%rd364+32], %f880;
	ld.global.f32 	%f881, [%rd362+36];
	st.global.f32 	[%rd364+36], %f881;
	ld.global.f32 	%f882, [%rd362+40];
	st.global.f32 	[%rd364+40], %f882;
	ld.global.f32 	%f883, [%rd362+44];
	st.global.f32 	[%rd364+44], %f883;
	ld.global.f32 	%f884, [%rd362+48];
	st.global.f32 	[%rd364+48], %f884;
	ld.global.f32 	%f885, [%rd362+52];
	st.global.f32 	[%rd364+52], %f885;
	ld.global.f32 	%f886, [%rd362+56];
	st.global.f32 	[%rd364+56], %f886;
	ld.global.f32 	%f887, [%rd362+60];
	st.global.f32 	[%rd364+60], %f887;
	add.s32 	%r660, %r660, 16;
	add.s32 	%r659, %r659, 16;
	and.b32  	%r553, %r218, -16;
	setp.ne.s32 	%p189, %r659, %r553;
	@%p189 bra 	$L__BB2_233;
$L__BB2_234:
	and.b32  	%r554, %r218, 15;
	setp.eq.s32 	%p190, %r554, 0;
	@%p190 bra 	$L__BB2_244;
	setp.lt.u32 	%p191, %r554, 8;
	@%p191 bra 	$L__BB2_237;
	sub.s32 	%r556, %r660, %r217;
	mul.wide.s32 	%rd365, %r556, 4;
	add.s64 	%rd366, %rd21, %rd365;
	ld.global.f32 	%f888, [%rd366];
	mul.wide.s32 	%rd367, %r660, 4;
	add.s64 	%rd368, %rd26, %rd367;
	st.global.f32 	[%rd368], %f888;
	ld.global.f32 	%f889, [%rd366+4];
	st.global.f32 	[%rd368+4], %f889;
	ld.global.f32 	%f890, [%rd366+8];
	st.global.f32 	[%rd368+8], %f890;
	ld.global.f32 	%f891, [%rd366+12];
	st.global.f32 	[%rd368+12], %f891;
	ld.global.f32 	%f892, [%rd366+16];
	st.global.f32 	[%rd368+16], %f892;
	ld.global.f32 	%f893, [%rd366+20];
	st.global.f32 	[%rd368+20], %f893;
	ld.global.f32 	%f894, [%rd366+24];
	st.global.f32 	[%rd368+24], %f894;
	ld.global.f32 	%f895, [%rd366+28];
	st.global.f32 	[%rd368+28], %f895;
	add.s32 	%r660, %r660, 8;
$L__BB2_237:
	and.b32  	%r557, %r218, 7;
	setp.eq.s32 	%p192, %r557, 0;
	@%p192 bra 	$L__BB2_244;
	and.b32  	%r226, %r218, 3;
	setp.lt.u32 	%p193, %r557, 4;
	@%p193 bra 	$L__BB2_240;
	sub.s32 	%r559, %r660, %r217;
	mul.wide.s32 	%rd369, %r559, 4;
	add.s64 	%rd370, %rd21, %rd369;
	ld.global.f32 	%f896, [%rd370];
	mul.wide.s32 	%rd371, %r660, 4;
	add.s64 	%rd372, %rd26, %rd371;
	st.global.f32 	[%rd372], %f896;
	ld.global.f32 	%f897, [%rd370+4];
	st.global.f32 	[%rd372+4], %f897;
	ld.global.f32 	%f898, [%rd370+8];
	st.global.f32 	[%rd372+8], %f898;
	ld.global.f32 	%f899, [%rd370+12];
	st.global.f32 	[%rd372+12], %f899;
	add.s32 	%r660, %r660, 4;
$L__BB2_240:
	setp.eq.s32 	%p194, %r226, 0;
	@%p194 bra 	$L__BB2_244;
	sub.s32 	%r560, %r660, %r217;
	mul.wide.s32 	%rd373, %r560, 4;
	add.s64 	%rd27, %rd21, %rd373;
	ld.global.f32 	%f900, [%rd27];
	mul.wide.s32 	%rd374, %r660, 4;
	add.s64 	%rd28, %rd26, %rd374;
	st.global.f32 	[%rd28], %f900;
	setp.eq.s32 	%p195, %r226, 1;
	@%p195 bra 	$L__BB2_244;
	ld.global.f32 	%f901, [%rd27+4];
	st.global.f32 	[%rd28+4], %f901;
	setp.eq.s32 	%p196, %r226, 2;
	@%p196 bra 	$L__BB2_244;
	ld.global.f32 	%f902, [%rd27+8];
	st.global.f32 	[%rd28+8], %f902;
$L__BB2_244:
	bar.sync 	0;
$L__BB2_245:
	ld.param.u32 	%r574, [_Z4mcmciiiiiiffP17curandStateXORWOWPfS1_S1_S1_S1_PiS1_S1_S1_S2_S1_S1_S1_S1_S1_S1__param_4];
	add.s32 	%r612, %r612, 1;
	setp.ne.s32 	%p197, %r612, %r574;
	@%p197 bra 	$L__BB2_67;
$L__BB2_246:
	ret;
$L__BB2_247:
	mul.wide.s32 	%rd100, %r606, 4;
	add.s64 	%rd101, %rd6, %rd100;
	ld.global.f32 	%f278, [%rd101];
	add.s64 	%rd102, %rd5, %rd100;
	st.global.f32 	[%rd102], %f278;
	ld.global.f32 	%f279, [%rd101+4];
	st.global.f32 	[%rd102+4], %f279;
	ld.global.f32 	%f280, [%rd101+8];
	st.global.f32 	[%rd102+8], %f280;
	ld.global.f32 	%f281, [%rd101+12];
	st.global.f32 	[%rd102+12], %f281;
	add.s32 	%r606, %r606, 4;
	setp.lt.s32 	%p51, %r606, %r3;
	@%p51 bra 	$L__BB2_247;
	bra.uni 	$L__BB2_61;
$L__BB2_248:
	mul.wide.s32 	%rd106, %r609, 4;
	add.s64 	%rd107, %rd4, %rd106;
	ld.global.f32 	%f283, [%rd107];
	add.s64 	%rd108, %rd3, %rd106;
	st.global.f32 	[%rd108], %f283;
	ld.global.f32 	%f284, [%rd107+4];
	st.global.f32 	[%rd108+4], %f284;
	ld.global.f32 	%f285, [%rd107+8];
	st.global.f32 	[%rd108+8], %f285;
	ld.global.f32 	%f286, [%rd107+12];
	st.global.f32 	[%rd108+12], %f286;
	add.s32 	%r609, %r609, 4;
	setp.lt.s32 	%p55, %r609, %r3;
	@%p55 bra 	$L__BB2_248;
	bra.uni 	$L__BB2_65;
$L__BB2_249:
	mul.wide.s32 	%rd178, %r624, 4;
	add.s64 	%rd179, %rd5, %rd178;
	ld.global.f32 	%f557, [%rd179];
	add.s64 	%rd180, %rd6, %rd178;
	st.global.f32 	[%rd180], %f557;
	ld.global.f32 	%f558, [%rd179+4];
	st.global.f32 	[%rd180+4], %f558;
	ld.global.f32 	%f559, [%rd179+8];
	st.global.f32 	[%rd180+8], %f559;
	ld.global.f32 	%f560, [%rd179+12];
	st.global.f32 	[%rd180+12], %f560;
	add.s32 	%r624, %r624, 4;
	setp.lt.s32 	%p104, %r624, %r3;
	@%p104 bra 	$L__BB2_249;
	bra.uni 	$L__BB2_120;

}


// ===== COMPILED SASS (sm_100) =====

	.target	sm_100

	.elftype	@"ET_EXEC"


//--------------------- .note.nv.tkinfo           --------------------------
	.section	.note.nv.tkinfo,"",@"SHT_NOTE"
	.sectionflags	@"SHF_NOTE_NV_TKINFO"
	.tkinfo
        /*0018*/ 	.word	0x00000002
        /*0030*/ 	.string	""
        /*0030*/ 	.string	"ptxas"
        /*0030*/ 	.string	"Cuda compilation tools, release 13.0, V13.0.88"
        /*0030*/ 	.string	"Build cuda_13.0.r13.0/compiler.36424714_0"
        /*0030*/ 	.string	"-arch sm_100 -m 64 "



//--------------------- .note.nv.cuinfo           --------------------------
	.section	.note.nv.cuinfo,"",@"SHT_NOTE"
	.sectionflags	@"SHF_NOTE_NV_CUINFO"
        /*0018*/ 	.short	0x0002
        /*001a*/ 	.short	0x0064
        /*001c*/ 	.short	0x0082
	.zero		2


//--------------------- .nv.info                  --------------------------
	.section	.nv.info,"",@"SHT_CUDA_INFO"
	.align	4


	//----- nvinfo : EIATTR_REGCOUNT
	.align		4
        /*0000*/ 	.byte	0x04, 0x2f
        /*0002*/ 	.short	(.L_10 - .L_9)
	.align		4
.L_9:
        /*0004*/ 	.word	index@(_Z16kernel_rand_numsP17curandStateXORWOWPfS1_ffS1_Pii)
        /*0008*/ 	.word	0x00000018


	//----- nvinfo : EIATTR_FRAME_SIZE
	.align		4
.L_10:
        /*000c*/ 	.byte	0x04, 0x11
        /*000e*/ 	.short	(.L_12 - .L_11)
	.align		4
.L_11:
        /*0010*/ 	.word	index@($__internal_6_$__cuda_sm20_sqrt_rn_f32_slowpath)
        /*0014*/ 	.word	0x00000000


	//----- nvinfo : EIATTR_FRAME_SIZE
	.align		4
.L_12:
        /*0018*/ 	.byte	0x04, 0x11
        /*001a*/ 	.short	(.L_14 - .L_13)
	.align		4
.L_13:
        /*001c*/ 	.word	index@(_Z16kernel_rand_numsP17curandStateXORWOWPfS1_ffS1_Pii)
        /*0020*/ 	.word	0x00000000


	//----- nvinfo : EIATTR_REGCOUNT
	.align		4
.L_14:
        /*0024*/ 	.byte	0x04, 0x2f
        /*0026*/ 	.short	(.L_16 - .L_15)
	.align		4
.L_15:
        /*0028*/ 	.word	index@(_Z11mcmc_sharediiiiiiffP17curandStateXORWOWPfS1_S1_S1_S1_PiS1_S1_S1_S2_S1_S1_S1_S1_S1_S1_)
        /*002c*/ 	.word	0x0000003c


	//----- nvinfo : EIATTR_FRAME_SIZE
	.align		4
.L_16:
        /*0030*/ 	.byte	0x04, 0x11
        /*0032*/ 	.short	(.L_18 - .L_17)
	.align		4
.L_17:
        /*0034*/ 	.word	index@($__internal_5_$__cuda_sm20_sqrt_rn_f32_slowpath)
        /*0038*/ 	.word	0x00000000


	//----- nvinfo : EIATTR_FRAME_SIZE
	.align		4
.L_18:
        /*003c*/ 	.byte	0x04, 0x11
        /*003e*/ 	.short	(.L_20 - .L_19)
	.align		4
.L_19:
        /*0040*/ 	.word	index@($__internal_4_$__cuda_sm20_rcp_rn_f32_slowpath)
        /*0044*/ 	.word	0x00000000


	//----- nvinfo : EIATTR_FRAME_SIZE
	.align		4
.L_20:
        /*0048*/ 	.byte	0x04, 0x11
        /*004a*/ 	.short	(.L_22 - .L_21)
	.align		4
.L_21:
        /*004c*/ 	.word	index@($__internal_3_$__cuda_sm20_div_rn_f64_full)
        /*0050*/ 	.word	0x00000000


	//----- nvinfo : EIATTR_FRAME_SIZE
	.align		4
.L_22:
        /*0054*/ 	.byte	0x04, 0x11
        /*0056*/ 	.short	(.L_24 - .L_23)
	.align		4
.L_23:
        /*0058*/ 	.word	index@(_Z11mcmc_sharediiiiiiffP17curandStateXORWOWPfS1_S1_S1_S1_PiS1_S1_S1_S2_S1_S1_S1_S1_S1_S1_)
        /*005c*/ 	.word	0x00000000


	//----- nvinfo : EIATTR_REGCOUNT
	.align		4
.L_24:
        /*0060*/ 	.byte	0x04, 0x2f
        /*0062*/ 	.short	(.L_26 - .L_25)
	.align		4
.L_25:
        /*0064*/ 	.word	index@(_Z4mcmciiiiiiffP17curandStateXORWOWPfS1_S1_S1_S1_PiS1_S1_S1_S2_S1_S1_S1_S1_S1_S1_)
        /*0068*/ 	.word	0x0000003c


	//----- nvinfo : EIATTR_FRAME_SIZE
	.align		4
.L_26:
        /*006c*/ 	.byte	0x04, 0x11
        /*006e*/ 	.short	(.L_28 - .L_27)
	.align		4
.L_27:
        /*0070*/ 	.word	index@($__internal_2_$__cuda_sm20_sqrt_rn_f32_slowpath)
        /*0074*/ 	.word	0x00000000


	//----- nvinfo : EIATTR_FRAME_SIZE
	.align		4
.L_28:
        /*0078*/ 	.byte	0x04, 0x11
        /*007a*/ 	.short	(.L_30 - .L_29)
	.align		4
.L_29:
        /*007c*/ 	.word	index@($__internal_1_$__cuda_sm20_rcp_rn_f32_slowpath)
        /*0080*/ 	.word	0x00000000


	//----- nvinfo : EIATTR_FRAME_SIZE
	.align		4
.L_30:
        /*0084*/ 	.byte	0x04, 0x11
        /*0086*/ 	.short	(.L_32 - .L_31)
	.align		4
.L_31:
        /*0088*/ 	.word	index@($__internal_0_$__cuda_sm20_div_rn_f64_full)
        /*008c*/ 	.word	0x00000000


	//----- nvinfo : EIATTR_FRAME_SIZE
	.align		4
.L_32:
        /*0090*/ 	.byte	0x04, 0x11
        /*0092*/ 	.short	(.L_34 - .L_33)
	.align		4
.L_33:
        /*0094*/ 	.word	index@(_Z4mcmciiiiiiffP17curandStateXORWOWPfS1_S1_S1_S1_PiS1_S1_S1_S2_S1_S1_S1_S1_S1_S1_)
        /*0098*/ 	.word	0x00000000


	//----- nvinfo : EIATTR_MIN_STACK_SIZE
	.align		4
.L_34:
        /*009c*/ 	.byte	0x04, 0x12
        /*009e*/ 	.short	(.L_36 - .L_35)
	.align		4
.L_35:
        /*00a0*/ 	.word	index@(_Z4mcmciiiiiiffP17curandStateXORWOWPfS1_S1_S1_S1_PiS1_S1_S1_S2_S1_S1_S1_S1_S1_S1_)
        /*00a4*/ 	.word	0x00000000


	//----- nvinfo : EIATTR_MIN_STACK_SIZE
	.align		4
.L_36:
        /*00a8*/ 	.byte	0x04, 0x12
        /*00aa*/ 	.short	(.L_38 - .L_37)
	.align		4
.L_37:
        /*00ac*/ 	.word	index@(_Z11mcmc_sharediiiiiiffP17curandStateXORWOWPfS1_S1_S1_S1_PiS1_S1_S1_S2_S1_S1_S1_S1_S1_S1_)
        /*00b0*/ 	.word	0x00000000


	//----- nvinfo : EIATTR_MIN_STACK_SIZE
	.align		4
.L_38:
        /*00b4*/ 	.byte	0x04, 0x12
        /*00b6*/ 	.short	(.L_40 - .L_39)
	.align		4
.L_39:
        /*00b8*/ 	.word	index@(_Z16kernel_rand_numsP17curandStateXORWOWPfS1_ffS1_Pii)
        /*00bc*/ 	.word	0x00000000
.L_40:


//--------------------- .nv.compat                --------------------------
	.section	.nv.compat,"",@"SHT_CUDA_COMPAT_INFO"
	.align	4
        /*0000*/ 	.byte	0x02, 0x09, 0x00, 0x00, 0x02, 0x02, 0x01, 0x00, 0x02, 0x05, 0x05, 0x00, 0x03, 0x07, 0x01, 0x01
        /*0010*/ 	.byte	0x02, 0x03, 0x00, 0x00, 0x02, 0x06, 0x01, 0x00, 0x04, 0x0b, 0x08, 0x00, 0x01, 0x00, 0x00, 0x00
        /*0020*/ 	.byte	0x00, 0x00, 0x00, 0x00


//--------------------- .nv.info._Z4mcmciiiiiiffP17curandStateXORWOWPfS1_S1_S1_S1_PiS1_S1_S1_S2_S1_S1_S1_S1_S1_S1_ --------------------------
	.section	.nv.info._Z4mcmciiiiiiffP17curandStateXORWOWPfS1_S1_S1_S1_PiS1_S1_S1_S2_S1_S1_S1_S1_S1_S1_,"",@"SHT_CUDA_INFO"
	.sectionflags	@""
	.align	4


	//----- nvinfo : EIATTR_CUDA_API_VERSION
	.align		4
        /*0000*/ 	.byte	0x04, 0x37
        /*0002*/ 	.short	(.L_42 - .L_41)
.L_41:
        /*0004*/ 	.word	0x00000082


	//----- nvinfo : EIATTR_KPARAM_INFO
	.align		4
.L_42:
        /*0008*/ 	.byte	0x04, 0x17
        /*000a*/ 	.short	(.L_44 - .L_43)
.L_43:
        /*000c*/ 	.word	0x00000000
        /*0010*/ 	.short	0x0018
        /*0012*/ 	.short	0x00a0
        /*0014*/ 	.byte	0x00, 0xf5, 0x21, 0x00


	//----- nvinfo : EIATTR_KPARAM_INFO
	.align		4
.L_44:
        /*0018*/ 	.byte	0x04, 0x17
        /*001a*/ 	.short	(.L_46 - .L_45)
.L_45:
        /*001c*/ 	.word	0x00000000
        /*0020*/ 	.short	0x0017
        /*0022*/ 	.short	0x0098
        /*0024*/ 	.byte	0x00, 0xf5, 0x21, 0x00


	//----- nvinfo : EIATTR_KPARAM_INFO
	.align		4
.L_46:
        /*0028*/ 	.byte	0x04, 0x17
        /*002a*/ 	.short	(.L_48 - .L_47)
.L_47:
        /*002c*/ 	.word	0x00000000
        /*0030*/ 	.short	0x0016
        /*0032*/ 	.short	0x0090
        /*0034*/ 	.byte	0x00, 0xf5, 0x21, 0x00


	//----- nvinfo : EIATTR_KPARAM_INFO
	.align		4
.L_48:
        /*0038*/ 	.byte	0x04, 0x17
        /*003a*/ 	.short	(.L_50 - .L_49)
.L_49:
        /*003c*/ 	.word	0x00000000
        /*0040*/ 	.short	0x0015
        /*0042*/ 	.short	0x0088
        /*0044*/ 	.byte	0x00, 0xf5, 0x21, 0x00


	//----- nvinfo : EIATTR_KPARAM_INFO
	.align		4
.L_50:
        /*0048*/ 	.byte	0x04, 0x17
        /*004a*/ 	.short	(.L_52 - .L_51)
.L_51:
        /*004c*/ 	.word	0x00000000
        /*0050*/ 	.short	0x0014
        /*0052*/ 	.short	0x0080
        /*0054*/ 	.byte	0x00, 0xf5, 0x21, 0x00


	//----- nvinfo : EIATTR_KPARAM_INFO
	.align		4
.L_52:
        /*0058*/ 	.byte	0x04, 0x17
        /*005a*/ 	.short	(.L_54 - .L_53)
.L_53:
        /*005c*/ 	.word	0x00000000
        /*0060*/ 	.short	0x0013
        /*0062*/ 	.short	0x0078
        /*0064*/ 	.byte	0x00, 0xf5, 0x21, 0x00


	//----- nvinfo : EIATTR_KPARAM_INFO
	.align		4
.L_54:
        /*0068*/ 	.byte	0x04, 0x17
        /*006a*/ 	.short	(.L_56 - .L_55)
.L_55:
        /*006c*/ 	.word	0x00000000
        /*0070*/ 	.short	0x0012
        /*0072*/ 	.short	0x0070
        /*0074*/ 	.byte	0x00, 0xf5, 0x21, 0x00


	//----- nvinfo : EIATTR_KPARAM_INFO
	.align		4
.L_56:
        /*0078*/ 	.byte	0x04, 0x17
        /*007a*/ 	.short	(.L_58 - .L_57)
.L_57:
        /*007c*/ 	.word	0x00000000
        /*0080*/ 	.short	0x0011
        /*0082*/ 	.short	0x0068
        /*0084*/ 	.byte	0x00, 0xf5, 0x21, 0x00


	//----- nvinfo : EIATTR_KPARAM_INFO
	.align		4
.L_58:
        /*0088*/ 	.byte	0x04, 0x17
        /*008a*/ 	.short	(.L_60 - .L_59)
.L_59:
        /*008c*/ 	.word	0x00000000
        /*0090*/ 	.short	0x0010
        /*0092*/ 	.short	0x0060
        /*0094*/ 	.byte	0x00, 0xf5, 0x21, 0x00


	//----- nvinfo : EIATTR_KPARAM_INFO
	.align		4
.L_60:
        /*0098*/ 	.byte	0x04, 0x17
        /*009a*/ 	.short	(.L_62 - .L_61)
.L_61:
        /*009c*/ 	.word	0x00000000
        /*00a0*/ 	.short	0x000f
        /*00a2*/ 	.short	0x0058
        /*00a4*/ 	.byte	0x00, 0xf5, 0x21, 0x00


	//----- nvinfo : EIATTR_KPARAM_INFO
	.align		4
.L_62:
        /*00a8*/ 	.byte	0x04, 0x17
        /*00aa*/ 	.short	(.L_64 - .L_63)
.L_63:
        /*00ac*/ 	.word	0x00000000
        /*00b0*/ 	.short	0x000e
        /*00b2*/ 	.short	0x0050
        /*00b4*/ 	.byte	0x00, 0xf5, 0x21, 0x00


	//----- nvinfo : EIATTR_KPARAM_INFO
	.align		4
.L_64:
        /*00b8*/ 	.byte	0x04, 0x17
        /*00ba*/ 	.short	(.L_66 - .L_65)
.L_65:
        /*00bc*/ 	.word	0x00000000
        /*00c0*/ 	.short	0x000d
        /*00c2*/ 	.short	0x0048
        /*00c4*/ 	.byte	0x00, 0xf5, 0x21, 0x00


	//----- nvinfo : EIATTR_KPARAM_INFO
	.align		4
.L_66:
        /*00c8*/ 	.byte	0x04, 0x17
        /*00ca*/ 	.short	(.L_68 - .L_67)
.L_67:
        /*00cc*/ 	.word	0x00000000
        /*00d0*/ 	.short	0x000c
        /*00d2*/ 	.short	0x0040
        /*00d4*/ 	.byte	0x00, 0xf5, 0x21, 0x00


	//----- nvinfo : EIATTR_KPARAM_INFO
	.align		4
.L_68:
        /*00d8*/ 	.byte	0x04, 0x17
        /*00da*/ 	.short	(.L_70 - .L_69)
.L_69:
        /*00dc*/ 	.word	0x00000000
        /*00e0*/ 	.short	0x000b
        /*00e2*/ 	.short	0x0038
        /*00e4*/ 	.byte	0x00, 0xf5, 0x21, 0x00


	//----- nvinfo : EIATTR_KPARAM_INFO
	.align		4
.L_70:
        /*00e8*/ 	.byte	0x04, 0x17
        /*00ea*/ 	.short	(.L_72 - .L_71)
.L_71:
        /*00ec*/ 	.word	0x00000000
        /*00f0*/ 	.short	0x000a
        /*00f2*/ 	.short	0x0030
        /*00f4*/ 	.byte	0x00, 0xf5, 0x21, 0x00


	//----- nvinfo : EIATTR_KPARAM_INFO
	.align		4
.L_72:
        /*00f8*/ 	.byte	0x04, 0x17
        /*00fa*/ 	.short	(.L_74 - .L_73)
.L_73:
        /*00fc*/ 	.word	0x00000000
        /*0100*/ 	.short	0x0009
        /*0102*/ 	.short	0x0028
        /*0104*/ 	.byte	0x00, 0xf5, 0x21, 0x00


	//----- nvinfo : EIATTR_KPARAM_INFO
	.align		4
.L_74:
        /*0108*/ 	.byte	0x04, 0x17
        /*010a*/ 	.short	(.L_76 - .L_75)
.L_75:
        /*010c*/ 	.word	0x00000000
        /*0110*/ 	.short	0x0008
        /*0112*/ 	.short	0x0020
        /*0114*/ 	.byte	0x00, 0xf5, 0x21, 0x00


	//----- nvinfo : EIATTR_KPARAM_INFO
	.align		4
.L_76:
        /*0118*/ 	.byte	0x04, 0x17
        /*011a*/ 	.short	(.L_78 - .L_77)
.L_77:
        /*011c*/ 	.word	0x00000000
        /*0120*/ 	.short	0x0007
        /*0122*/ 	.short	0x001c
        /*0124*/ 	.byte	0x00, 0xf0, 0x11, 0x00


	//----- nvinfo : EIATTR_KPARAM_INFO
	.align		4
.L_78:
        /*0128*/ 	.byte	0x04, 0x17
        /*012a*/ 	.short	(.L_80 - .L_79)
.L_79:
        /*012c*/ 	.word	0x00000000
        /*0130*/ 	.short	0x0006
        /*0132*/ 	.short	0x0018
        /*0134*/ 	.byte	0x00, 0xf0, 0x11, 0x00


	//----- nvinfo : EIATTR_KPARAM_INFO
	.align		4
.L_80:
        /*0138*/ 	.byte	0x04, 0x17
        /*013a*/ 	.short	(.L_82 - .L_81)
.L_81:
        /*013c*/ 	.word	0x00000000
        /*0140*/ 	.short	0x0005
        /*0142*/ 	.short	0x0014
        /*0144*/ 	.byte	0x00, 0xf0, 0x11, 0x00


	//----- nvinfo : EIATTR_KPARAM_INFO
	.align		4
.L_82:
        /*0148*/ 	.byte	0x04, 0x17
        /*014a*/ 	.short	(.L_84 - .L_83)
.L_83:
        /*014c*/ 	.word	0x00000000
        /*0150*/ 	.short	0x0004
        /*0152*/ 	.short	0x0010
        /*0154*/ 	.byte	0x00, 0xf0, 0x11, 0x00


	//----- nvinfo : EIATTR_KPARAM_INFO
	.align		4
.L_84:
        /*0158*/ 	.byte	0x04, 0x17
        /*015a*/ 	.short	(.L_86 - .L_85)
.L_85:
        /*015c*/ 	.word	0x00000000
        /*0160*/ 	.short	0x0003
        /*0162*/ 	.short	0x000c
        /*0164*/ 	.byte	0x00, 0xf0, 0x11, 0x00


	//----- nvinfo : EIATTR_KPARAM_INFO
	.align		4
.L_86:
        /*0168*/ 	.byte	0x04, 0x17
        /*016a*/ 	.short	(.L_88 - .L_87)
.L_87:
        /*016c*/ 	.word	0x00000000
        /*0170*/ 	.short	0x0002
        /*0172*/ 	.short	0x0008
        /*0174*/ 	.byte	0x00, 0xf0, 0x11, 0x00


	//----- nvinfo : EIATTR_KPARAM_INFO
	.align		4
.L_88:
        /*0178*/ 	.byte	0x04, 0x17
        /*017a*/ 	.short	(.L_90 - .L_89)
.L_89:
        /*017c*/ 	.word	0x00000000
        /*0180*/ 	.short	0x0001
        /*0182*/ 	.short	0x0004
        /*0184*/ 	.byte	0x00, 0xf0, 0x11, 0x00


	//----- nvinfo : EIATTR_KPARAM_INFO
	.align		4
.L_90:
        /*0188*/ 	.byte	0x04, 0x17
        /*018a*/ 	.short	(.L_92 - .L_91)
.L_91:
        /*018c*/ 	.word	0x00000000
        /*0190*/ 	.short	0x0000
        /*0192*/ 	.short	0x0000
        /*0194*/ 	.byte	0x00, 0xf0, 0x11, 0x00


	//----- nvinfo : EIATTR_SPARSE_MMA_MASK
	.align		4
.L_92:
        /*0198*/ 	.byte	0x03, 0x50
        /*019a*/ 	.short	0x0000


	//----- nvinfo : EIATTR_MAXREG_COUNT
	.align		4
        /*019c*/ 	.byte	0x03, 0x1b
        /*019e*/ 	.short	0x00ff


	//----- nvinfo : EIATTR_NUM_BARRIERS
	.align		4
        /*01a0*/ 	.byte	0x02, 0x4c
        /*01a2*/ 	.byte	0x01
	.zero		1


	//----- nvinfo : EIATTR_MERCURY_ISA_VERSION
	.align		4
        /*01a4*/ 	.byte	0x03, 0x5f
        /*01a6*/ 	.short	0x0101


	//----- nvinfo : EIATTR_VRC_CTA_INIT_COUNT
	.align		4
        /*01a8*/ 	.byte	0x02, 0x4a
	.zero		1
	.zero		1


	//----- nvinfo : EIATTR_EXIT_INSTR_OFFSETS
	.align		4
        /*01ac*/ 	.byte	0x04, 0x1c
        /*01ae*/ 	.short	(.L_94 - .L_93)


	//   ....[0]....
.L_93:
        /*01b0*/ 	.word	0x00003dc0


	//   ....[1]....
        /*01b4*/ 	.word	0x0000e9d0


	//----- nvinfo : EIATTR_CRS_STACK_SIZE
	.align		4
.L_94:
        /*01b8*/ 	.byte	0x04, 0x1e
        /*01ba*/ 	.short	(.L_96 - .L_95)
.L_95:
        /*01bc*/ 	.word	0x00000000


	//----- nvinfo : EIATTR_CBANK_PARAM_SIZE
	.align		4
.L_96:
        /*01c0*/ 	.byte	0x03, 0x19
        /*01c2*/ 	.short	0x00a8


	//----- nvinfo : EIATTR_PARAM_CBANK
	.align		4
        /*01c4*/ 	.byte	0x04, 0x0a
        /*01c6*/ 	.short	(.L_98 - .L_97)
	.align		4
.L_97:
        /*01c8*/ 	.word	index@(.nv.constant0._Z4mcmciiiiiiffP17curandStateXORWOWPfS1_S1_S1_S1_PiS1_S1_S1_S2_S1_S1_S1_S1_S1_S1_)
        /*01cc*/ 	.short	0x0380
        /*01ce*/ 	.short	0x00a8


	//----- nvinfo : EIATTR_SW_WAR
	.align		4
.L_98:
        /*01d0*/ 	.byte	0x04, 0x36
        /*01d2*/ 	.short	(.L_100 - .L_99)
.L_99:
        /*01d4*/ 	.word	0x00000008
.L_100:


//--------------------- .nv.info._Z11mcmc_sharediiiiiiffP17curandStateXORWOWPfS1_S1_S1_S1_PiS1_S1_S1_S2_S1_S1_S1_S1_S1_S1_ --------------------------
	.section	.nv.info._Z11mcmc_sharediiiiiiffP17curandStateXORWOWPfS1_S1_S1_S1_PiS1_S1_S1_S2_S1_S1_S1_S1_S1_S1_,"",@"SHT_CUDA_INFO"
	.sectionflags	@""
	.align	4


	//----- nvinfo : EIATTR_CUDA_API_VERSION
	.align		4
        /*0000*/ 	.byte	0x04, 0x37
        /*0002*/ 	.short	(.L_102 - .L_101)
.L_101:
        /*0004*/ 	.word	0x00000082


	//----- nvinfo : EIATTR_KPARAM_INFO
	.align		4
.L_102:
        /*0008*/ 	.byte	0x04, 0x17
        /*000a*/ 	.short	(.L_104 - .L_103)
.L_103:
        /*000c*/ 	.word	0x00000000
        /*0010*/ 	.short	0x0018
        /*0012*/ 	.short	0x00a0
        /*0014*/ 	.byte	0x00, 0xf5, 0x21, 0x00


	//----- nvinfo : EIATTR_KPARAM_INFO
	.align		4
.L_104:
        /*0018*/ 	.byte	0x04, 0x17
        /*001a*/ 	.short	(.L_106 - .L_105)
.L_105:
        /*001c*/ 	.word	0x00000000
        /*0020*/ 	.short	0x0017
        /*0022*/ 	.short	0x0098
        /*0024*/ 	.byte	0x00, 0xf5, 0x21, 0x00


	//----- nvinfo : EIATTR_KPARAM_INFO
	.align		4
.L_106:
        /*0028*/ 	.byte	0x04, 0x17
        /*002a*/ 	.short	(.L_108 - .L_107)
.L_107:
        /*002c*/ 	.word	0x00000000
        /*0030*/ 	.short	0x0016
        /*0032*/ 	.short	0x0090
        /*0034*/ 	.byte	0x00, 0xf5, 0x21, 0x00


	//----- nvinfo : EIATTR_KPARAM_INFO
	.align		4
.L_108:
        /*0038*/ 	.byte	0x04, 0x17
        /*003a*/ 	.short	(.L_110 - .L_109)
.L_109:
        /*003c*/ 	.word	0x00000000
        /*0040*/ 	.short	0x0015
        /*0042*/ 	.short	0x0088
        /*0044*/ 	.byte	0x00, 0xf5, 0x21, 0x00


	//----- nvinfo : EIATTR_KPARAM_INFO
	.align		4
.L_110:
        /*0048*/ 	.byte	0x04, 0x17
        /*004a*/ 	.short	(.L_112 - .L_111)
.L_111:
        /*004c*/ 	.word	0x00000000
        /*0050*/ 	.short	0x0014
        /*0052*/ 	.short	0x0080
        /*0054*/ 	.byte	0x00, 0xf5, 0x21, 0x00


	//----- nvinfo : EIATTR_KPARAM_INFO
	.align		4
.L_112:
        /*0058*/ 	.byte	0x04, 0x17
        /*005a*/ 	.short	(.L_114 - .L_113)
.L_113:
        /*005c*/ 	.word	0x00000000
        /*0060*/ 	.short	0x0013
        /*0062*/ 	.short	0x0078
        /*0064*/ 	.byte	0x00, 0xf5, 0x21, 0x00


	//----- nvinfo : EIATTR_KPARAM_INFO
	.align		4
.L_114:
        /*0068*/ 	.byte	0x04, 0x17
        /*006a*/ 	.short	(.L_116 - .L_115)
.L_115:
        /*006c*/ 	.word	0x00000000
        /*0070*/ 	.short	0x0012
        /*0072*/ 	.short	0x0070
        /*0074*/ 	.byte	0x00, 0xf5, 0x21, 0x00


	//----- nvinfo : EIATTR_KPARAM_INFO
	.align		4
.L_116:
        /*0078*/ 	.byte	0x04, 0x17
        /*007a*/ 	.short	(.L_118 - .L_117)
.L_117:
        /*007c*/ 	.word	0x00000000
        /*0080*/ 	.short	0x0011
        /*0082*/ 	.short	0x0068
        /*0084*/ 	.byte	0x00, 0xf5, 0x21, 0x00


	//----- nvinfo : EIATTR_KPARAM_INFO
	.align		4
.L_118:
        /*0088*/ 	.byte	0x04, 0x17
        /*008a*/ 	.short	(.L_120 - .L_119)
.L_119:
        /*008c*/ 	.word	0x00000000
        /*0090*/ 	.short	0x0010
        /*0092*/ 	.short	0x0060
        /*0094*/ 	.byte	0x00, 0xf5, 0x21, 0x00


	//----- nvinfo : EIATTR_KPARAM_INFO
	.align		4
.L_120:
        /*0098*/ 	.byte	0x04, 0x17
        /*009a*/ 	.short	(.L_122 - .L_121)
.L_121:
        /*009c*/ 	.word	0x00000000
        /*00a0*/ 	.short	0x000f
        /*00a2*/ 	.short	0x0058
        /*00a4*/ 	.byte	0x00, 0xf5, 0x21, 0x00


	//----- nvinfo : EIATTR_KPARAM_INFO
	.align		4
.L_122:
        /*00a8*/ 	.byte	0x04, 0x17
        /*00aa*/ 	.short	(.L_124 - .L_123)
.L_123:
        /*00ac*/ 	.word	0x00000000
        /*00b0*/ 	.short	0x000e
        /*00b2*/ 	.short	0x0050
        /*00b4*/ 	.byte	0x00, 0xf5, 0x21, 0x00


	//----- nvinfo : EIATTR_KPARAM_INFO
	.align		4
.L_124:
        /*00b8*/ 	.byte	0x04, 0x17
        /*00ba*/ 	.short	(.L_126 - .L_125)
.L_125:
        /*00bc*/ 	.word	0x00000000
        /*00c0*/ 	.short	0x000d
        /*00c2*/ 	.short	0x0048
        /*00c4*/ 	.byte	0x00, 0xf5, 0x21, 0x00


	//----- nvinfo : EIATTR_KPARAM_INFO
	.align		4
.L_126:
        /*00c8*/ 	.byte	0x04, 0x17
        /*00ca*/ 	.short	(.L_128 - .L_127)
.L_127:
        /*00cc*/ 	.word	0x00000000
        /*00d0*/ 	.short	0x000c
        /*00d2*/ 	.short	0x0040
        /*00d4*/ 	.byte	0x00, 0xf5, 0x21, 0x00


	//----- nvinfo : EIATTR_KPARAM_INFO
	.align		4
.L_128:
        /*00d8*/ 	.byte	0x04, 0x17
        /*00da*/ 	.short	(.L_130 - .L_129)
.L_129:
        /*00dc*/ 	.word	0x00000000
        /*00e0*/ 	.short	0x000b
        /*00e2*/ 	.short	0x0038
        /*00e4*/ 	.byte	0x00, 0xf5, 0x21, 0x00


	//----- nvinfo : EIATTR_KPARAM_INFO
	.align		4
.L_130:
        /*00e8*/ 	.byte	0x04, 0x17
        /*00ea*/ 	.short	(.L_132 - .L_131)
.L_131:
        /*00ec*/ 	.word	0x00000000
        /*00f0*/ 	.short	0x000a
        /*00f2*/ 	.short	0x0030
        /*00f4*/ 	.byte	0x00, 0xf5, 0x21, 0x00


	//----- nvinfo : EIATTR_KPARAM_INFO
	.align		4
.L_132:
        /*00f8*/ 	.byte	0x04, 0x17
        /*00fa*/ 	.short	(.L_134 - .L_133)
.L_133:
        /*00fc*/ 	.word	0x00000000
        /*0100*/ 	.short	0x0009
        /*0102*/ 	.short	0x0028
        /*0104*/ 	.byte	0x00, 0xf5, 0x21, 0x00


	//----- nvinfo : EIATTR_KPARAM_INFO
	.align		4
.L_134:
        /*0108*/ 	.byte	0x04, 0x17
        /*010a*/ 	.short	(.L_136 - .L_135)
.L_135:
        /*010c*/ 	.word	0x00000000
        /*0110*/ 	.short	0x0008
        /*0112*/ 	.short	0x0020
        /*0114*/ 	.byte	0x00, 0xf5, 0x21, 0x00


	//----- nvinfo : EIATTR_KPARAM_INFO
	.align		4
.L_136:
        /*0118*/ 	.byte	0x04, 0x17
        /*011a*/ 	.short	(.L_138 - .L_137)
.L_137:
        /*011c*/ 	.word	0x00000000
        /*0120*/ 	.short	0x0007
        /*0122*/ 	.short	0x001c
        /*0124*/ 	.byte	0x00, 0xf0, 0x11, 0x00


	//----- nvinfo : EIATTR_KPARAM_INFO
	.align		4
.L_138:
        /*0128*/ 	.byte	0x04, 0x17
        /*012a*/ 	.short	(.L_140 - .L_139)
.L_139:
        /*012c*/ 	.word	0x00000000
        /*0130*/ 	.short	0x0006
        /*0132*/ 	.short	0x0018
        /*0134*/ 	.byte	0x00, 0xf0, 0x11, 0x00


	//----- nvinfo : EIATTR_KPARAM_INFO
	.align		4
.L_140:
        /*0138*/ 	.byte	0x04, 0x17
        /*013a*/ 	.short	(.L_142 - .L_141)
.L_141:
        /*013c*/ 	.word	0x00000000
        /*0140*/ 	.short	0x0005
        /*0142*/ 	.short	0x0014
        /*0144*/ 	.byte	0x00, 0xf0, 0x11, 0x00


	//----- nvinfo : EIATTR_KPARAM_INFO
	.align		4
.L_142:
        /*0148*/ 	.byte	0x04, 0x17
        /*014a*/ 	.short	(.L_144 - .L_143)
.L_143:
        /*014c*/ 	.word	0x00000000
        /*0150*/ 	.short	0x0004
        /*0152*/ 	.short	0x0010
        /*0154*/ 	.byte	0x00, 0xf0, 0x11, 0x00


	//----- nvinfo : EIATTR_KPARAM_INFO
	.align		4
.L_144:
        /*0158*/ 	.byte	0x04, 0x17
        /*015a*/ 	.short	(.L_146 - .L_145)
.L_145:
        /*015c*/ 	.word	0x00000000
        /*0160*/ 	.short	0x0003
        /*0162*/ 	.short	0x000c
        /*0164*/ 	.byte	0x00, 0xf0, 0x11, 0x00


	//----- nvinfo : EIATTR_KPARAM_INFO
	.align		4
.L_146:
        /*0168*/ 	.byte	0x04, 0x17
        /*016a*/ 	.short	(.L_148 - .L_147)
.L_147:
        /*016c*/ 	.word	0x00000000
        /*0170*/ 	.short	0x0002
        /*0172*/ 	.short	0x0008
        /*0174*/ 	.byte	0x00, 0xf0, 0x11, 0x00


	//----- nvinfo : EIATTR_KPARAM_INFO
	.align		4
.L_148:
        /*0178*/ 	.byte	0x04, 0x17
        /*017a*/ 	.short	(.L_150 - .L_149)
.L_149:
        /*017c*/ 	.word	0x00000000
        /*0180*/ 	.short	0x0001
        /*0182*/ 	.short	0x0004
        /*0184*/ 	.byte	0x00, 0xf0, 0x11, 0x00


	//----- nvinfo : EIATTR_KPARAM_INFO
	.align		4
.L_150:
        /*0188*/ 	.byte	0x04, 0x17
        /*018a*/ 	.short	(.L_152 - .L_151)
.L_151:
        /*018c*/ 	.word	0x00000000
        /*0190*/ 	.short	0x0000
        /*0192*/ 	.short	0x0000
        /*0194*/ 	.byte	0x00, 0xf0, 0x11, 0x00


	//----- nvinfo : EIATTR_SPARSE_MMA_MASK
	.align		4
.L_152:
        /*0198*/ 	.byte	0x03, 0x50
        /*019a*/ 	.short	0x0000


	//----- nvinfo : EIATTR_MAXREG_COUNT
	.align		4
        /*019c*/ 	.byte	0x03, 0x1b
        /*019e*/ 	.short	0x00ff


	//----- nvinfo : EIATTR_NUM_BARRIERS
	.align		4
        /*01a0*/ 	.byte	0x02, 0x4c
        /*01a2*/ 	.byte	0x01
	.zero		1


	//----- nvinfo : EIATTR_MERCURY_ISA_VERSION
	.align		4
        /*01a4*/ 	.byte	0x03, 0x5f
        /*01a6*/ 	.short	0x0101


	//----- nvinfo : EIATTR_VRC_CTA_INIT_COUNT
	.align		4
        /*01a8*/ 	.byte	0x02, 0x4a
	.zero		1
	.zero		1


	//----- nvinfo : EIATTR_EXIT_INSTR_OFFSETS
	.align		4
        /*01ac*/ 	.byte	0x04, 0x1c
        /*01ae*/ 	.short	(.L_154 - .L_153)


	//   ....[0]....
.L_153:
        /*01b0*/ 	.word	0x00004630


	//   ....[1]....
        /*01b4*/ 	.word	0x0000f0c0


	//----- nvinfo : EIATTR_CRS_STACK_SIZE
	.align		4
.L_154:
        /*01b8*/ 	.byte	0x04, 0x1e
        /*01ba*/ 	.short	(.L_156 - .L_155)
.L_155:
        /*01bc*/ 	.word	0x00000000


	//----- nvinfo : EIATTR_CBANK_PARAM_SIZE
	.align		4
.L_156:
        /*01c0*/ 	.byte	0x03, 0x19
        /*01c2*/ 	.short	0x00a8


	//----- nvinfo : EIATTR_PARAM_CBANK
	.align		4
        /*01c4*/ 	.byte	0x04, 0x0a
        /*01c6*/ 	.short	(.L_158 - .L_157)
	.align		4
.L_157:
        /*01c8*/ 	.word	index@(.nv.constant0._Z11mcmc_sharediiiiiiffP17curandStateXORWOWPfS1_S1_S1_S1_PiS1_S1_S1_S2_S1_S1_S1_S1_S1_S1_)
        /*01cc*/ 	.short	0x0380
        /*01ce*/ 	.short	0x00a8


	//----- nvinfo : EIATTR_SW_WAR
	.align		4
.L_158:
        /*01d0*/ 	.byte	0x04, 0x36
        /*01d2*/ 	.short	(.L_160 - .L_159)
.L_159:
        /*01d4*/ 	.word	0x00000008
.L_160:


//--------------------- .nv.info._Z16kernel_rand_numsP17curandStateXORWOWPfS1_ffS1_Pii --------------------------
	.section	.nv.info._Z16kernel_rand_numsP17curandStateXORWOWPfS1_ffS1_Pii,"",@"SHT_CUDA_INFO"
	.sectionflags	@""
	.align	4


	//----- nvinfo : EIATTR_CUDA_API_VERSION
	.align		4
        /*0000*/ 	.byte	0x04, 0x37
        /*0002*/ 	.short	(.L_162 - .L_161)
.L_161:
        /*0004*/ 	.word	0x00000082


	//----- nvinfo : EIATTR_KPARAM_INFO
	.align		4
.L_162:
        /*0008*/ 	.byte	0x04, 0x17
        /*000a*/ 	.short	(.L_164 - .L_163)
.L_163:
        /*000c*/ 	.word	0x00000000
        /*0010*/ 	.short	0x0007
        /*0012*/ 	.short	0x0030
        /*0014*/ 	.byte	0x00, 0xf0, 0x11, 0x00


	//----- nvinfo : EIATTR_KPARAM_INFO
	.align		4
.L_164:
        /*0018*/ 	.byte	0x04, 0x17
        /*001a*/ 	.short	(.L_166 - .L_165)
.L_165:
        /*001c*/ 	.word	0x00000000
        /*0020*/ 	.short	0x0006
        /*0022*/ 	.short	0x0028
        /*0024*/ 	.byte	0x00, 0xf5, 0x21, 0x00


	//----- nvinfo : EIATTR_KPARAM_INFO
	.align		4
.L_166:
        /*0028*/ 	.byte	0x04, 0x17
        /*002a*/ 	.short	(.L_168 - .L_167)
.L_167:
        /*002c*/ 	.word	0x00000000
        /*0030*/ 	.short	0x0005
        /*0032*/ 	.short	0x0020
        /*0034*/ 	.byte	0x00, 0xf5, 0x21, 0x00


	//----- nvinfo : EIATTR_KPARAM_INFO
	.align		4
.L_168:
        /*0038*/ 	.byte	0x04, 0x17
        /*003a*/ 	.short	(.L_170 - .L_169)
.L_169:
        /*003c*/ 	.word	0x00000000
        /*0040*/ 	.short	0x0004
        /*0042*/ 	.short	0x001c
        /*0044*/ 	.byte	0x00, 0xf0, 0x11, 0x00


	//----- nvinfo : EIATTR_KPARAM_INFO
	.align		4
.L_170:
        /*0048*/ 	.byte	0x04, 0x17
        /*004a*/ 	.short	(.L_172 - .L_171)
.L_171:
        /*004c*/ 	.word	0x00000000
        /*0050*/ 	.short	0x0003
        /*0052*/ 	.short	0x0018
        /*0054*/ 	.byte	0x00, 0xf0, 0x11, 0x00


	//----- nvinfo : EIATTR_KPARAM_INFO
	.align		4
.L_172:
        /*0058*/ 	.byte	0x04, 0x17
        /*005a*/ 	.short	(.L_174 - .L_173)
.L_173:
        /*005c*/ 	.word	0x00000000
        /*0060*/ 	.short	0x0002
        /*0062*/ 	.short	0x0010
        /*0064*/ 	.byte	0x00, 0xf5, 0x21, 0x00


	//----- nvinfo : EIATTR_KPARAM_INFO
	.align		4
.L_174:
        /*0068*/ 	.byte	0x04, 0x17
        /*006a*/ 	.short	(.L_176 - .L_175)
.L_175:
        /*006c*/ 	.word	0x00000000
        /*0070*/ 	.short	0x0001
        /*0072*/ 	.short	0x0008
        /*0074*/ 	.byte	0x00, 0xf5, 0x21, 0x00


	//----- nvinfo : EIATTR_KPARAM_INFO
	.align		4
.L_176:
        /*0078*/ 	.byte	0x04, 0x17
        /*007a*/ 	.short	(.L_178 - .L_177)
.L_177:
        /*007c*/ 	.word	0x00000000
        /*0080*/ 	.short	0x0000
        /*0082*/ 	.short	0x0000
        /*0084*/ 	.byte	0x00, 0xf5, 0x21, 0x00


	//----- nvinfo : EIATTR_SPARSE_MMA_MASK
	.align		4
.L_178:
        /*0088*/ 	.byte	0x03, 0x50
        /*008a*/ 	.short	0x0000


	//----- nvinfo : EIATTR_MAXREG_COUNT
	.align		4
        /*008c*/ 	.byte	0x03, 0x1b
        /*008e*/ 	.short	0x00ff


	//----- nvinfo : EIATTR_MERCURY_ISA_VERSION
	.align		4
        /*0090*/ 	.byte	0x03, 0x5f
        /*0092*/ 	.short	0x0101


	//----- nvinfo : EIATTR_VRC_CTA_INIT_COUNT
	.align		4
        /*0094*/ 	.byte	0x02, 0x4a
	.zero		1
	.zero		1


	//----- nvinfo : EIATTR_EXIT_INSTR_OFFSETS
	.align		4
        /*0098*/ 	.byte	0x04, 0x1c
        /*009a*/ 	.short	(.L_180 - .L_179)


	//   ....[0]....
.L_179:
        /*009c*/ 	.word	0x00000ed0


	//----- nvinfo : EIATTR_CRS_STACK_SIZE
	.align		4
.L_180:
        /*00a0*/ 	.byte	0x04, 0x1e
        /*00a2*/ 	.short	(.L_182 - .L_181)
.L_181:
        /*00a4*/ 	.word	0x00000000


	//----- nvinfo : EIATTR_CBANK_PARAM_SIZE
	.align		4
.L_182:
        /*00a8*/ 	.byte	0x03, 0x19
        /*00aa*/ 	.short	0x0034


	//----- nvinfo : EIATTR_PARAM_CBANK
	.align		4
        /*00ac*/ 	.byte	0x04, 0x0a
        /*00ae*/ 	.short	(.L_184 - .L_183)
	.align		4
.L_183:
        /*00b0*/ 	.word	index@(.nv.constant0._Z16kernel_rand_numsP17curandStateXORWOWPfS1_ffS1_Pii)
        /*00b4*/ 	.short	0x0380
        /*00b6*/ 	.short	0x0034


	//----- nvinfo : EIATTR_SW_WAR
	.align		4
.L_184:
        /*00b8*/ 	.byte	0x04, 0x36
        /*00ba*/ 	.short	(.L_186 - .L_185)
.L_185:
        /*00bc*/ 	.word	0x00000008
.L_186:


//--------------------- .nv.callgraph             --------------------------
	.section	.nv.callgraph,"",@"SHT_CUDA_CALLGRAPH"
	.align	4
	.sectionentsize	8
	.align		4
        /*0000*/ 	.word	0x00000000
	.align		4
        /*0004*/ 	.word	0xffffffff
	.align		4
        /*0008*/ 	.word	0x00000000
	.align		4
        /*000c*/ 	.word	0xfffffffe
	.align		4
        /*0010*/ 	.word	0x00000000
	.align		4
        /*0014*/ 	.word	0xfffffffd
	.align		4
        /*0018*/ 	.word	0x00000000
	.align		4
        /*001c*/ 	.word	0xfffffffc


//--------------------- .nv.constant4             --------------------------
	.section	.nv.constant4,"a",@progbits
	.align	8
	.align		8
.nv.constant4:
        /*0000*/ 	.dword	precalc_xorwow_matrix
	.align		8
        /*0008*/ 	.dword	precalc_xorwow_offset_matrix
	.align		8
        /*0010*/ 	.dword	mrg32k3aM1
	.align		8
        /*0018*/ 	.dword	mrg32k3aM2
	.align		8
        /*0020*/ 	.dword	mrg32k3aM1SubSeq
	.align		8
        /*0028*/ 	.dword	mrg32k3aM2SubSeq
	.align		8
        /*0030*/ 	.dword	mrg32k3aM1Seq
	.align		8
        /*0038*/ 	.dword	mrg32k3aM2Seq


//--------------------- .nv.constant3             --------------------------
	.section	.nv.constant3,"a",@progbits
	.align	8
.nv.constant3:
	.type		__cr_lgamma_table,@object
	.size		__cr_lgamma_table,(.L_8 - __cr_lgamma_table)
__cr_lgamma_table:
        /*0000*/ 	.byte	0x00, 0x00, 0x00, 0x00, 0x00, 0x00, 0x00, 0x00, 0x00, 0x00, 0x00, 0x00, 0x00, 0x00, 0x00, 0x00
        /*0010*/ 	.byte	0xef, 0x39, 0xfa, 0xfe, 0x42, 0x2e, 0xe6, 0x3f, 0x02, 0x20, 0x2a, 0xfa, 0x0b, 0xab, 0xfc, 0x3f
        /*0020*/ 	.byte	0xf9, 0x2c, 0x92, 0x7c, 0xa7, 0x6c, 0x09, 0x40, 0xc9, 0x79, 0x44, 0x3c, 0x64, 0x26, 0x13, 0x40
        /*0030*/ 	.byte	0xca, 0x01, 0xcf, 0x3a, 0x27, 0x51, 0x1a, 0x40, 0x30, 0xcc, 0x2d, 0xf3, 0xe1, 0x0c, 0x21, 0x40
        /*0040*/ 	.byte	0x0d, 0xb7, 0xfc, 0x82, 0x8e, 0x35, 0x25, 0x40
.L_8:


//--------------------- .text._Z4mcmciiiiiiffP17curandStateXORWOWPfS1_S1_S1_S1_PiS1_S1_S1_S2_S1_S1_S1_S1_S1_S1_ --------------------------
	.section	.text._Z4mcmciiiiiiffP17curandStateXORWOWPfS1_S1_S1_S1_PiS1_S1_S1_S2_S1_S1_S1_S1_S1_S1_,"ax",@progbits
	.align	128
        .global         _Z4mcmciiiiiiffP17curandStateXORWOWPfS1_S1_S1_S1_PiS1_S1_S1_S2_S1_S1_S1_S1_S1_S1_
        .type           _Z4mcmciiiiiiffP17curandStateXORWOWPfS1_S1_S1_S1_PiS1_S1_S1_S2_S1_S1_S1_S1_S1_S1_,@function
        .size           _Z4mcmciiiiiiffP17curandStateXORWOWPfS1_S1_S1_S1_PiS1_S1_S1_S2_S1_S1_S1_S1_S1_S1_,(.L_x_686 - _Z4mcmciiiiiiffP17curandStateXORWOWPfS1_S1_S1_S1_PiS1_S1_S1_S2_S1_S1_S1_S1_S1_S1_)
        .other          _Z4mcmciiiiiiffP17curandStateXORWOWPfS1_S1_S1_S1_PiS1_S1_S1_S2_S1_S1_S1_S1_S1_S1_,@"STO_CUDA_ENTRY STV_DEFAULT"
_Z4mcmciiiiiiffP17curandStateXORWOWPfS1_S1_S1_S1_PiS1_S1_S1_S2_S1_S1_S1_S1_S1_S1_:
.text._Z4mcmciiiiiiffP17curandStateXORWOWPfS1_S1_S1_S1_PiS1_S1_S1_S2_S1_S1_S1_S1_S1_S1_:
[----:B------:R-:W-:Y:S01]  /*0000*/  LDC R1, c[0x0][0x37c] ;  /* 0x0000df00ff017b82 */ /* 0x000fe20000000800 */
[----:B------:R-:W0:Y:S01]  /*0010*/  S2R R41, SR_TID.X ;  /* 0x0000000000297919 */ /* 0x000e220000002100 */
[----:B------:R-:W1:Y:S06]  /*0020*/  LDCU UR5, c[0x0][0x380] ;  /* 0x00007000ff0577ac */ /* 0x000e6c0008000800 */
[----:B------:R-:W0:Y:S01]  /*0030*/  S2UR UR4, SR_CTAID.X ;  /* 0x00000000000479c3 */ /* 0x000e220000002500 */
[----:B------:R-:W2:Y:S07]  /*0040*/  LDCU.64 UR10, c[0x0][0x358] ;  /* 0x00006b00ff0a77ac */ /* 0x000eae0008000a00 */
[----:B------:R-:W0:Y:S01]  /*0050*/  LDC R0, c[0x0][0x360] ;  /* 0x0000d800ff007b82 */ /* 0x000e220000000800 */
[----:B-1----:R-:W-:-:S04]  /*0060*/  MOV R9, UR5 ;  /* 0x0000000500097c02 */ /* 0x002fc80008000f00 */
[----:B------:R-:W-:Y:S01]  /*0070*/  ISETP.GE.AND P0, PT, R9, 0x1, PT ;  /* 0x000000010900780c */ /* 0x000fe20003f06270 */
[----:B0-----:R-:W-:-:S04]  /*0080*/  IMAD R41, R0, UR4, R41 ;  /* 0x0000000400297c24 */ /* 0x001fc8000f8e0229 */
[----:B------:R-:W-:-:S04]  /*0090*/  IMAD R40, R41, R9, RZ ;  /* 0x0000000929287224 */ /* 0x000fc800078e02ff */
[----:B------:R-:W-:-:S04]  /*00a0*/  IMAD.IADD R39, R40, 0x1, R9 ;  /* 0x0000000128277824 */ /* 0x000fc800078e0209 */
[----:B--2---:R-:W-:Y:S05]  /*00b0*/  @!P0 BRA `(.L_x_0) ;  /* 0x0000000800608947 */ /* 0x004fea0003800000 */
[C---:B------:R-:W-:Y:S01]  /*00c0*/  VIADDMNMX R3, R40.reuse, 0x1, R39, !PT ;  /* 0x0000000128037846 */ /* 0x040fe20007800127 */
[----:B------:R-:W-:Y:S01]  /*00d0*/  BSSY.RECONVERGENT B0, `(.L_x_1) ;  /* 0x0000022000007945 */ /* 0x000fe20003800200 */
[----:B------:R-:W-:Y:S02]  /*00e0*/  MOV R7, R40 ;  /* 0x0000002800077202 */ /* 0x000fe40000000f00 */
[C---:B------:R-:W-:Y:S01]  /*00f0*/  IADD3 R0, PT, PT, -R40.reuse, R3, RZ ;  /* 0x0000000328007210 */ /* 0x040fe20007ffe1ff */
[----:B------:R-:W-:-:S03]  /*0100*/  IMAD.IADD R3, R40, 0x1, -R3 ;  /* 0x0000000128037824 */ /* 0x000fc600078e0a03 */
[----:B------:R-:W-:Y:S02]  /*0110*/  LOP3.LUT R8, R0, 0xf, RZ, 0xc0, !PT ;  /* 0x0000000f00087812 */ /* 0x000fe400078ec0ff */
[----:B------:R-:W-:Y:S02]  /*0120*/  ISETP.GT.U32.AND P1, PT, R3, -0x10, PT ;  /* 0xfffffff00300780c */ /* 0x000fe40003f24070 */
[----:B------:R-:W-:-:S11]  /*0130*/  ISETP.NE.AND P2, PT, R8, RZ, PT ;  /* 0x000000ff0800720c */ /* 0x000fd60003f45270 */
[----:B------:R-:W-:Y:S05]  /*0140*/  @P1 BRA `(.L_x_2) ;  /* 0x0000000000681947 */ /* 0x000fea0003800000 */
[----:B------:R-:W0:Y:S01]  /*0150*/  LDC.64 R4, c[0x0][0x3a8] ;  /* 0x0000ea00ff047b82 */ /* 0x000e220000000a00 */
[----:B------:R-:W-:Y:S01]  /*0160*/  LOP3.LUT R6, R0, 0xfffffff0, RZ, 0xc0, !PT ;  /* 0xfffffff000067812 */ /* 0x000fe200078ec0ff */
[----:B------:R-:W-:Y:S01]  /*0170*/  IMAD.MOV.U32 R11, RZ, RZ, RZ ;  /* 0x000000ffff0b7224 */ /* 0x000fe200078e00ff */
[----:B------:R-:W-:-:S07]  /*0180*/  MOV R7, R40 ;  /* 0x0000002800077202 */ /* 0x000fce0000000f00 */
.L_x_3:
[----:B-1----:R-:W-:Y:S01]  /*0190*/  IMAD.MOV.U32 R13, RZ, RZ, 0x40a00000 ;  /* 0x40a00000ff0d7424 */ /* 0x002fe200078e00ff */
[----:B------:R-:W-:Y:S01]  /*01a0*/  IADD3 R11, PT, PT, R11, 0x10, RZ ;  /* 0x000000100b0b7810 */ /* 0x000fe20007ffe0ff */
[----:B0-----:R-:W-:-:S03]  /*01b0*/  IMAD.WIDE R2, R7, 0x4, R4 ;  /* 0x0000000407027825 */ /* 0x001fc600078e0204 */
[----:B------:R-:W-:Y:S01]  /*01c0*/  ISETP.NE.AND P3, PT, R11, R6, PT ;  /* 0x000000060b00720c */ /* 0x000fe20003f65270 */
[----:B------:R-:W-:Y:S01]  /*01d0*/  VIADD R7, R7, 0x10 ;  /* 0x0000001007077836 */ /* 0x000fe20000000000 */
[----:B------:R1:W-:Y:S04]  /*01e0*/  STG.E desc[UR10][R2.64], R13 ;  /* 0x0000000d02007986 */ /* 0x0003e8000c10190a */
        /* <DEDUP_REMOVED lines=14> */
[----:B------:R1:W-:Y:S01]  /*02d0*/  STG.E desc[UR10][R2.64+0x3c], R13 ;  /* 0x00003c0d02007986 */ /* 0x0003e2000c10190a */
[----:B------:R-:W-:Y:S05]  /*02e0*/  @P3 BRA `(.L_x_3) ;  /* 0xfffffffc00a83947 */ /* 0x000fea000383ffff */
.L_x_2:
[----:B------:R-:W-:Y:S05]  /*02f0*/  BSYNC.RECONVERGENT B0 ;  /* 0x0000000000007941 */ /* 0x000fea0003800200 */
.L_x_1:
[----:B------:R-:W-:Y:S04]  /*0300*/  BSSY.RECONVERGENT B0, `(.L_x_4) ;  /* 0x000002a000007945 */ /* 0x000fe80003800200 */
[----:B------:R-:W-:Y:S05]  /*0310*/  @!P2 BRA `(.L_x_5) ;  /* 0x0000000000a0a947 */ /* 0x000fea0003800000 */
[----:B------:R-:W-:Y:S01]  /*0320*/  ISETP.GE.U32.AND P3, PT, R8, 0x8, PT ;  /* 0x000000080800780c */ /* 0x000fe20003f66070 */
[----:B------:R-:W-:Y:S01]  /*0330*/  BSSY.RECONVERGENT B1, `(.L_x_6) ;  /* 0x0000010000017945 */ /* 0x000fe20003800200 */
[----:B------:R-:W-:-:S04]  /*0340*/  LOP3.LUT R4, R0, 0x7, RZ, 0xc0, !PT ;  /* 0x0000000700047812 */ /* 0x000fc800078ec0ff */
[----:B------:R-:W-:-:S07]  /*0350*/  ISETP.NE.AND P4, PT, R4, RZ, PT ;  /* 0x000000ff0400720c */ /* 0x000fce0003f85270 */
[----:B------:R-:W-:Y:S06]  /*0360*/  @!P3 BRA `(.L_x_7) ;  /* 0x000000000030b947 */ /* 0x000fec0003800000 */
[----:B-1----:R-:W0:Y:S01]  /*0370*/  LDC.64 R2, c[0x0][0x3a8] ;  /* 0x0000ea00ff027b82 */ /* 0x002e220000000a00 */
[----:B------:R-:W-:Y:S02]  /*0380*/  HFMA2 R5, -RZ, RZ, 2.3125, 0 ;  /* 0x40a00000ff057431 */ /* 0x000fe400000001ff */
[----:B0-----:R-:W-:-:S04]  /*0390*/  IMAD.WIDE R2, R7, 0x4, R2 ;  /* 0x0000000407027825 */ /* 0x001fc800078e0202 */
        /* <DEDUP_REMOVED lines=8> */
[----:B------:R0:W-:Y:S02]  /*0420*/  STG.E desc[UR10][R2.64+0x1c], R5 ;  /* 0x00001c0502007986 */ /* 0x0001e4000c10190a */
.L_x_7:
[----:B------:R-:W-:Y:S05]  /*0430*/  BSYNC.RECONVERGENT B1 ;  /* 0x0000000000017941 */ /* 0x000fea0003800200 */
.L_x_6:
[----:B------:R-:W-:Y:S05]  /*0440*/  @!P4 BRA `(.L_x_5) ;  /* 0x000000000054c947 */ /* 0x000fea0003800000 */
[----:B------:R-:W-:Y:S02]  /*0450*/  ISETP.GE.U32.AND P3, PT, R4, 0x4, PT ;  /* 0x000000040400780c */ /* 0x000fe40003f66070 */
[----:B------:R-:W-:-:S04]  /*0460*/  LOP3.LUT R6, R0, 0x3, RZ, 0xc0, !PT ;  /* 0x0000000300067812 */ /* 0x000fc800078ec0ff */
[----:B------:R-:W-:-:S07]  /*0470*/  ISETP.NE.AND P4, PT, R6, RZ, PT ;  /* 0x000000ff0600720c */ /* 0x000fce0003f85270 */
[----:B01----:R-:W0:Y:S01]  /*0480*/  @P3 LDC.64 R2, c[0x0][0x3a8] ;  /* 0x0000ea00ff023b82 */ /* 0x003e220000000a00 */
[----:B------:R-:W-:Y:S01]  /*0490*/  @P3 MOV R5, 0x40a00000 ;  /* 0x40a0000000053802 */ /* 0x000fe20000000f00 */
[----:B0-----:R-:W-:-:S04]  /*04a0*/  @P3 IMAD.WIDE R2, R7, 0x4, R2 ;  /* 0x0000000407023825 */ /* 0x001fc800078e0202 */
[----:B------:R-:W-:Y:S01]  /*04b0*/  @P3 VIADD R7, R7, 0x4 ;  /* 0x0000000407073836 */ /* 0x000fe20000000000 */
[----:B------:R2:W-:Y:S04]  /*04c0*/  @P3 STG.E desc[UR10][R2.64], R5 ;  /* 0x0000000502003986 */ /* 0x0005e8000c10190a */
[----:B------:R2:W-:Y:S04]  /*04d0*/  @P3 STG.E desc[UR10][R2.64+0x4], R5 ;  /* 0x0000040502003986 */ /* 0x0005e8000c10190a */
[----:B------:R2:W-:Y:S04]  /*04e0*/  @P3 STG.E desc[UR10][R2.64+0x8], R5 ;  /* 0x0000080502003986 */ /* 0x0005e8000c10190a */
[----:B------:R2:W-:Y:S01]  /*04f0*/  @P3 STG.E desc[UR10][R2.64+0xc], R5 ;  /* 0x00000c0502003986 */ /* 0x0005e2000c10190a */
[----:B------:R-:W-:Y:S05]  /*0500*/  @!P4 BRA `(.L_x_5) ;  /* 0x000000000024c947 */ /* 0x000fea0003800000 */
[----:B--2---:R-:W0:Y:S01]  /*0510*/  LDC.64 R2, c[0x0][0x3a8] ;  /* 0x0000ea00ff027b82 */ /* 0x004e220000000a00 */
[----:B------:R-:W-:Y:S02]  /*0520*/  HFMA2 R11, -RZ, RZ, 0, 0 ;  /* 0x00000000ff0b7431 */ /* 0x000fe400000001ff */
[----:B------:R-:W-:-:S07]  /*0530*/  IMAD.MOV.U32 R13, RZ, RZ, 0x40a00000 ;  /* 0x40a00000ff0d7424 */ /* 0x000fce00078e00ff */
.L_x_8:
[----:B0-----:R-:W-:Y:S01]  /*0540*/  IMAD.WIDE R4, R7, 0x4, R2 ;  /* 0x0000000407047825 */ /* 0x001fe200078e0202 */
[----:B------:R-:W-:-:S03]  /*0550*/  IADD3 R11, PT, PT, R11, 0x1, RZ ;  /* 0x000000010b0b7810 */ /* 0x000fc60007ffe0ff */
[----:B------:R-:W-:Y:S01]  /*0560*/  VIADD R7, R7, 0x1 ;  /* 0x0000000107077836 */ /* 0x000fe20000000000 */
[----:B------:R3:W-:Y:S01]  /*0570*/  STG.E desc[UR10][R4.64], R13 ;  /* 0x0000000d04007986 */ /* 0x0007e2000c10190a */
[----:B------:R-:W-:-:S13]  /*0580*/  ISETP.NE.AND P3, PT, R11, R6, PT ;  /* 0x000000060b00720c */ /* 0x000fda0003f65270 */
[----:B---3--:R-:W-:Y:S05]  /*0590*/  @P3 BRA `(.L_x_8) ;  /* 0xfffffffc00e83947 */ /* 0x008fea000383ffff */
.L_x_5:
[----:B------:R-:W-:Y:S05]  /*05a0*/  BSYNC.RECONVERGENT B0 ;  /* 0x0000000000007941 */ /* 0x000fea0003800200 */
.L_x_4:
[----:B------:R-:W-:Y:S01]  /*05b0*/  BSSY.RECONVERGENT B0, `(.L_x_9) ;  /* 0x000001d000007945 */ /* 0x000fe20003800200 */
[----:B------:R-:W-:-:S03]  /*05c0*/  MOV R7, R40 ;  /* 0x0000002800077202 */ /* 0x000fc60000000f00 */
[----:B------:R-:W-:Y:S05]  /*05d0*/  @P1 BRA `(.L_x_10) ;  /* 0x0000000000681947 */ /* 0x000fea0003800000 */
[----:B0-2---:R-:W0:Y:S01]  /*05e0*/  LDC.64 R4, c[0x0][0x3b8] ;  /* 0x0000ee00ff047b82 */ /* 0x005e220000000a00 */
[----:B-1----:R-:W-:Y:S01]  /*05f0*/  LOP3.LUT R13, R0, 0xfffffff0, RZ, 0xc0, !PT ;  /* 0xfffffff0000d7812 */ /* 0x002fe200078ec0ff */
[----:B------:R-:W-:Y:S01]  /*0600*/  IMAD.MOV.U32 R6, RZ, RZ, RZ ;  /* 0x000000ffff067224 */ /* 0x000fe200078e00ff */
[----:B------:R-:W-:-:S07]  /*0610*/  MOV R7, R40 ;  /* 0x0000002800077202 */ /* 0x000fce0000000f00 */
.L_x_11:
[----:B---3--:R-:W-:Y:S01]  /*0620*/  IMAD.MOV.U32 R11, RZ, RZ, 0x3f800000 ;  /* 0x3f800000ff0b7424 */ /* 0x008fe200078e00ff */
        /* <DEDUP_REMOVED lines=21> */
.L_x_10:
[----:B------:R-:W-:Y:S05]  /*0780*/  BSYNC.RECONVERGENT B0 ;  /* 0x0000000000007941 */ /* 0x000fea0003800200 */
.L_x_9:
[----:B------:R-:W-:Y:S04]  /*0790*/  BSSY.RECONVERGENT B0, `(.L_x_0) ;  /* 0x000002a000007945 */ /* 0x000fe80003800200 */
[----:B------:R-:W-:Y:S05]  /*07a0*/  @!P2 BRA `(.L_x_12) ;  /* 0x0000000000a0a947 */ /* 0x000fea0003800000 */
[----:B------:R-:W-:Y:S01]  /*07b0*/  ISETP.GE.U32.AND P1, PT, R8, 0x8, PT ;  /* 0x000000080800780c */ /* 0x000fe20003f26070 */
[----:B------:R-:W-:Y:S01]  /*07c0*/  BSSY.RECONVERGENT B1, `(.L_x_13) ;  /* 0x0000010000017945 */ /* 0x000fe20003800200 */
[----:B------:R-:W-:-:S04]  /*07d0*/  LOP3.LUT R4, R0, 0x7, RZ, 0xc0, !PT ;  /* 0x0000000700047812 */ /* 0x000fc800078ec0ff */
[----:B------:R-:W-:-:S07]  /*07e0*/  ISETP.NE.AND P2, PT, R4, RZ, PT ;  /* 0x000000ff0400720c */ /* 0x000fce0003f45270 */
[----:B------:R-:W-:Y:S06]  /*07f0*/  @!P1 BRA `(.L_x_14) ;  /* 0x0000000000309947 */ /* 0x000fec0003800000 */
[----:B0123--:R-:W0:Y:S01]  /*0800*/  LDC.64 R2, c[0x0][0x3b8] ;  /* 0x0000ee00ff027b82 */ /* 0x00fe220000000a00 */
[----:B------:R-:W-:Y:S02]  /*0810*/  HFMA2 R5, -RZ, RZ, 1.875, 0 ;  /* 0x3f800000ff057431 */ /* 0x000fe400000001ff */
        /* <DEDUP_REMOVED lines=10> */
.L_x_14:
[----:B------:R-:W-:Y:S05]  /*08c0*/  BSYNC.RECONVERGENT B1 ;  /* 0x0000000000017941 */ /* 0x000fea0003800200 */
.L_x_13:
[----:B------:R-:W-:Y:S05]  /*08d0*/  @!P2 BRA `(.L_x_12) ;  /* 0x000000000054a947 */ /* 0x000fea0003800000 */
[----:B------:R-:W-:Y:S02]  /*08e0*/  ISETP.GE.U32.AND P1, PT, R4, 0x4, PT ;  /* 0x000000040400780c */ /* 0x000fe40003f26070 */
[----:B---3--:R-:W-:-:S04]  /*08f0*/  LOP3.LUT R11, R0, 0x3, RZ, 0xc0, !PT ;  /* 0x00000003000b7812 */ /* 0x008fc800078ec0ff */
[----:B------:R-:W-:-:S07]  /*0900*/  ISETP.NE.AND P2, PT, R11, RZ, PT ;  /* 0x000000ff0b00720c */ /* 0x000fce0003f45270 */
[----:B012-4-:R-:W0:Y:S01]  /*0910*/  @P1 LDC.64 R2, c[0x0][0x3b8] ;  /* 0x0000ee00ff021b82 */ /* 0x017e220000000a00 */
        /* <DEDUP_REMOVED lines=8> */
[----:B0-----:R-:W0:Y:S01]  /*09a0*/  LDC.64 R2, c[0x0][0x3b8] ;  /* 0x0000ee00ff027b82 */ /* 0x001e220000000a00 */
[----:B------:R-:W-:Y:S02]  /*09b0*/  HFMA2 R0, -RZ, RZ, 0, 0 ;  /* 0x00000000ff007431 */ /* 0x000fe400000001ff */
[----:B------:R-:W-:-:S07]  /*09c0*/  IMAD.MOV.U32 R13, RZ, RZ, 0x3f800000 ;  /* 0x3f800000ff0d7424 */ /* 0x000fce00078e00ff */
.L_x_15:
[----:B0-----:R-:W-:Y:S01]  /*09d0*/  IMAD.WIDE R4, R7, 0x4, R2 ;  /* 0x0000000407047825 */ /* 0x001fe200078e0202 */
[----:B------:R-:W-:-:S03]  /*09e0*/  IADD3 R0, PT, PT, R0, 0x1, RZ ;  /* 0x0000000100007810 */ /* 0x000fc60007ffe0ff */
[----:B------:R-:W-:Y:S01]  /*09f0*/  VIADD R7, R7, 0x1 ;  /* 0x0000000107077836 */ /* 0x000fe20000000000 */
[----:B------:R0:W-:Y:S01]  /*0a00*/  STG.E desc[UR10][R4.64], R13 ;  /* 0x0000000d04007986 */ /* 0x0001e2000c10190a */
[----:B------:R-:W-:-:S13]  /*0a10*/  ISETP.NE.AND P1, PT, R0, R11, PT ;  /* 0x0000000b0000720c */ /* 0x000fda0003f25270 */
[----:B------:R-:W-:Y:S05]  /*0a20*/  @P1 BRA `(.L_x_15) ;  /* 0xfffffffc00e81947 */ /* 0x000fea000383ffff */
.L_x_12:
[----:B------:R-:W-:Y:S05]  /*0a30*/  BSYNC.RECONVERGENT B0 ;  /* 0x0000000000007941 */ /* 0x000fea0003800200 */
.L_x_0:
[----:B0-2-4-:R-:W0:Y:S01]  /*0a40*/  LDC.64 R4, c[0x0][0x3a0] ;  /* 0x0000e800ff047b82 */ /* 0x015e220000000a00 */
[C---:B------:R-:W-:Y:S02]  /*0a50*/  LOP3.LUT R0, R41.reuse, 0xaad26b49, RZ, 0x3c, !PT ;  /* 0xaad26b4929007812 */ /* 0x040fe400078e3cff */
[----:B------:R-:W-:Y:S02]  /*0a60*/  ISETP.GT.AND P1, PT, R41, -0x1, PT ;  /* 0xffffffff2900780c */ /* 0x000fe40003f24270 */
[----:B-1-3--:R-:W-:Y:S01]  /*0a70*/  MOV R3, 0xd991eb4f ;  /* 0xd991eb4f00037802 */ /* 0x00afe20000000f00 */
[----:B------:R-:W-:-:S03]  /*0a80*/  IMAD R0, R0, 0x4182bed5, RZ ;  /* 0x4182bed500007824 */ /* 0x000fc600078e02ff */
[----:B------:R-:W-:Y:S01]  /*0a90*/  SEL R3, R3, 0x8bf16996, P1 ;  /* 0x8bf1699603037807 */ /* 0x000fe20000800000 */
[C---:B------:R-:W-:Y:S01]  /*0aa0*/  VIADD R7, R0.reuse, 0x75bcd15 ;  /* 0x075bcd1500077836 */ /* 0x040fe20000000000 */
[C---:B------:R-:W-:Y:S01]  /*0ab0*/  LOP3.LUT R10, R0.reuse, 0x159a55e5, RZ, 0x3c, !PT ;  /* 0x159a55e5000a7812 */ /* 0x040fe200078e3cff */
[----:B------:R-:W-:Y:S01]  /*0ac0*/  VIADD R13, R0, 0x583f19 ;  /* 0x00583f19000d7836 */ /* 0x000fe20000000000 */
[C---:B------:R-:W-:Y:S02]  /*0ad0*/  IADD3 R6, PT, PT, R3.reuse, 0x64f0c9, R0 ;  /* 0x0064f0c903067810 */ /* 0x040fe40007ffe000 */
[C---:B------:R-:W-:Y:S02]  /*0ae0*/  IADD3 R11, PT, PT, R3.reuse, 0x1f123bb5, RZ ;  /* 0x1f123bb5030b7810 */ /* 0x040fe40007ffe0ff */
[----:B------:R-:W-:Y:S01]  /*0af0*/  LOP3.LUT R12, R3, 0x5491333, RZ, 0x3c, !PT ;  /* 0x05491333030c7812 */ /* 0x000fe200078e3cff */
[----:B------:R-:W-:Y:S02]  /*0b00*/  HFMA2 R3, -RZ, RZ, 1.875, 0 ;  /* 0x3f800000ff037431 */ /* 0x000fe400000001ff */
[----:B0-----:R-:W-:-:S05]  /*0b10*/  IMAD.WIDE R4, R41, 0x30, R4 ;  /* 0x0000003029047825 */ /* 0x001fca00078e0204 */
[----:B------:R0:W-:Y:S04]  /*0b20*/  STG.E.64 desc[UR10][R4.64], R6 ;  /* 0x0000000604007986 */ /* 0x0001e8000c101b0a */
[----:B------:R0:W-:Y:S04]  /*0b30*/  STG.E.64 desc[UR10][R4.64+0x8], R10 ;  /* 0x0000080a04007986 */ /* 0x0001e8000c101b0a */
[----:B------:R0:W-:Y:S04]  /*0b40*/  STG.E.64 desc[UR10][R4.64+0x18], RZ ;  /* 0x000018ff04007986 */ /* 0x0001e8000c101b0a */
[----:B------:R0:W-:Y:S04]  /*0b50*/  STG.E desc[UR10][R4.64+0x20], RZ ;  /* 0x000020ff04007986 */ /* 0x0001e8000c10190a */
[----:B------:R0:W-:Y:S04]  /*0b60*/  STG.E.64 desc[UR10][R4.64+0x28], RZ ;  /* 0x000028ff04007986 */ /* 0x0001e8000c101b0a */
[----:B------:R0:W-:Y:S01]  /*0b70*/  STG.E.64 desc[UR10][R4.64+0x10], R12 ;  /* 0x0000100c04007986 */ /* 0x0001e2000c101b0a */
[----:B------:R-:W-:Y:S05]  /*0b80*/  @!P0 BRA `(.L_x_16) ;  /* 0x0000000400b48947 */ /* 0x000fea0003800000 */
[----:B------:R-:W-:Y:S01]  /*0b90*/  VIADDMNMX R3, R40, 0x1, R39, !PT ;  /* 0x0000000128037846 */ /* 0x000fe20007800127 */
[----:B------:R-:W-:Y:S01]  /*0ba0*/  BSSY.RECONVERGENT B0, `(.L_x_17) ;  /* 0x0000033000007945 */ /* 0x000fe20003800200 */
[----:B------:R-:W-:-:S03]  /*0bb0*/  MOV R0, R40 ;  /* 0x0000002800007202 */ /* 0x000fc60000000f00 */
[----:B------:R-:W-:Y:S01]  /*0bc0*/  IMAD.IADD R2, R3, 0x1, -R40 ;  /* 0x0000000103027824 */ /* 0x000fe200078e0a28 */
[----:B------:R-:W-:-:S04]  /*0bd0*/  IADD3 R3, PT, PT, R40, -R3, RZ ;  /* 0x8000000328037210 */ /* 0x000fc80007ffe0ff */
[----:B------:R-:W-:Y:S01]  /*0be0*/  ISETP.GT.U32.AND P0, PT, R3, -0x10, PT ;  /* 0xfffffff00300780c */ /* 0x000fe20003f04070 */
[----:B------:R-:W-:Y:S01]  /*0bf0*/  IMAD.MOV.U32 R3, RZ, RZ, 0x3f800000 ;  /* 0x3f800000ff037424 */ /* 0x000fe200078e00ff */
[----:B0-----:R-:W-:-:S04]  /*0c00*/  LOP3.LUT R13, R2, 0xf, RZ, 0xc0, !PT ;  /* 0x0000000f020d7812 */ /* 0x001fc800078ec0ff */
[----:B------:R-:W-:-:S07]  /*0c10*/  ISETP.NE.AND P1, PT, R13, RZ, PT ;  /* 0x000000ff0d00720c */ /* 0x000fce0003f25270 */
[----:B------:R-:W-:Y:S06]  /*0c20*/  @P0 BRA `(.L_x_18) ;  /* 0x0000000000a80947 */ /* 0x000fec0003800000 */
[----:B------:R-:W-:Y:S01]  /*0c30*/  LOP3.LUT R11, R2, 0xfffffff0, RZ, 0xc0, !PT ;  /* 0xfffffff0020b7812 */ /* 0x000fe200078ec0ff */
[----:B------:R-:W-:Y:S01]  /*0c40*/  IMAD.MOV.U32 R6, RZ, RZ, RZ ;  /* 0x000000ffff067224 */ /* 0x000fe200078e00ff */
[----:B------:R-:W-:Y:S01]  /*0c50*/  MOV R3, 0x3f800000 ;  /* 0x3f80000000037802 */ /* 0x000fe20000000f00 */
[----:B------:R-:W-:-:S07]  /*0c60*/  IMAD.MOV.U32 R0, RZ, RZ, R40 ;  /* 0x000000ffff007224 */ /* 0x000fce00078e0028 */
.L_x_19:
[----:B------:R-:W0:Y:S02]  /*0c70*/  LDC.64 R4, c[0x0][0x3a8] ;  /* 0x0000ea00ff047b82 */ /* 0x000e240000000a00 */
[----:B0-----:R-:W-:-:S05]  /*0c80*/  IMAD.WIDE R4, R0, 0x4, R4 ;  /* 0x0000000400047825 */ /* 0x001fca00078e0204 */
[----:B------:R-:W2:Y:S04]  /*0c90*/  LDG.E R8, desc[UR10][R4.64] ;  /* 0x0000000a04087981 */ /* 0x000ea8000c1e1900 */
[----:B------:R-:W3:Y:S04]  /*0ca0*/  LDG.E R7, desc[UR10][R4.64+0x4] ;  /* 0x0000040a04077981 */ /* 0x000ee8000c1e1900 */
[----:B------:R-:W4:Y:S04]  /*0cb0*/  LDG.E R10, desc[UR10][R4.64+0x8] ;  /* 0x0000080a040a7981 */ /* 0x000f28000c1e1900 */
[----:B------:R-:W5:Y:S04]  /*0cc0*/  LDG.E R12, desc[UR10][R4.64+0xc] ;  /* 0x00000c0a040c7981 */ /* 0x000f68000c1e1900 */
        /* <DEDUP_REMOVED lines=11> */
[----:B------:R-:W5:Y:S01]  /*0d80*/  LDG.E R36, desc[UR10][R4.64+0x3c] ;  /* 0x00003c0a04247981 */ /* 0x000f62000c1e1900 */
[----:B------:R-:W-:Y:S01]  /*0d90*/  IADD3 R6, PT, PT, R6, 0x10, RZ ;  /* 0x0000001006067810 */ /* 0x000fe20007ffe0ff */
[----:B------:R-:W-:-:S03]  /*0da0*/  VIADD R0, R0, 0x10 ;  /* 0x0000001000007836 */ /* 0x000fc60000000000 */
[----:B------:R-:W-:Y:S01]  /*0db0*/  ISETP.NE.AND P0, PT, R6, R11, PT ;  /* 0x0000000b0600720c */ /* 0x000fe20003f05270 */
[----:B--2---:R-:W-:-:S04]  /*0dc0*/  FMUL R8, R8, R3 ;  /* 0x0000000308087220 */ /* 0x004fc80000400000 */
[----:B---3--:R-:W-:-:S04]  /*0dd0*/  FMUL R7, R8, R7 ;  /* 0x0000000708077220 */ /* 0x008fc80000400000 */
[----:B----4-:R-:W-:-:S04]  /*0de0*/  FMUL R7, R7, R10 ;  /* 0x0000000a07077220 */ /* 0x010fc80000400000 */
[----:B-----5:R-:W-:-:S04]  /*0df0*/  FMUL R7, R7, R12 ;  /* 0x0000000c07077220 */ /* 0x020fc80000400000 */
[----:B------:R-:W-:-:S04]  /*0e00*/  FMUL R7, R7, R14 ;  /* 0x0000000e07077220 */ /* 0x000fc80000400000 */
        /* <DEDUP_REMOVED lines=10> */
[----:B------:R-:W-:Y:S01]  /*0eb0*/  FMUL R3, R7, R36 ;  /* 0x0000002407037220 */ /* 0x000fe20000400000 */
[----:B------:R-:W-:Y:S06]  /*0ec0*/  @P0 BRA `(.L_x_19) ;  /* 0xfffffffc00680947 */ /* 0x000fec000383ffff */
.L_x_18:
[----:B------:R-:W-:Y:S05]  /*0ed0*/  BSYNC.RECONVERGENT B0 ;  /* 0x0000000000007941 */ /* 0x000fea0003800200 */
.L_x_17:
[----:B------:R-:W-:Y:S04]  /*0ee0*/  BSSY.RECONVERGENT B0, `(.L_x_16) ;  /* 0x0000037000007945 */ /* 0x000fe80003800200 */
[----:B------:R-:W-:Y:S05]  /*0ef0*/  @!P1 BRA `(.L_x_20) ;  /* 0x0000000000d49947 */ /* 0x000fea0003800000 */
[----:B------:R-:W-:Y:S01]  /*0f00*/  ISETP.GE.U32.AND P0, PT, R13, 0x8, PT ;  /* 0x000000080d00780c */ /* 0x000fe20003f06070 */
[----:B------:R-:W-:Y:S01]  /*0f10*/  BSSY.RECONVERGENT B1, `(.L_x_21) ;  /* 0x0000017000017945 */ /* 0x000fe20003800200 */
[----:B------:R-:W-:-:S04]  /*0f20*/  LOP3.LUT R8, R2, 0x7, RZ, 0xc0, !PT ;  /* 0x0000000702087812 */ /* 0x000fc800078ec0ff */
[----:B------:R-:W-:-:S07]  /*0f30*/  ISETP.NE.AND P1, PT, R8, RZ, PT ;  /* 0x000000ff0800720c */ /* 0x000fce0003f25270 */
[----:B------:R-:W-:Y:S06]  /*0f40*/  @!P0 BRA `(.L_x_22) ;  /* 0x00000000004c8947 */ /* 0x000fec0003800000 */
        /* <DEDUP_REMOVED lines=9> */
[----:B------:R-:W5:Y:S01]  /*0fe0*/  LDG.E R21, desc[UR10][R4.64+0x1c] ;  /* 0x00001c0a04157981 */ /* 0x000f62000c1e1900 */
[----:B------:R-:W-:Y:S01]  /*0ff0*/  IADD3 R0, PT, PT, R0, 0x8, RZ ;  /* 0x0000000800007810 */ /* 0x000fe20007ffe0ff */
[----:B--2---:R-:W-:-:S04]  /*1000*/  FMUL R6, R3, R6 ;  /* 0x0000000603067220 */ /* 0x004fc80000400000 */
[----:B---3--:R-:W-:-:S04]  /*1010*/  FMUL R6, R6, R7 ;  /* 0x0000000706067220 */ /* 0x008fc80000400000 */
[----:B----4-:R-:W-:-:S04]  /*1020*/  FMUL R6, R6, R11 ;  /* 0x0000000b06067220 */ /* 0x010fc80000400000 */
[----:B-----5:R-:W-:-:S04]  /*1030*/  FMUL R6, R6, R13 ;  /* 0x0000000d06067220 */ /* 0x020fc80000400000 */
[----:B------:R-:W-:-:S04]  /*1040*/  FMUL R6, R6, R15 ;  /* 0x0000000f06067220 */ /* 0x000fc80000400000 */
[----:B------:R-:W-:-:S04]  /*1050*/  FMUL R6, R6, R17 ;  /* 0x0000001106067220 */ /* 0x000fc80000400000 */
[----:B------:R-:W-:-:S04]  /*1060*/  FMUL R6, R6, R19 ;  /* 0x0000001306067220 */ /* 0x000fc80000400000 */
[----:B------:R-:W-:-:S07]  /*1070*/  FMUL R3, R6, R21 ;  /* 0x0000001506037220 */ /* 0x000fce0000400000 */
.L_x_22:
[----:B------:R-:W-:Y:S05]  /*1080*/  BSYNC.RECONVERGENT B1 ;  /* 0x0000000000017941 */ /* 0x000fea0003800200 */
.L_x_21:
        /* <DEDUP_REMOVED lines=11> */
[----:B------:R-:W5:Y:S01]  /*1140*/  LDG.E R15, desc[UR10][R4.64+0xc] ;  /* 0x00000c0a040f7981 */ /* 0x000f62000c1e1900 */
[----:B------:R-:W-:-:S02]  /*1150*/  VIADD R0, R0, 0x4 ;  /* 0x0000000400007836 */ /* 0x000fc40000000000 */
[----:B--2---:R-:W-:-:S04]  /*1160*/  FMUL R2, R3, R2 ;  /* 0x0000000203027220 */ /* 0x004fc80000400000 */
[----:B---3--:R-:W-:-:S04]  /*1170*/  FMUL R2, R2, R7 ;  /* 0x0000000702027220 */ /* 0x008fc80000400000 */
[----:B----4-:R-:W-:-:S04]  /*1180*/  FMUL R2, R2, R13 ;  /* 0x0000000d02027220 */ /* 0x010fc80000400000 */
[----:B-----5:R-:W-:-:S07]  /*1190*/  FMUL R3, R2, R15 ;  /* 0x0000000f02037220 */ /* 0x020fce0000400000 */
.L_x_24:
[----:B------:R-:W-:Y:S05]  /*11a0*/  BSYNC.RECONVERGENT B1 ;  /* 0x0000000000017941 */ /* 0x000fea0003800200 */
.L_x_23:
[----:B------:R-:W-:Y:S05]  /*11b0*/  @!P1 BRA `(.L_x_20) ;  /* 0x0000000000249947 */ /* 0x000fea0003800000 */
[----:B------:R-:W0:Y:S01]  /*11c0*/  LDC.64 R4, c[0x0][0x3a8] ;  /* 0x0000ea00ff047b82 */ /* 0x000e220000000a00 */
[----:B------:R-:W-:-:S07]  /*11d0*/  HFMA2 R2, -RZ, RZ, 0, 0 ;  /* 0x00000000ff027431 */ /* 0x000fce00000001ff */
.L_x_25:
[----:B0-----:R-:W-:-:S06]  /*11e0*/  IMAD.WIDE R6, R0, 0x4, R4 ;  /* 0x0000000400067825 */ /* 0x001fcc00078e0204 */
[----:B------:R-:W2:Y:S01]  /*11f0*/  LDG.E R6, desc[UR10][R6.64] ;  /* 0x0000000a06067981 */ /* 0x000ea2000c1e1900 */
[----:B------:R-:W-:Y:S01]  /*1200*/  VIADD R2, R2, 0x1 ;  /* 0x0000000102027836 */ /* 0x000fe20000000000 */
[----:B------:R-:W-:-:S04]  /*1210*/  IADD3 R0, PT, PT, R0, 0x1, RZ ;  /* 0x0000000100007810 */ /* 0x000fc80007ffe0ff */
[----:B------:R-:W-:Y:S01]  /*1220*/  ISETP.NE.AND P0, PT, R2, R11, PT ;  /* 0x0000000b0200720c */ /* 0x000fe20003f05270 */
[----:B--2---:R-:W-:-:S12]  /*1230*/  FMUL R3, R6, R3 ;  /* 0x0000000306037220 */ /* 0x004fd80000400000 */
[----:B------:R-:W-:Y:S05]  /*1240*/  @P0 BRA `(.L_x_25) ;  /* 0xfffffffc00e40947 */ /* 0x000fea000383ffff */
.L_x_20:
[----:B------:R-:W-:Y:S05]  /*1250*/  BSYNC.RECONVERGENT B0 ;  /* 0x0000000000007941 */ /* 0x000fea0003800200 */
.L_x_16:
[----:B------:R-:W1:Y:S01]  /*1260*/  LDCU UR4, c[0x0][0x388] ;  /* 0x00007100ff0477ac */ /* 0x000e620008000800 */
[----:B------:R-:W-:Y:S02]  /*1270*/  IMAD.MOV.U32 R8, RZ, RZ, RZ ;  /* 0x000000ffff087224 */ /* 0x000fe400078e00ff */
[----:B-1----:R-:W-:-:S05]  /*1280*/  IMAD R0, R9, UR4, RZ ;  /* 0x0000000409007c24 */ /* 0x002fca000f8e02ff */
[----:B------:R-:W-:-:S13]  /*1290*/  ISETP.GE.AND P0, PT, R0, 0x1, PT ;  /* 0x000000010000780c */ /* 0x000fda0003f06270 */
[----:B------:R-:W-:Y:S05]  /*12a0*/  @!P0 BRA `(.L_x_26) ;  /* 0x0000002400808947 */ /* 0x000fea0003800000 */
[----:B0-----:R-:W-:Y:S01]  /*12b0*/  MOV R7, R3 ;  /* 0x0000000300077202 */ /* 0x001fe20000000f00 */
[----:B------:R-:W-:Y:S01]  /*12c0*/  IMAD.MOV.U32 R3, RZ, RZ, 0x3e055027 ;  /* 0x3e055027ff037424 */ /* 0x000fe200078e00ff */
[----:B------:R-:W0:Y:S01]  /*12d0*/  I2F.F64 R14, R9 ;  /* 0x00000009000e7312 */ /* 0x000e220000201c00 */
[----:B------:R-:W-:Y:S01]  /*12e0*/  MOV R4, 0x7f800000 ;  /* 0x7f80000000047802 */ /* 0x000fe20000000f00 */
[----:B------:R-:W-:Y:S01]  /*12f0*/  BSSY.RECONVERGENT B1, `(.L_x_26) ;  /* 0x000025b000017945 */ /* 0x000fe20003800200 */
[----:B------:R-:W-:Y:S01]  /*1300*/  FSETP.GEU.AND P1, PT, R7, 1.175494350822287508e-38, PT ;  /* 0x008000000700780b */ /* 0x000fe20003f2e000 */
[----:B------:R-:W-:Y:S01]  /*1310*/  IMAD.MOV.U32 R8, RZ, RZ, RZ ;  /* 0x000000ffff087224 */ /* 0x000fe200078e00ff */
[----:B------:R-:W-:Y:S02]  /*1320*/  VIADDMNMX R39, R40, 0x1, R39, !PT ;  /* 0x0000000128277846 */ /* 0x000fe40007800127 */
[----:B------:R-:W-:Y:S01]  /*1330*/  FSEL R5, RZ, -23, P1 ;  /* 0xc1b80000ff057808 */ /* 0x000fe20000800000 */
[----:B0-----:R-:W-:-:S08]  /*1340*/  DMUL R14, R14, -0.5 ;  /* 0xbfe000000e0e7828 */ /* 0x001fd00000000000 */
[----:B------:R-:W-:-:S04]  /*1350*/  @!P1 FMUL R7, R7, 8388608 ;  /* 0x4b00000007079820 */ /* 0x000fc80000400000 */
[C---:B------:R-:W-:Y:S01]  /*1360*/  VIADD R0, R7.reuse, 0xc0d55555 ;  /* 0xc0d5555507007836 */ /* 0x040fe20000000000 */
[C---:B------:R-:W-:Y:S02]  /*1370*/  ISETP.GT.U32.AND P0, PT, R7.reuse, 0x7f7fffff, PT ;  /* 0x7f7fffff0700780c */ /* 0x040fe40003f04070 */
[----:B------:R-:W-:Y:S02]  /*1380*/  FSETP.NEU.AND P1, PT, R7, RZ, PT ;  /* 0x000000ff0700720b */ /* 0x000fe40003f2d000 */
[----:B------:R-:W-:-:S04]  /*1390*/  LOP3.LUT R0, R0, 0xff800000, RZ, 0xc0, !PT ;  /* 0xff80000000007812 */ /* 0x000fc800078ec0ff */
[-C--:B------:R-:W-:Y:S02]  /*13a0*/  IADD3 R2, PT, PT, R7, -R0.reuse, RZ ;  /* 0x8000000007027210 */ /* 0x080fe40007ffe0ff */
[----:B------:R-:W-:-:S03]  /*13b0*/  I2FP.F32.S32 R0, R0 ;  /* 0x0000000000007245 */ /* 0x000fc60000201400 */
[----:B------:R-:W-:Y:S02]  /*13c0*/  FADD R2, R2, -1 ;  /* 0xbf80000002027421 */ /* 0x000fe40000000000 */
[----:B------:R-:W-:Y:S02]  /*13d0*/  FFMA R0, R0, 1.1920928955078125e-07, R5 ;  /* 0x3400000000007823 */ /* 0x000fe40000000005 */
[----:B------:R-:W-:-:S04]  /*13e0*/  FFMA R3, R2, -R3, 0.14084610342979431152 ;  /* 0x3e1039f602037423 */ /* 0x000fc80000000803 */
[----:B------:R-:W-:-:S04]  /*13f0*/  FFMA R3, R2, R3, -0.12148627638816833496 ;  /* 0xbdf8cdcc02037423 */ /* 0x000fc80000000003 */
[----:B------:R-:W-:-:S04]  /*1400*/  FFMA R3, R2, R3, 0.13980610668659210205 ;  /* 0x3e0f295502037423 */ /* 0x000fc80000000003 */
[----:B------:R-:W-:-:S04]  /*1410*/  FFMA R3, R2, R3, -0.16684235632419586182 ;  /* 0xbe2ad8b902037423 */ /* 0x000fc80000000003 */
[----:B------:R-:W-:-:S04]  /*1420*/  FFMA R3, R2, R3, 0.20012299716472625732 ;  /* 0x3e4ced0b02037423 */ /* 0x000fc80000000003 */
[----:B------:R-:W-:-:S04]  /*1430*/  FFMA R3, R2, R3, -0.24999669194221496582 ;  /* 0xbe7fff2202037423 */ /* 0x000fc80000000003 */
[----:B------:R-:W-:-:S04]  /*1440*/  FFMA R3, R2, R3, 0.33333182334899902344 ;  /* 0x3eaaaa7802037423 */ /* 0x000fc80000000003 */
[----:B------:R-:W-:-:S04]  /*1450*/  FFMA R3, R2, R3, -0.5 ;  /* 0xbf00000002037423 */ /* 0x000fc80000000003 */
[----:B------:R-:W-:-:S04]  /*1460*/  FMUL R3, R2, R3 ;  /* 0x0000000302037220 */ /* 0x000fc80000400000 */
[----:B------:R-:W-:Y:S01]  /*1470*/  FFMA R3, R2, R3, R2 ;  /* 0x0000000302037223 */ /* 0x000fe20000000002 */
[----:B------:R-:W-:Y:S01]  /*1480*/  FFMA R2, R7, R4, +INF ;  /* 0x7f80000007027423 */ /* 0x000fe20000000004 */
[C---:B------:R-:W-:Y:S01]  /*1490*/  IADD3 R4, PT, PT, -R40.reuse, R39, RZ ;  /* 0x0000002728047210 */ /* 0x040fe20007ffe1ff */
[----:B------:R-:W-:Y:S02]  /*14a0*/  IMAD R7, R40, UR4, RZ ;  /* 0x0000000428077c24 */ /* 0x000fe4000f8e02ff */
[----:B------:R-:W-:Y:S01]  /*14b0*/  @!P0 FFMA R2, R0, 0.69314718246459960938, R3 ;  /* 0x3f31721800028823 */ /* 0x000fe20000000003 */
[----:B------:R-:W-:Y:S01]  /*14c0*/  IMAD.IADD R0, R40, 0x1, -R39 ;  /* 0x0000000128007824 */ /* 0x000fe200078e0a27 */
[----:B------:R-:W-:Y:S02]  /*14d0*/  LOP3.LUT R3, R4, 0x3, RZ, 0xc0, !PT ;  /* 0x0000000304037812 */ /* 0x000fe400078ec0ff */
[----:B------:R-:W-:Y:S01]  /*14e0*/  FMUL R5, R2, -0.5 ;  /* 0xbf00000002057820 */ /* 0x000fe20000400000 */
[----:B------:R-:W-:-:S02]  /*14f0*/  LOP3.LUT R2, R4, 0x7, RZ, 0xc0, !PT ;  /* 0x0000000704027812 */ /* 0x000fc400078ec0ff */
[----:B------:R-:W-:Y:S02]  /*1500*/  LOP3.LUT R6, R4, 0xfffffff8, RZ, 0xc0, !PT ;  /* 0xfffffff804067812 */ /* 0x000fe400078ec0ff */
[----:B------:R-:W-:-:S07]  /*1510*/  FSEL R5, R5, +INF , P1 ;  /* 0x7f80000005057808 */ /* 0x000fce0000800000 */
.L_x_67:
[----:B------:R-:W0:Y:S01]  /*1520*/  LDCU UR4, c[0x0][0x380] ;  /* 0x00007000ff0477ac */ /* 0x000e220008000800 */
[----:B------:R-:W-:Y:S01]  /*1530*/  MOV R18, RZ ;  /* 0x000000ff00127202 */ /* 0x000fe20000000f00 */
[----:B0-----:R-:W-:-:S09]  /*1540*/  UISETP.GE.AND UP0, UPT, UR4, 0x1, UPT ;  /* 0x000000010400788c */ /* 0x001fd2000bf06270 */
[----:B------:R-:W-:Y:S05]  /*1550*/  BRA.U !UP0, `(.L_x_27) ;  /* 0x0000001d08c07547 */ /* 0x000fea000b800000 */
[----:B------:R-:W-:Y:S01]  /*1560*/  ISETP.GT.U32.AND P0, PT, R0, -0x8, PT ;  /* 0xfffffff80000780c */ /* 0x000fe20003f04070 */
[----:B------:R-:W-:Y:S01]  /*1570*/  BSSY.RECONVERGENT B2, `(.L_x_28) ;  /* 0x00000fb000027945 */ /* 0x000fe20003800200 */
[--C-:B------:R-:W-:Y:S01]  /*1580*/  IMAD.IADD R10, R7, 0x1, -R40.reuse ;  /* 0x00000001070a7824 */ /* 0x100fe200078e0a28 */
[----:B------:R-:W-:Y:S01]  /*1590*/  MOV R12, RZ ;  /* 0x000000ff000c7202 */ /* 0x000fe20000000f00 */
[----:B------:R-:W-:-:S09]  /*15a0*/  IMAD.MOV.U32 R13, RZ, RZ, R40 ;  /* 0x000000ffff0d7224 */ /* 0x000fd200078e0028 */
[----:B------:R-:W-:Y:S05]  /*15b0*/  @P0 BRA `(.L_x_29) ;  /* 0x0000000c00d80947 */ /* 0x000fea0003800000 */
[----:B------:R-:W-:Y:S02]  /*15c0*/  HFMA2 R11, -RZ, RZ, 0, 0 ;  /* 0x00000000ff0b7431 */ /* 0x000fe400000001ff */
[----:B------:R-:W-:Y:S01]  /*15d0*/  IMAD.MOV.U32 R12, RZ, RZ, RZ ;  /* 0x000000ffff0c7224 */ /* 0x000fe200078e00ff */
[----:B------:R-:W-:-:S07]  /*15e0*/  MOV R13, R40 ;  /* 0x00000028000d7202 */ /* 0x000fce0000000f00 */
.L_x_46:
[----:B0-----:R-:W0:Y:S08]  /*15f0*/  LDC.64 R16, c[0x0][0x3a8] ;  /* 0x0000ea00ff107b82 */ /* 0x001e300000000a00 */
[----:B-1----:R-:W1:Y:S08]  /*1600*/  LDC.64 R20, c[0x0][0x3f8] ;  /* 0x0000fe00ff147b82 */ /* 0x002e700000000a00 */
[----:B------:R-:W2:Y:S01]  /*1610*/  LDC.64 R18, c[0x0][0x3b8] ;  /* 0x0000ee00ff127b82 */ /* 0x000ea20000000a00 */
[----:B0-----:R-:W-:-:S05]  /*1620*/  IMAD.WIDE R16, R13, 0x4, R16 ;  /* 0x000000040d107825 */ /* 0x001fca00078e0210 */
[----:B------:R-:W3:Y:S01]  /*1630*/  LDG.E R32, desc[UR10][R16.64] ;  /* 0x0000000a10207981 */ /* 0x000ee2000c1e1900 */
[----:B------:R-:W-:-:S04]  /*1640*/  IMAD.IADD R9, R10, 0x1, R13 ;  /* 0x000000010a097824 */ /* 0x000fc800078e020d */
[----:B-1----:R-:W-:-:S05]  /*1650*/  IMAD.WIDE R20, R9, 0x4, R20 ;  /* 0x0000000409147825 */ /* 0x002fca00078e0214 */
[----:B------:R-:W4:Y:S01]  /*1660*/  LDG.E R9, desc[UR10][R20.64] ;  /* 0x0000000a14097981 */ /* 0x000f22000c1e1900 */
[----:B--2---:R-:W-:-:S05]  /*1670*/  IMAD.WIDE R18, R13, 0x4, R18 ;  /* 0x000000040d127825 */ /* 0x004fca00078e0212 */
[----:B------:R-:W4:Y:S01]  /*1680*/  LDG.E R26, desc[UR10][R18.64] ;  /* 0x0000000a121a7981 */ /* 0x000f22000c1e1900 */
[----:B------:R-:W-:Y:S01]  /*1690*/  MOV R22, 0x1 ;  /* 0x0000000100167802 */ /* 0x000fe20000000f00 */
[----:B------:R-:W-:Y:S01]  /*16a0*/  VIADD R11, R11, 0x8 ;  /* 0x000000080b0b7836 */ /* 0x000fe20000000000 */
[----:B------:R-:W-:Y:S04]  /*16b0*/  BSSY.RECONVERGENT B3, `(.L_x_30) ;  /* 0x0000017000037945 */ /* 0x000fe80003800200 */
[----:B------:R-:W-:Y:S01]  /*16c0*/  ISETP.NE.AND P0, PT, R11, R6, PT ;  /* 0x000000060b00720c */ /* 0x000fe20003f05270 */
[----:B---3--:R-:W0:Y:S08]  /*16d0*/  F2F.F64.F32 R32, R32 ;  /* 0x0000002000207310 */ /* 0x008e300000201800 */
[----:B0-----:R-:W0:Y:S01]  /*16e0*/  MUFU.RCP64H R23, R33 ;  /* 0x0000002100177308 */ /* 0x001e220000001800 */
[----:B----4-:R-:W-:Y:S01]  /*16f0*/  FADD R9, R9, -R26 ;  /* 0x8000001a09097221 */ /* 0x010fe20000000000 */
[----:B0-----:R-:W-:-:S08]  /*1700*/  DFMA R24, -R32, R22, 1 ;  /* 0x3ff000002018742b */ /* 0x001fd00000000116 */
[----:B------:R-:W-:Y:S01]  /*1710*/  DFMA R24, R24, R24, R24 ;  /* 0x000000181818722b */ /* 0x000fe20000000018 */
[----:B------:R-:W-:-:S07]  /*1720*/  FMUL R52, R9, R9 ;  /* 0x0000000909347220 */ /* 0x000fce0000400000 */
[----:B------:R-:W-:Y:S01]  /*1730*/  DFMA R24, R22, R24, R22 ;  /* 0x000000181618722b */ /* 0x000fe20000000016 */
[----:B------:R-:W0:Y:S07]  /*1740*/  F2F.F64.F32 R52, R52 ;  /* 0x0000003400347310 */ /* 0x000e2e0000201800 */
[----:B------:R-:W-:-:S08]  /*1750*/  DFMA R22, -R32, R24, 1 ;  /* 0x3ff000002016742b */ /* 0x000fd00000000118 */
[----:B------:R-:W-:-:S08]  /*1760*/  DFMA R22, R24, R22, R24 ;  /* 0x000000161816722b */ /* 0x000fd00000000018 */
[----:B0-----:R-:W-:-:S08]  /*1770*/  DMUL R24, R52, R22 ;  /* 0x0000001634187228 */ /* 0x001fd00000000000 */
[----:B------:R-:W-:-:S08]  /*1780*/  DFMA R26, -R32, R24, R52 ;  /* 0x00000018201a722b */ /* 0x000fd00000000134 */
[----:B------:R-:W-:Y:S01]  /*1790*/  DFMA R22, R22, R26, R24 ;  /* 0x0000001a1616722b */ /* 0x000fe20000000018 */
[----:B------:R-:W-:-:S09]  /*17a0*/  FSETP.GEU.AND P2, PT, |R53|, 6.5827683646048100446e-37, PT ;  /* 0x036000003500780b */ /* 0x000fd20003f4e200 */
[----:B------:R-:W-:-:S05]  /*17b0*/  FFMA R9, RZ, R33, R23 ;  /* 0x00000021ff097223 */ /* 0x000fca0000000017 */
[----:B------:R-:W-:-:S13]  /*17c0*/  FSETP.GT.AND P1, PT, |R9|, 1.469367938527859385e-39, PT ;  /* 0x001000000900780b */ /* 0x000fda0003f24200 */
[----:B------:R-:W-:Y:S05]  /*17d0*/  @P1 BRA P2, `(.L_x_31) ;  /* 0x0000000000101947 */ /* 0x000fea0001000000 */
[----:B------:R-:W-:-:S07]  /*17e0*/  MOV R42, 0x1800 ;  /* 0x00001800002a7802 */ /* 0x000fce0000000f00 */
[----:B------:R-:W-:Y:S05]  /*17f0*/  CALL.REL.NOINC `($__internal_0_$__cuda_sm20_div_rn_f64_full) ;  /* 0x000000d000787944 */ /* 0x000fea0003c00000 */
[----:B------:R-:W-:Y:S01]  /*1800*/  MOV R22, R54 ;  /* 0x0000003600167202 */ /* 0x000fe20000000f00 */
[----:B------:R-:W-:-:S07]  /*1810*/  IMAD.MOV.U32 R23, RZ, RZ, R55 ;  /* 0x000000ffff177224 */ /* 0x000fce00078e0037 */
.L_x_31:
[----:B------:R-:W-:Y:S05]  /*1820*/  BSYNC.RECONVERGENT B3 ;  /* 0x0000000000037941 */ /* 0x000fea0003800200 */
.L_x_30:
[----:B------:R-:W2:Y:S04]  /*1830*/  LDG.E R32, desc[UR10][R16.64+0x4] ;  /* 0x0000040a10207981 */ /* 0x000ea8000c1e1900 */
[----:B------:R-:W3:Y:S04]  /*1840*/  LDG.E R9, desc[UR10][R20.64+0x4] ;  /* 0x0000040a14097981 */ /* 0x000ee8000c1e1900 */
[----:B------:R-:W3:Y:S01]  /*1850*/  LDG.E R28, desc[UR10][R18.64+0x4] ;  /* 0x0000040a121c7981 */ /* 0x000ee2000c1e1900 */
[----:B------:R-:W-:Y:S01]  /*1860*/  HFMA2 R24, -RZ, RZ, 0, 5.9604644775390625e-08 ;  /* 0x00000001ff187431 */ /* 0x000fe200000001ff */
[----:B------:R-:W-:Y:S01]  /*1870*/  BSSY.RECONVERGENT B3, `(.L_x_32) ;  /* 0x0000017000037945 */ /* 0x000fe20003800200 */
[----:B--2---:R-:W0:Y:S01]  /*1880*/  F2F.F64.F32 R32, R32 ;  /* 0x0000002000207310 */ /* 0x004e220000201800 */
[----:B---3--:R-:W-:-:S04]  /*1890*/  FADD R9, R9, -R28 ;  /* 0x8000001c09097221 */ /* 0x008fc80000000000 */
[----:B------:R-:W-:-:S03]  /*18a0*/  FMUL R52, R9, R9 ;  /* 0x0000000909347220 */ /* 0x000fc60000400000 */
[----:B0-----:R-:W0:Y:S08]  /*18b0*/  MUFU.RCP64H R25, R33 ;  /* 0x0000002100197308 */ /* 0x001e300000001800 */
[----:B------:R-:W1:Y:S01]  /*18c0*/  F2F.F64.F32 R52, R52 ;  /* 0x0000003400347310 */ /* 0x000e620000201800 */
[----:B0-----:R-:W-:Y:S01]  /*18d0*/  DFMA R26, -R32, R24, 1 ;  /* 0x3ff00000201a742b */ /* 0x001fe20000000118 */
[----:B-1----:R-:W-:-:S07]  /*18e0*/  FSETP.GEU.AND P2, PT, |R53|, 6.5827683646048100446e-37, PT ;  /* 0x036000003500780b */ /* 0x002fce0003f4e200 */
[----:B------:R-:W-:-:S08]  /*18f0*/  DFMA R26, R26, R26, R26 ;  /* 0x0000001a1a1a722b */ /* 0x000fd0000000001a */
[----:B------:R-:W-:-:S08]  /*1900*/  DFMA R24, R24, R26, R24 ;  /* 0x0000001a1818722b */ /* 0x000fd00000000018 */
[----:B------:R-:W-:-:S08]  /*1910*/  DFMA R26, -R32, R24, 1 ;  /* 0x3ff00000201a742b */ /* 0x000fd00000000118 */
[----:B------:R-:W-:Y:S01]  /*1920*/  DFMA R26, R24, R26, R24 ;  /* 0x0000001a181a722b */ /* 0x000fe20000000018 */
[----:B------:R-:W0:Y:S07]  /*1930*/  F2F.F64.F32 R24, R12 ;  /* 0x0000000c00187310 */ /* 0x000e2e0000201800 */
[----:B------:R-:W-:-:S08]  /*1940*/  DMUL R54, R52, R26 ;  /* 0x0000001a34367228 */ /* 0x000fd00000000000 */
[----:B------:R-:W-:Y:S02]  /*1950*/  DFMA R28, -R32, R54, R52 ;  /* 0x00000036201c722b */ /* 0x000fe40000000134 */
[----:B0-----:R-:W-:-:S06]  /*1960*/  DADD R24, R24, R22 ;  /* 0x0000000018187229 */ /* 0x001fcc0000000016 */
[----:B------:R-:W-:Y:S01]  /*1970*/  DFMA R54, R26, R28, R54 ;  /* 0x0000001c1a36722b */ /* 0x000fe20000000036 */
[----:B------:R0:W1:Y:S09]  /*1980*/  F2F.F32.F64 R9, R24 ;  /* 0x0000001800097310 */ /* 0x0000720000301000 */
[----:B------:R-:W-:-:S05]  /*1990*/  FFMA R22, RZ, R33, R55 ;  /* 0x00000021ff167223 */ /* 0x000fca0000000037 */
[----:B------:R-:W-:-:S13]  /*19a0*/  FSETP.GT.AND P1, PT, |R22|, 1.469367938527859385e-39, PT ;  /* 0x001000001600780b */ /* 0x000fda0003f24200 */
[----:B01----:R-:W-:Y:S05]  /*19b0*/  @P1 BRA P2, `(.L_x_33) ;  /* 0x0000000000081947 */ /* 0x003fea0001000000 */
[----:B------:R-:W-:-:S07]  /*19c0*/  MOV R42, 0x19e0 ;  /* 0x000019e0002a7802 */ /* 0x000fce0000000f00 */
[----:B------:R-:W-:Y:S05]  /*19d0*/  CALL.REL.NOINC `($__internal_0_$__cuda_sm20_div_rn_f64_full) ;  /* 0x000000d000007944 */ /* 0x000fea0003c00000 */
.L_x_33:
[----:B------:R-:W-:Y:S05]  /*19e0*/  BSYNC.RECONVERGENT B3 ;  /* 0x0000000000037941 */ /* 0x000fea0003800200 */
.L_x_32:
[----:B------:R-:W2:Y:S04]  /*19f0*/  LDG.E R32, desc[UR10][R16.64+0x8] ;  /* 0x0000080a10207981 */ /* 0x000ea8000c1e1900 */
[----:B------:R-:W3:Y:S04]  /*1a00*/  LDG.E R12, desc[UR10][R20.64+0x8] ;  /* 0x0000080a140c7981 */ /* 0x000ee8000c1e1900 */
[----:B------:R-:W3:Y:S01]  /*1a10*/  LDG.E R27, desc[UR10][R18.64+0x8] ;  /* 0x0000080a121b7981 */ /* 0x000ee2000c1e1900 */
[----:B------:R-:W-:Y:S01]  /*1a20*/  IMAD.MOV.U32 R22, RZ, RZ, 0x1 ;  /* 0x00000001ff167424 */ /* 0x000fe200078e00ff */
        /* <DEDUP_REMOVED lines=11> */
[----:B------:R-:W-:Y:S02]  /*1ae0*/  DFMA R22, R22, R24, R22 ;  /* 0x000000181616722b */ /* 0x000fe40000000016 */
[----:B------:R-:W0:Y:S06]  /*1af0*/  F2F.F64.F32 R24, R9 ;  /* 0x0000000900187310 */ /* 0x000e2c0000201800 */
        /* <DEDUP_REMOVED lines=10> */
[----:B------:R-:W-:Y:S01]  /*1ba0*/  MOV R22, R54 ;  /* 0x0000003600167202 */ /* 0x000fe20000000f00 */
[----:B------:R-:W-:-:S07]  /*1bb0*/  IMAD.MOV.U32 R23, RZ, RZ, R55 ;  /* 0x000000ffff177224 */ /* 0x000fce00078e0037 */
.L_x_35:
[----:B------:R-:W-:Y:S05]  /*1bc0*/  BSYNC.RECONVERGENT B3 ;  /* 0x0000000000037941 */ /* 0x000fea0003800200 */
.L_x_34:
        /* <DEDUP_REMOVED lines=27> */
.L_x_37:
[----:B------:R-:W-:Y:S05]  /*1d80*/  BSYNC.RECONVERGENT B3 ;  /* 0x0000000000037941 */ /* 0x000fea0003800200 */
.L_x_36:
        /* <DEDUP_REMOVED lines=29> */
.L_x_39:
[----:B------:R-:W-:Y:S05]  /*1f60*/  BSYNC.RECONVERGENT B3 ;  /* 0x0000000000037941 */ /* 0x000fea0003800200 */
.L_x_38:
        /* <DEDUP_REMOVED lines=27> */
.L_x_41:
[----:B------:R-:W-:Y:S05]  /*2120*/  BSYNC.RECONVERGENT B3 ;  /* 0x0000000000037941 */ /* 0x000fea0003800200 */
.L_x_40:
        /* <DEDUP_REMOVED lines=29> */
.L_x_43:
[----:B------:R-:W-:Y:S05]  /*2300*/  BSYNC.RECONVERGENT B3 ;  /* 0x0000000000037941 */ /* 0x000fea0003800200 */
.L_x_42:
        /* <DEDUP_REMOVED lines=27> */
.L_x_45:
[----:B------:R-:W-:Y:S05]  /*24c0*/  BSYNC.RECONVERGENT B3 ;  /* 0x0000000000037941 */ /* 0x000fea0003800200 */
.L_x_44:
[----:B------:R-:W0:Y:S01]  /*24d0*/  F2F.F64.F32 R16, R9 ;  /* 0x0000000900107310 */ /* 0x000e220000201800 */
[----:B------:R-:W-:Y:S01]  /*24e0*/  VIADD R13, R13, 0x8 ;  /* 0x000000080d0d7836 */ /* 0x000fe20000000000 */
[----:B0-----:R-:W-:-:S06]  /*24f0*/  DADD R16, R16, R54 ;  /* 0x0000000010107229 */ /* 0x001fcc0000000036 */
[----:B------:R0:W1:Y:S01]  /*2500*/  F2F.F32.F64 R12, R16 ;  /* 0x00000010000c7310 */ /* 0x0000620000301000 */
[----:B------:R-:W-:Y:S05]  /*2510*/  @P0 BRA `(.L_x_46) ;  /* 0xfffffff000340947 */ /* 0x000fea000383ffff */
.L_x_29:
[----:B------:R-:W-:Y:S05]  /*2520*/  BSYNC.RECONVERGENT B2 ;  /* 0x0000000000027941 */ /* 0x000fea0003800200 */
.L_x_28:
[----:B------:R-:W-:Y:S01]  /*2530*/  ISETP.NE.AND P0, PT, R2, RZ, PT ;  /* 0x000000ff0200720c */ /* 0x000fe20003f05270 */
[----:B------:R-:W-:-:S12]  /*2540*/  BSSY.RECONVERGENT B2, `(.L_x_47) ;  /* 0x00000f0000027945 */ /* 0x000fd80003800200 */
[----:B------:R-:W-:Y:S05]  /*2550*/  @!P0 BRA `(.L_x_48) ;  /* 0x0000000c00b88947 */ /* 0x000fea0003800000 */
[----:B------:R-:W-:Y:S01]  /*2560*/  IADD3 R9, PT, PT, R2, -0x1, RZ ;  /* 0xffffffff02097810 */ /* 0x000fe20007ffe0ff */
[----:B------:R-:W-:Y:S03]  /*2570*/  BSSY.RECONVERGENT B3, `(.L_x_49) ;  /* 0x000007f000037945 */ /* 0x000fe60003800200 */
[----:B------:R-:W-:-:S13]  /*2580*/  ISETP.GE.U32.AND P0, PT, R9, 0x3, PT ;  /* 0x000000030900780c */ /* 0x000fda0003f06070 */
[----:B------:R-:W-:Y:S05]  /*2590*/  @!P0 BRA `(.L_x_50) ;  /* 0x0000000400f08947 */ /* 0x000fea0003800000 */
[----:B0-----:R-:W0:Y:S08]  /*25a0*/  LDC.64 R16, c[0x0][0x3a8] ;  /* 0x0000ea00ff107b82 */ /* 0x001e300000000a00 */
[----:B------:R-:W2:Y:S08]  /*25b0*/  LDC.64 R20, c[0x0][0x3f8] ;  /* 0x0000fe00ff147b82 */ /* 0x000eb00000000a00 */
[----:B------:R-:W3:Y:S01]  /*25c0*/  LDC.64 R18, c[0x0][0x3b8] ;  /* 0x0000ee00ff127b82 */ /* 0x000ee20000000a00 */
[----:B0-----:R-:W-:-:S05]  /*25d0*/  IMAD.WIDE R16, R13, 0x4, R16 ;  /* 0x000000040d107825 */ /* 0x001fca00078e0210 */
[----:B------:R-:W4:Y:S01]  /*25e0*/  LDG.E R32, desc[UR10][R16.64] ;  /* 0x0000000a10207981 */ /* 0x000f22000c1e1900 */
[----:B------:R-:W-:-:S04]  /*25f0*/  IMAD.IADD R9, R10, 0x1, R13 ;  /* 0x000000010a097824 */ /* 0x000fc800078e020d */
[----:B--2---:R-:W-:-:S05]  /*2600*/  IMAD.WIDE R20, R9, 0x4, R20 ;  /* 0x0000000409147825 */ /* 0x004fca00078e0214 */
[----:B------:R-:W2:Y:S01]  /*2610*/  LDG.E R9, desc[UR10][R20.64] ;  /* 0x0000000a14097981 */ /* 0x000ea2000c1e1900 */
[----:B---3--:R-:W-:-:S05]  /*2620*/  IMAD.WIDE R18, R13, 0x4, R18 ;  /* 0x000000040d127825 */ /* 0x008fca00078e0212 */
[----:B------:R-:W2:Y:S01]  /*2630*/  LDG.E R26, desc[UR10][R18.64] ;  /* 0x0000000a121a7981 */ /* 0x000ea2000c1e1900 */
[----:B------:R-:W-:Y:S01]  /*2640*/  MOV R22, 0x1 ;  /* 0x0000000100167802 */ /* 0x000fe20000000f00 */
[----:B------:R-:W-:Y:S01]  /*2650*/  BSSY.RECONVERGENT B4, `(.L_x_51) ;  /* 0x0000014000047945 */ /* 0x000fe20003800200 */
[----:B----4-:R-:W0:Y:S08]  /*2660*/  F2F.F64.F32 R32, R32 ;  /* 0x0000002000207310 */ /* 0x010e300000201800 */
[----:B0-----:R-:W0:Y:S01]  /*2670*/  MUFU.RCP64H R23, R33 ;  /* 0x0000002100177308 */ /* 0x001e220000001800 */
[----:B--2---:R-:W-:Y:S01]  /*2680*/  FADD R9, R9, -R26 ;  /* 0x8000001a09097221 */ /* 0x004fe20000000000 */
        /* <DEDUP_REMOVED lines=15> */
[----:B-1----:R-:W-:Y:S05]  /*2780*/  CALL.REL.NOINC `($__internal_0_$__cuda_sm20_div_rn_f64_full) ;  /* 0x000000c000947944 */ /* 0x002fea0003c00000 */
.L_x_52:
[----:B------:R-:W-:Y:S05]  /*2790*/  BSYNC.RECONVERGENT B4 ;  /* 0x0000000000047941 */ /* 0x000fea0003800200 */
.L_x_51:
        /* <DEDUP_REMOVED lines=9> */
[----:B------:R-:W2:Y:S01]  /*2830*/  F2F.F64.F32 R52, R52 ;  /* 0x0000003400347310 */ /* 0x000ea20000201800 */
[----:B0-----:R-:W-:Y:S01]  /*2840*/  DFMA R24, -R32, R22, 1 ;  /* 0x3ff000002018742b */ /* 0x001fe20000000116 */
[----:B--2---:R-:W-:-:S07]  /*2850*/  FSETP.GEU.AND P1, PT, |R53|, 6.5827683646048100446e-37, PT ;  /* 0x036000003500780b */ /* 0x004fce0003f2e200 */
[----:B------:R-:W-:-:S08]  /*2860*/  DFMA R24, R24, R24, R24 ;  /* 0x000000181818722b */ /* 0x000fd00000000018 */
[----:B------:R-:W-:-:S08]  /*2870*/  DFMA R24, R22, R24, R22 ;  /* 0x000000181618722b */ /* 0x000fd00000000016 */
[----:B------:R-:W-:-:S08]  /*2880*/  DFMA R22, -R32, R24, 1 ;  /* 0x3ff000002016742b */ /* 0x000fd00000000118 */
[----:B------:R-:W-:Y:S01]  /*2890*/  DFMA R22, R24, R22, R24 ;  /* 0x000000161816722b */ /* 0x000fe20000000018 */
[----:B-1----:R-:W0:Y:S07]  /*28a0*/  F2F.F64.F32 R24, R12 ;  /* 0x0000000c00187310 */ /* 0x002e2e0000201800 */
        /* <DEDUP_REMOVED lines=12> */
.L_x_54:
[----:B------:R-:W-:Y:S05]  /*2970*/  BSYNC.RECONVERGENT B4 ;  /* 0x0000000000047941 */ /* 0x000fea0003800200 */
.L_x_53:
        /* <DEDUP_REMOVED lines=27> */
.L_x_56:
[----:B------:R-:W-:Y:S05]  /*2b30*/  BSYNC.RECONVERGENT B4 ;  /* 0x0000000000047941 */ /* 0x000fea0003800200 */
.L_x_55:
[----:B------:R-:W2:Y:S04]  /*2b40*/  LDG.E R32, desc[UR10][R16.64+0xc] ;  /* 0x00000c0a10207981 */ /* 0x000ea8000c1e1900 */
[----:B------:R-:W3:Y:S04]  /*2b50*/  LDG.E R20, desc[UR10][R20.64+0xc] ;  /* 0x00000c0a14147981 */ /* 0x000ee8000c1e1900 */
[----:B------:R-:W3:Y:S01]  /*2b60*/  LDG.E R19, desc[UR10][R18.64+0xc] ;  /* 0x00000c0a12137981 */ /* 0x000ee2000c1e1900 */
[----:B------:R-:W-:Y:S01]  /*2b70*/  IMAD.MOV.U32 R22, RZ, RZ, 0x1 ;  /* 0x00000001ff167424 */ /* 0x000fe200078e00ff */
[----:B------:R-:W-:Y:S01]  /*2b80*/  BSSY.RECONVERGENT B4, `(.L_x_57) ;  /* 0x0000019000047945 */ /* 0x000fe20003800200 */
[----:B--2---:R-:W0:Y:S01]  /*2b90*/  F2F.F64.F32 R32, R32 ;  /* 0x0000002000207310 */ /* 0x004e220000201800 */
[----:B---3--:R-:W-:-:S07]  /*2ba0*/  FADD R9, R20, -R19 ;  /* 0x8000001314097221 */ /* 0x008fce0000000000 */
[----:B------:R-:W1:Y:S01]  /*2bb0*/  F2F.F64.F32 R18, R11 ;  /* 0x0000000b00127310 */ /* 0x000e620000201800 */
[----:B------:R-:W-:-:S07]  /*2bc0*/  FMUL R52, R9, R9 ;  /* 0x0000000909347220 */ /* 0x000fce0000400000 */
[----:B0-----:R-:W0:Y:S01]  /*2bd0*/  MUFU.RCP64H R23, R33 ;  /* 0x0000002100177308 */ /* 0x001e220000001800 */
[----:B-1----:R-:W-:-:S07]  /*2be0*/  DADD R18, R18, R54 ;  /* 0x0000000012127229 */ /* 0x002fce0000000036 */
[----:B------:R-:W1:Y:S08]  /*2bf0*/  F2F.F64.F32 R52, R52 ;  /* 0x0000003400347310 */ /* 0x000e700000201800 */
[----:B------:R2:W3:Y:S01]  /*2c00*/  F2F.F32.F64 R9, R18 ;  /* 0x0000001200097310 */ /* 0x0004e20000301000 */
[----:B0-----:R-:W-:Y:S01]  /*2c10*/  DFMA R24, -R32, R22, 1 ;  /* 0x3ff000002018742b */ /* 0x001fe20000000116 */
[----:B-1----:R-:W-:-:S07]  /*2c20*/  FSETP.GEU.AND P1, PT, |R53|, 6.5827683646048100446e-37, PT ;  /* 0x036000003500780b */ /* 0x002fce0003f2e200 */
[----:B------:R-:W-:-:S08]  /*2c30*/  DFMA R24, R24, R24, R24 ;  /* 0x000000181818722b */ /* 0x000fd00000000018 */
[----:B------:R-:W-:-:S08]  /*2c40*/  DFMA R24, R22, R24, R22 ;  /* 0x000000181618722b */ /* 0x000fd00000000016 */
[----:B------:R-:W-:-:S08]  /*2c50*/  DFMA R16, -R32, R24, 1 ;  /* 0x3ff000002010742b */ /* 0x000fd00000000118 */
[----:B------:R-:W-:-:S08]  /*2c60*/  DFMA R16, R24, R16, R24 ;  /* 0x000000101810722b */ /* 0x000fd00000000018 */
[----:B------:R-:W-:-:S08]  /*2c70*/  DMUL R20, R52, R16 ;  /* 0x0000001034147228 */ /* 0x000fd00000000000 */
[----:B------:R-:W-:-:S08]  /*2c80*/  DFMA R22, -R32, R20, R52 ;  /* 0x000000142016722b */ /* 0x000fd00000000134 */
[----:B------:R-:W-:-:S10]  /*2c90*/  DFMA R16, R16, R22, R20 ;  /* 0x000000161010722b */ /* 0x000fd40000000014 */
[----:B------:R-:W-:-:S05]  /*2ca0*/  FFMA R12, RZ, R33, R17 ;  /* 0x00000021ff0c7223 */ /* 0x000fca0000000011 */
[----:B------:R-:W-:-:S13]  /*2cb0*/  FSETP.GT.AND P0, PT, |R12|, 1.469367938527859385e-39, PT ;  /* 0x001000000c00780b */ /* 0x000fda0003f04200 */
[----:B--23--:R-:W-:Y:S05]  /*2cc0*/  @P0 BRA P1, `(.L_x_58) ;  /* 0x0000000000100947 */ /* 0x00cfea0000800000 */
[----:B------:R-:W-:-:S07]  /*2cd0*/  MOV R42, 0x2cf0 ;  /* 0x00002cf0002a7802 */ /* 0x000fce0000000f00 */
[----:B------:R-:W-:Y:S05]  /*2ce0*/  CALL.REL.NOINC `($__internal_0_$__cuda_sm20_div_rn_f64_full) ;  /* 0x000000bc003c7944 */ /* 0x000fea0003c00000 */
[----:B------:R-:W-:Y:S01]  /*2cf0*/  MOV R16, R54 ;  /* 0x0000003600107202 */ /* 0x000fe20000000f00 */
[----:B------:R-:W-:-:S07]  /*2d00*/  IMAD.MOV.U32 R17, RZ, RZ, R55 ;  /* 0x000000ffff117224 */ /* 0x000fce00078e0037 */
.L_x_58:
[----:B------:R-:W-:Y:S05]  /*2d10*/  BSYNC.RECONVERGENT B4 ;  /* 0x0000000000047941 */ /* 0x000fea0003800200 */
.L_x_57:
[----:B------:R-:W0:Y:S01]  /*2d20*/  F2F.F64.F32 R18, R9 ;  /* 0x0000000900127310 */ /* 0x000e220000201800 */
[----:B------:R-:W-:Y:S01]  /*2d30*/  IADD3 R13, PT, PT, R13, 0x4, RZ ;  /* 0x000000040d0d7810 */ /* 0x000fe20007ffe0ff */
[----:B0-----:R-:W-:-:S06]  /*2d40*/  DADD R18, R18, R16 ;  /* 0x0000000012127229 */ /* 0x001fcc0000000010 */
[----:B------:R2:W3:Y:S05]  /*2d50*/  F2F.F32.F64 R12, R18 ;  /* 0x00000012000c7310 */ /* 0x0004ea0000301000 */
.L_x_50:
[----:B------:R-:W-:Y:S05]  /*2d60*/  BSYNC.RECONVERGENT B3 ;  /* 0x0000000000037941 */ /* 0x000fea0003800200 */
.L_x_49:
[----:B------:R-:W-:-:S13]  /*2d70*/  ISETP.NE.AND P0, PT, R3, RZ, PT ;  /* 0x000000ff0300720c */ /* 0x000fda0003f05270 */
[----:B------:R-:W-:Y:S05]  /*2d80*/  @!P0 BRA `(.L_x_48) ;  /* 0x0000000400ac8947 */ /* 0x000fea0003800000 */
[----:B------:R-:W-:Y:S01]  /*2d90*/  ISETP.NE.AND P0, PT, R3, 0x1, PT ;  /* 0x000000010300780c */ /* 0x000fe20003f05270 */
[----:B------:R-:W-:-:S12]  /*2da0*/  BSSY.RECONVERGENT B3, `(.L_x_59) ;  /* 0x0000044000037945 */ /* 0x000fd80003800200 */
[----:B------:R-:W-:Y:S05]  /*2db0*/  @!P0 BRA `(.L_x_60) ;  /* 0x0000000400088947 */ /* 0x000fea0003800000 */
[----:B0-----:R-:W0:Y:S08]  /*2dc0*/  LDC.64 R16, c[0x0][0x3a8] ;  /* 0x0000ea00ff107b82 */ /* 0x001e300000000a00 */
[----:B------:R-:W4:Y:S08]  /*2dd0*/  LDC.64 R20, c[0x0][0x3f8] ;  /* 0x0000fe00ff147b82 */ /* 0x000f300000000a00 */
[----:B--2---:R-:W2:Y:S01]  /*2de0*/  LDC.64 R18, c[0x0][0x3b8] ;  /* 0x0000ee00ff127b82 */ /* 0x004ea20000000a00 */
[----:B0-----:R-:W-:-:S05]  /*2df0*/  IMAD.WIDE R16, R13, 0x4, R16 ;  /* 0x000000040d107825 */ /* 0x001fca00078e0210 */
[----:B------:R-:W5:Y:S01]  /*2e00*/  LDG.E R32, desc[UR10][R16.64] ;  /* 0x0000000a10207981 */ /* 0x000f62000c1e1900 */
[----:B------:R-:W-:-:S04]  /*2e10*/  IMAD.IADD R9, R10, 0x1, R13 ;  /* 0x000000010a097824 */ /* 0x000fc800078e020d */
[----:B----4-:R-:W-:-:S05]  /*2e20*/  IMAD.WIDE R20, R9, 0x4, R20 ;  /* 0x0000000409147825 */ /* 0x010fca00078e0214 */
[----:B------:R-:W4:Y:S01]  /*2e30*/  LDG.E R9, desc[UR10][R20.64] ;  /* 0x0000000a14097981 */ /* 0x000f22000c1e1900 */
[----:B--2---:R-:W-:-:S05]  /*2e40*/  IMAD.WIDE R18, R13, 0x4, R18 ;  /* 0x000000040d127825 */ /* 0x004fca00078e0212 */
[----:B------:R-:W4:Y:S01]  /*2e50*/  LDG.E R26, desc[UR10][R18.64] ;  /* 0x0000000a121a7981 */ /* 0x000f22000c1e1900 */
[----:B------:R-:W-:Y:S01]  /*2e60*/  MOV R22, 0x1 ;  /* 0x0000000100167802 */ /* 0x000fe20000000f00 */
[----:B------:R-:W-:Y:S01]  /*2e70*/  BSSY.RECONVERGENT B4, `(.L_x_61) ;  /* 0x0000014000047945 */ /* 0x000fe20003800200 */
[----:B-----5:R-:W0:Y:S08]  /*2e80*/  F2F.F64.F32 R32, R32 ;  /* 0x0000002000207310 */ /* 0x020e300000201800 */
        /* <DEDUP_REMOVED lines=17> */
[----:B-1-3--:R-:W-:Y:S05]  /*2fa0*/  CALL.REL.NOINC `($__internal_0_$__cuda_sm20_div_rn_f64_full) ;  /* 0x000000b8008c7944 */ /* 0x00afea0003c00000 */
.L_x_62:
[----:B------:R-:W-:Y:S05]  /*2fb0*/  BSYNC.RECONVERGENT B4 ;  /* 0x0000000000047941 */ /* 0x000fea0003800200 */
.L_x_61:
[----:B------:R-:W2:Y:S04]  /*2fc0*/  LDG.E R32, desc[UR10][R16.64+0x4] ;  /* 0x0000040a10207981 */ /* 0x000ea8000c1e1900 */
[----:B------:R-:W4:Y:S04]  /*2fd0*/  LDG.E R20, desc[UR10][R20.64+0x4] ;  /* 0x0000040a14147981 */ /* 0x000f28000c1e1900 */
[----:B------:R-:W4:Y:S01]  /*2fe0*/  LDG.E R19, desc[UR10][R18.64+0x4] ;  /* 0x0000040a12137981 */ /* 0x000f22000c1e1900 */
[----:B------:R-:W-:Y:S01]  /*2ff0*/  IMAD.MOV.U32 R22, RZ, RZ, 0x1 ;  /* 0x00000001ff167424 */ /* 0x000fe200078e00ff */
[----:B------:R-:W-:Y:S01]  /*3000*/  BSSY.RECONVERGENT B4, `(.L_x_63) ;  /* 0x0000019000047945 */ /* 0x000fe20003800200 */
[----:B--2---:R-:W0:Y:S01]  /*3010*/  F2F.F64.F32 R32, R32 ;  /* 0x0000002000207310 */ /* 0x004e220000201800 */
[----:B----4-:R-:W-:-:S04]  /*3020*/  FADD R9, R20, -R19 ;  /* 0x8000001314097221 */ /* 0x010fc80000000000 */
[----:B------:R-:W-:-:S03]  /*3030*/  FMUL R52, R9, R9 ;  /* 0x0000000909347220 */ /* 0x000fc60000400000 */
[----:B0-----:R-:W0:Y:S08]  /*3040*/  MUFU.RCP64H R23, R33 ;  /* 0x0000002100177308 */ /* 0x001e300000001800 */
[----:B------:R-:W2:Y:S01]  /*3050*/  F2F.F64.F32 R52, R52 ;  /* 0x0000003400347310 */ /* 0x000ea20000201800 */
[----:B0-----:R-:W-:Y:S01]  /*3060*/  DFMA R24, -R32, R22, 1 ;  /* 0x3ff000002018742b */ /* 0x001fe20000000116 */
[----:B--2---:R-:W-:-:S07]  /*3070*/  FSETP.GEU.AND P1, PT, |R53|, 6.5827683646048100446e-37, PT ;  /* 0x036000003500780b */ /* 0x004fce0003f2e200 */
[----:B------:R-:W-:-:S08]  /*3080*/  DFMA R24, R24, R24, R24 ;  /* 0x000000181818722b */ /* 0x000fd00000000018 */
[----:B------:R-:W-:Y:S01]  /*3090*/  DFMA R24, R22, R24, R22 ;  /* 0x000000181618722b */ /* 0x000fe20000000016 */
[----:B-1-3--:R-:W0:Y:S07]  /*30a0*/  F2F.F64.F32 R22, R12 ;  /* 0x0000000c00167310 */ /* 0x00ae2e0000201800 */
[----:B------:R-:W-:-:S08]  /*30b0*/  DFMA R16, -R32, R24, 1 ;  /* 0x3ff000002010742b */ /* 0x000fd00000000118 */
[----:B------:R-:W-:Y:S02]  /*30c0*/  DFMA R16, R24, R16, R24 ;  /* 0x000000101810722b */ /* 0x000fe40000000018 */
[----:B0-----:R-:W-:-:S06]  /*30d0*/  DADD R54, R22, R54 ;  /* 0x0000000016367229 */ /* 0x001fcc0000000036 */
[----:B------:R-:W-:Y:S01]  /*30e0*/  DMUL R18, R52, R16 ;  /* 0x0000001034127228 */ /* 0x000fe20000000000 */
[----:B------:R0:W1:Y:S07]  /*30f0*/  F2F.F32.F64 R9, R54 ;  /* 0x0000003600097310 */ /* 0x00006e0000301000 */
[----:B------:R-:W-:-:S08]  /*3100*/  DFMA R20, -R32, R18, R52 ;  /* 0x000000122014722b */ /* 0x000fd00000000134 */
[----:B------:R-:W-:-:S10]  /*3110*/  DFMA R16, R16, R20, R18 ;  /* 0x000000141010722b */ /* 0x000fd40000000012 */
[----:B------:R-:W-:-:S05]  /*3120*/  FFMA R11, RZ, R33, R17 ;  /* 0x00000021ff0b7223 */ /* 0x000fca0000000011 */
[----:B------:R-:W-:-:S13]  /*3130*/  FSETP.GT.AND P0, PT, |R11|, 1.469367938527859385e-39, PT ;  /* 0x001000000b00780b */ /* 0x000fda0003f04200 */
[----:B01----:R-:W-:Y:S05]  /*3140*/  @P0 BRA P1, `(.L_x_64) ;  /* 0x0000000000100947 */ /* 0x003fea0000800000 */
[----:B------:R-:W-:-:S07]  /*3150*/  MOV R42, 0x3170 ;  /* 0x00003170002a7802 */ /* 0x000fce0000000f00 */
[----:B------:R-:W-:Y:S05]  /*3160*/  CALL.REL.NOINC `($__internal_0_$__cuda_sm20_div_rn_f64_full) ;  /* 0x000000b8001c7944 */ /* 0x000fea0003c00000 */
[----:B------:R-:W-:Y:S01]  /*3170*/  MOV R16, R54 ;  /* 0x0000003600107202 */ /* 0x000fe20000000f00 */
[----:B------:R-:W-:-:S07]  /*3180*/  IMAD.MOV.U32 R17, RZ, RZ, R55 ;  /* 0x000000ffff117224 */ /* 0x000fce00078e0037 */
.L_x_64:
[----:B------:R-:W-:Y:S05]  /*3190*/  BSYNC.RECONVERGENT B4 ;  /* 0x0000000000047941 */ /* 0x000fea0003800200 */
.L_x_63:
[----:B------:R-:W0:Y:S01]  /*31a0*/  F2F.F64.F32 R18, R9 ;  /* 0x0000000900127310 */ /* 0x000e220000201800 */
[----:B------:R-:W-:Y:S01]  /*31b0*/  IADD3 R13, PT, PT, R13, 0x2, RZ ;  /* 0x000000020d0d7810 */ /* 0x000fe20007ffe0ff */
[----:B0-----:R-:W-:-:S06]  /*31c0*/  DADD R18, R18, R16 ;  /* 0x0000000012127229 */ /* 0x001fcc0000000010 */
[----:B------:R4:W0:Y:S05]  /*31d0*/  F2F.F32.F64 R12, R18 ;  /* 0x00000012000c7310 */ /* 0x00082a0000301000 */
.L_x_60:
[----:B------:R-:W-:Y:S05]  /*31e0*/  BSYNC.RECONVERGENT B3 ;  /* 0x0000000000037941 */ /* 0x000fea0003800200 */
.L_x_59:
[----:B------:R-:W-:-:S13]  /*31f0*/  LOP3.LUT P0, RZ, R4, 0x1, RZ, 0xc0, !PT ;  /* 0x0000000104ff7812 */ /* 0x000fda000780c0ff */
[----:B------:R-:W-:Y:S05]  /*3200*/  @!P0 BRA `(.L_x_48) ;  /* 0x00000000008c8947 */ /* 0x000fea0003800000 */
[----:B--2-4-:R-:W2:Y:S08]  /*3210*/  LDC.64 R18, c[0x0][0x3a8] ;  /* 0x0000ea00ff127b82 */ /* 0x014eb00000000a00 */
[----:B0-----:R-:W0:Y:S08]  /*3220*/  LDC.64 R16, c[0x0][0x3f8] ;  /* 0x0000fe00ff107b82 */ /* 0x001e300000000a00 */
[----:B------:R-:W4:Y:S01]  /*3230*/  LDC.64 R20, c[0x0][0x3b8] ;  /* 0x0000ee00ff147b82 */ /* 0x000f220000000a00 */
[----:B--2---:R-:W-:-:S05]  /*3240*/  IMAD.WIDE R18, R13, 0x4, R18 ;  /* 0x000000040d127825 */ /* 0x004fca00078e0212 */
[----:B------:R-:W2:Y:S01]  /*3250*/  LDG.E R32, desc[UR10][R18.64] ;  /* 0x0000000a12207981 */ /* 0x000ea2000c1e1900 */
[----:B------:R-:W-:-:S04]  /*3260*/  IMAD.IADD R11, R10, 0x1, R13 ;  /* 0x000000010a0b7824 */ /* 0x000fc800078e020d */
[----:B0-----:R-:W-:-:S04]  /*3270*/  IMAD.WIDE R10, R11, 0x4, R16 ;  /* 0x000000040b0a7825 */ /* 0x001fc800078e0210 */
[----:B----4-:R-:W-:Y:S02]  /*3280*/  IMAD.WIDE R16, R13, 0x4, R20 ;  /* 0x000000040d107825 */ /* 0x010fe400078e0214 */
[----:B------:R-:W4:Y:S04]  /*3290*/  LDG.E R10, desc[UR10][R10.64] ;  /* 0x0000000a0a0a7981 */ /* 0x000f28000c1e1900 */
[----:B------:R-:W4:Y:S01]  /*32a0*/  LDG.E R17, desc[UR10][R16.64] ;  /* 0x0000000a10117981 */ /* 0x000f22000c1e1900 */
[----:B------:R-:W-:Y:S01]  /*32b0*/  MOV R20, 0x1 ;  /* 0x0000000100147802 */ /* 0x000fe20000000f00 */
[----:B------:R-:W-:Y:S01]  /*32c0*/  BSSY.RECONVERGENT B3, `(.L_x_65) ;  /* 0x0000014000037945 */ /* 0x000fe20003800200 */
[----:B--2---:R-:W0:Y:S08]  /*32d0*/  F2F.F64.F32 R32, R32 ;  /* 0x0000002000207310 */ /* 0x004e300000201800 */
[----:B0-----:R-:W0:Y:S01]  /*32e0*/  MUFU.RCP64H R21, R33 ;  /* 0x0000002100157308 */ /* 0x001e220000001800 */
[----:B----4-:R-:W-:-:S04]  /*32f0*/  FADD R9, R10, -R17 ;  /* 0x800000110a097221 */ /* 0x010fc80000000000 */
[----:B------:R-:W-:-:S06]  /*3300*/  FMUL R52, R9, R9 ;  /* 0x0000000909347220 */ /* 0x000fcc0000400000 */
[----:B------:R-:W2:Y:S01]  /*3310*/  F2F.F64.F32 R52, R52 ;  /* 0x0000003400347310 */ /* 0x000ea20000201800 */
[----:B0-----:R-:W-:-:S08]  /*3320*/  DFMA R18, -R32, R20, 1 ;  /* 0x3ff000002012742b */ /* 0x001fd00000000114 */
[----:B------:R-:W-:Y:S01]  /*3330*/  DFMA R18, R18, R18, R18 ;  /* 0x000000121212722b */ /* 0x000fe20000000012 */
[----:B--2---:R-:W-:-:S07]  /*3340*/  FSETP.GEU.AND P1, PT, |R53|, 6.5827683646048100446e-37, PT ;  /* 0x036000003500780b */ /* 0x004fce0003f2e200 */
        /* <DEDUP_REMOVED lines=8> */
[----:B------:R-:W-:Y:S05]  /*33d0*/  @P0 BRA P1, `(.L_x_66) ;  /* 0x0000000000080947 */ /* 0x000fea0000800000 */
[----:B------:R-:W-:-:S07]  /*33e0*/  MOV R42, 0x3400 ;  /* 0x00003400002a7802 */ /* 0x000fce0000000f00 */
[----:B-1-3--:R-:W-:Y:S05]  /*33f0*/  CALL.REL.NOINC `($__internal_0_$__cuda_sm20_div_rn_f64_full) ;  /* 0x000000b400787944 */ /* 0x00afea0003c00000 */
.L_x_66:
[----:B------:R-:W-:Y:S05]  /*3400*/  BSYNC.RECONVERGENT B3 ;  /* 0x0000000000037941 */ /* 0x000fea0003800200 */
.L_x_65:
[----:B-1-3--:R-:W0:Y:S02]  /*3410*/  F2F.F64.F32 R12, R12 ;  /* 0x0000000c000c7310 */ /* 0x00ae240000201800 */
[----:B0-----:R-:W-:-:S06]  /*3420*/  DADD R54, R12, R54 ;  /* 0x000000000c367229 */ /* 0x001fcc0000000036 */
[----:B------:R0:W1:Y:S05]  /*3430*/  F2F.F32.F64 R12, R54 ;  /* 0x00000036000c7310 */ /* 0x00006a0000301000 */
.L_x_48:
[----:B------:R-:W-:Y:S05]  /*3440*/  BSYNC.RECONVERGENT B2 ;  /* 0x0000000000027941 */ /* 0x000fea0003800200 */
.L_x_47:
[----:B01234-:R-:W-:-:S07]  /*3450*/  FMUL R18, R12, 0.5 ;  /* 0x3f0000000c127820 */ /* 0x01ffce0000400000 */
.L_x_27:
[----:B------:R-:W0:Y:S01]  /*3460*/  MUFU.RCP64H R11, 1.7853975296020507812 ;  /* 0x3ffc90fd000b7908 */ /* 0x000e220000001800 */
[----:B------:R-:W-:Y:S01]  /*3470*/  IMAD.MOV.U32 R12, RZ, RZ, -0x55dde974 ;  /* 0xaa22168cff0c7424 */ /* 0x000fe200078e00ff */
[----:B------:R-:W-:Y:S01]  /*3480*/  MOV R13, 0x3ffc90fd ;  /* 0x3ffc90fd000d7802 */ /* 0x000fe20000000f00 */
[----:B------:R-:W-:Y:S01]  /*3490*/  IMAD.MOV.U32 R10, RZ, RZ, RZ ;  /* 0x000000ffff0a7224 */ /* 0x000fe200078e00ff */
[----:B------:R-:W-:Y:S01]  /*34a0*/  UMOV UR4, 0xaeef4ba0 ;  /* 0xaeef4ba000047882 */ /* 0x000fe20000000000 */
[----:B------:R-:W-:Y:S01]  /*34b0*/  UMOV UR5, 0x3fcb7812 ;  /* 0x3fcb781200057882 */ /* 0x000fe20000000000 */
[----:B------:R-:W-:Y:S01]  /*34c0*/  MOV R20, 0x8b7a8b04 ;  /* 0x8b7a8b0400147802 */ /* 0x000fe20000000f00 */
[----:B------:R-:W-:Y:S01]  /*34d0*/  IMAD.MOV.U32 R21, RZ, RZ, 0x3ed0ee25 ;  /* 0x3ed0ee25ff157424 */ /* 0x000fe200078e00ff */
[----:B------:R-:W-:Y:S01]  /*34e0*/  UMOV UR6, 0x3ae80f1e ;  /* 0x3ae80f1e00067882 */ /* 0x000fe20000000000 */
[----:B------:R-:W-:Y:S01]  /*34f0*/  UMOV UR7, 0x3eb1380b ;  /* 0x3eb1380b00077882 */ /* 0x000fe20000000000 */
[----:B------:R-:W-:Y:S01]  /*3500*/  MOV R26, 0xfefa39ef ;  /* 0xfefa39ef001a7802 */ /* 0x000fe20000000f00 */
[----:B------:R-:W-:Y:S01]  /*3510*/  IMAD.MOV.U32 R27, RZ, RZ, 0x3fe62e42 ;  /* 0x3fe62e42ff1b7424 */ /* 0x000fe200078e00ff */
[----:B------:R-:W-:Y:S01]  /*3520*/  UMOV UR8, 0x0 ;  /* 0x0000000000087882 */ /* 0x000fe20000000000 */
[----:B------:R-:W-:Y:S01]  /*3530*/  UMOV UR9, 0x40080000 ;  /* 0x4008000000097882 */ /* 0x000fe20000000000 */
[----:B0-----:R-:W-:-:S08]  /*3540*/  DFMA R12, R10, -R12, 1 ;  /* 0x3ff000000a0c742b */ /* 0x001fd0000000080c */
[----:B------:R-:W-:-:S08]  /*3550*/  DFMA R12, R12, R12, R12 ;  /* 0x0000000c0c0c722b */ /* 0x000fd0000000000c */
[----:B------:R-:W-:-:S08]  /*3560*/  DFMA R10, R10, R12, R10 ;  /* 0x0000000c0a0a722b */ /* 0x000fd0000000000a */
[----:B------:R-:W-:-:S08]  /*3570*/  DMUL R12, R10, -UR4 ;  /* 0x800000040a0c7c28 */ /* 0x000fd00008000000 */
[----:B------:R-:W-:-:S08]  /*3580*/  DFMA R12, R10, -UR4, R12 ;  /* 0x800000040a0c7c2b */ /* 0x000fd0000800000c */
[C---:B------:R-:W-:Y:S02]  /*3590*/  DMUL R16, R12.reuse, R12 ;  /* 0x0000000c0c107228 */ /* 0x040fe40000000000 */
[----:B------:R-:W-:-:S06]  /*35a0*/  DADD R22, -R12, -UR4 ;  /* 0x800000040c167e29 */ /* 0x000fcc0008000100 */
[----:B------:R-:W-:Y:S01]  /*35b0*/  DFMA R20, R16, UR6, R20 ;  /* 0x0000000610147c2b */ /* 0x000fe20008000014 */
[----:B------:R-:W-:Y:S01]  /*35c0*/  UMOV UR6, 0x9f02676f ;  /* 0x9f02676f00067882 */ /* 0x000fe20000000000 */
[----:B------:R-:W-:Y:S01]  /*35d0*/  UMOV UR7, 0x3ef3b266 ;  /* 0x3ef3b26600077882 */ /* 0x000fe20000000000 */
[----:B------:R-:W-:-:S05]  /*35e0*/  DADD R24, R22, R22 ;  /* 0x0000000016187229 */ /* 0x000fca0000000016 */
[----:B------:R-:W-:Y:S01]  /*35f0*/  DFMA R20, R16, R20, UR6 ;  /* 0x0000000610147e2b */ /* 0x000fe20008000014 */
[----:B------:R-:W-:Y:S01]  /*3600*/  UMOV UR6, 0xa9ab0956 ;  /* 0xa9ab095600067882 */ /* 0x000fe20000000000 */
[----:B------:R-:W-:Y:S01]  /*3610*/  UMOV UR7, 0x3f1745cb ;  /* 0x3f1745cb00077882 */ /* 0x000fe20000000000 */
[----:B------:R-:W-:Y:S01]  /*3620*/  DFMA R24, -R12, -UR4, R24 ;  /* 0x800000040c187c2b */ /* 0x000fe20008000118 */
[----:B------:R-:W0:Y:S04]  /*3630*/  LDCU UR5, c[0x0][0x380] ;  /* 0x00007000ff0577ac */ /* 0x000e280008000800 */
[----:B------:R-:W-:Y:S01]  /*3640*/  DFMA R20, R16, R20, UR6 ;  /* 0x0000000610147e2b */ /* 0x000fe20008000014 */
[----:B------:R-:W-:Y:S01]  /*3650*/  UMOV UR6, 0x2d1b5154 ;  /* 0x2d1b515400067882 */ /* 0x000fe20000000000 */
[----:B------:R-:W-:Y:S01]  /*3660*/  UMOV UR7, 0x3f3c71c7 ;  /* 0x3f3c71c700077882 */ /* 0x000fe20000000000 */
[----:B------:R-:W-:Y:S01]  /*3670*/  DMUL R24, R10, R24 ;  /* 0x000000180a187228 */ /* 0x000fe20000000000 */
[----:B------:R-:W1:Y:S01]  /*3680*/  LDCU UR4, c[0x0][0x388] ;  /* 0x00007100ff0477ac */ /* 0x000e620008000800 */
[----:B------:R-:W-:Y:S01]  /*3690*/  MOV R10, 0x3b39803f ;  /* 0x3b39803f000a7802 */ /* 0x000fe20000000f00 */
[----:B------:R-:W-:-:S02]  /*36a0*/  IMAD.MOV.U32 R11, RZ, RZ, 0x3c7abc9e ;  /* 0x3c7abc9eff0b7424 */ /* 0x000fc400078e00ff */
[----:B------:R-:W-:Y:S01]  /*36b0*/  DFMA R20, R16, R20, UR6 ;  /* 0x0000000610147e2b */ /* 0x000fe20008000014 */
[----:B------:R-:W-:Y:S01]  /*36c0*/  UMOV UR6, 0x923be72d ;  /* 0x923be72d00067882 */ /* 0x000fe20000000000 */
[----:B------:R-:W-:Y:S01]  /*36d0*/  UMOV UR7, 0x3f624924 ;  /* 0x3f62492400077882 */ /* 0x000fe20000000000 */
[----:B0-----:R-:W-:-:S05]  /*36e0*/  MOV R9, UR5 ;  /* 0x0000000500097c02 */ /* 0x001fca0008000f00 */
[----:B------:R-:W-:Y:S01]  /*36f0*/  DFMA R20, R16, R20, UR6 ;  /* 0x0000000610147e2b */ /* 0x000fe20008000014 */
[----:B------:R-:W-:Y:S01]  /*3700*/  UMOV UR6, 0x9999a3c4 ;  /* 0x9999a3c400067882 */ /* 0x000fe20000000000 */
[----:B------:R-:W-:Y:S01]  /*3710*/  UMOV UR7, 0x3f899999 ;  /* 0x3f89999900077882 */ /* 0x000fe20000000000 */
[----:B------:R-:W-:Y:S01]  /*3720*/  IMAD.IADD R39, R40, 0x1, R9 ;  /* 0x0000000128277824 */ /* 0x000fe200078e0209 */
[----:B------:R-:W-:-:S04]  /*3730*/  IADD3 R7, PT, PT, R7, R9, RZ ;  /* 0x0000000907077210 */ /* 0x000fc80007ffe0ff */
[----:B------:R-:W-:Y:S01]  /*3740*/  DFMA R22, R16, R20, UR6 ;  /* 0x0000000610167e2b */ /* 0x000fe20008000014 */
[----:B------:R-:W-:Y:S01]  /*3750*/  UMOV UR6, 0x55555554 ;  /* 0x5555555400067882 */ /* 0x000fe20000000000 */
[----:B------:R-:W-:Y:S01]  /*3760*/  UMOV UR7, 0x3fb55555 ;  /* 0x3fb5555500077882 */ /* 0x000fe20000000000 */
[----:B------:R-:W-:-:S05]  /*3770*/  DFMA R20, R26, UR8, R12 ;  /* 0x000000081a147c2b */ /* 0x000fca000800000c */
[----:B------:R-:W-:-:S03]  /*3780*/  DFMA R22, R16, R22, UR6 ;  /* 0x0000000610167e2b */ /* 0x000fc60008000016 */
[----:B------:R-:W-:-:S05]  /*3790*/  DFMA R26, -R26, 3, R20 ;  /* 0x400800001a1a782b */ /* 0x000fca0000000114 */
[----:B------:R-:W-:-:S03]  /*37a0*/  DMUL R22, R16, R22 ;  /* 0x0000001610167228 */ /* 0x000fc60000000000 */
[----:B------:R-:W-:-:S05]  /*37b0*/  DADD R26, -R12, R26 ;  /* 0x000000000c1a7229 */ /* 0x000fca000000011a */
[----:B------:R-:W-:-:S08]  /*37c0*/  DFMA R22, R12, R22, R24 ;  /* 0x000000160c16722b */ /* 0x000fd00000000018 */
[----:B------:R-:W-:-:S08]  /*37d0*/  DADD R22, R22, -R26 ;  /* 0x0000000016167229 */ /* 0x000fd0000000081a */
[----:B------:R-:W-:Y:S01]  /*37e0*/  DFMA R22, R10, UR8, R22 ;  /* 0x000000080a167c2b */ /* 0x000fe20008000016 */
[----:B-1----:R-:W-:Y:S02]  /*37f0*/  IMAD R10, R39, UR4, RZ ;  /* 0x00000004270a7c24 */ /* 0x002fe4000f8e02ff */
[----:B------:R-:W-:-:S03]  /*3800*/  FADD R11, R5, -R18 ;  /* 0x80000012050b7221 */ /* 0x000fc60000000000 */
[----:B------:R-:W-:Y:S02]  /*3810*/  ISETP.GE.AND P1, PT, R7, R10, PT ;  /* 0x0000000a0700720c */ /* 0x000fe40003f26270 */
[----:B------:R-:W-:-:S08]  /*3820*/  DADD R22, R20, R22 ;  /* 0x0000000014167229 */ /* 0x000fd00000000016 */
[----:B------:R-:W-:-:S10]  /*3830*/  DMUL R22, R14, R22 ;  /* 0x000000160e167228 */ /* 0x000fd40000000000 */
[----:B------:R-:W0:Y:S02]  /*3840*/  F2F.F32.F64 R22, R22 ;  /* 0x0000001600167310 */ /* 0x000e240000301000 */
[----:B0-----:R-:W-:-:S05]  /*3850*/  FADD R11, R22, R11 ;  /* 0x0000000b160b7221 */ /* 0x001fca0000000000 */
[----:B------:R-:W-:-:S04]  /*3860*/  FSETP.NAN.AND P0, PT, |R11|, |R11|, PT ;  /* 0x4000000b0b00720b */ /* 0x000fc80003f08200 */
[----:B------:R-:W-:-:S05]  /*3870*/  FSEL R11, R11, -9.99999998050644787200e+18, !P0 ;  /* 0xdf0ac7230b0b7808 */ /* 0x000fca0004000000 */
[----:B------:R-:W-:Y:S01]  /*3880*/  FADD R8, R11, R8 ;  /* 0x000000080b087221 */ /* 0x000fe20000000000 */
[----:B------:R-:W-:Y:S06]  /*3890*/  @!P1 BRA `(.L_x_67) ;  /* 0xffffffdc00209947 */ /* 0x000fec000383ffff */
[----:B------:R-:W-:Y:S05]  /*38a0*/  BSYNC.RECONVERGENT B1 ;  /* 0x0000000000017941 */ /* 0x000fea0003800200 */
.L_x_26:
[----:B------:R-:W1:Y:S01]  /*38b0*/  LDC.64 R2, c[0x0][0x3e8] ;  /* 0x0000fa00ff027b82 */ /* 0x000e620000000a00 */
[----:B------:R-:W-:Y:S01]  /*38c0*/  ISETP.GE.AND P0, PT, R9, 0x1, PT ;  /* 0x000000010900780c */ /* 0x000fe20003f06270 */
[----:B------:R-:W-:Y:S01]  /*38d0*/  BSSY.RECONVERGENT B0, `(.L_x_68) ;  /* 0x000004c000007945 */ /* 0x000fe20003800200 */
[----:B-1----:R-:W-:-:S05]  /*38e0*/  IMAD.WIDE R2, R41, 0x4, R2 ;  /* 0x0000000429027825 */ /* 0x002fca00078e0202 */
[----:B------:R1:W-:Y:S06]  /*38f0*/  STG.E desc[UR10][R2.64], R8 ;  /* 0x0000000802007986 */ /* 0x0003ec000c10190a */
[----:B------:R-:W-:Y:S05]  /*3900*/  @!P0 BRA `(.L_x_69) ;  /* 0x0000000400208947 */ /* 0x000fea0003800000 */
[C---:B-1----:R-:W-:Y:S01]  /*3910*/  VIADDMNMX R3, R40.reuse, 0x1, R39, !PT ;  /* 0x0000000128037846 */ /* 0x042fe20007800127 */
[----:B------:R-:W-:Y:S01]  /*3920*/  BSSY.RECONVERGENT B1, `(.L_x_70) ;  /* 0x0000015000017945 */ /* 0x000fe20003800200 */
[----:B------:R-:W-:Y:S01]  /*3930*/  MOV R17, R40 ;  /* 0x0000002800117202 */ /* 0x000fe20000000f00 */
[--C-:B0-----:R-:W-:Y:S02]  /*3940*/  IMAD.MOV.U32 R13, RZ, RZ, R40.reuse ;  /* 0x000000ffff0d7224 */ /* 0x101fe400078e0028 */
[----:B------:R-:W-:Y:S01]  /*3950*/  IMAD.IADD R0, R3, 0x1, -R40 ;  /* 0x0000000103007824 */ /* 0x000fe200078e0a28 */
[----:B------:R-:W-:-:S04]  /*3960*/  IADD3 R3, PT, PT, R40, -R3, RZ ;  /* 0x8000000328037210 */ /* 0x000fc80007ffe0ff */
[----:B------:R-:W-:Y:S02]  /*3970*/  LOP3.LUT P0, R0, R0, 0x3, RZ, 0xc0, !PT ;  /* 0x0000000300007812 */ /* 0x000fe4000780c0ff */
[----:B------:R-:W-:Y:S02]  /*3980*/  ISETP.GT.U32.AND P1, PT, R3, -0x4, PT ;  /* 0xfffffffc0300780c */ /* 0x000fe40003f24070 */
[----:B------:R-:W-:-:S09]  /*3990*/  ISETP.NE.AND P2, PT, R0, RZ, PT ;  /* 0x000000ff0000720c */ /* 0x000fd20003f45270 */
[----:B------:R-:W-:Y:S05]  /*39a0*/  @!P0 BRA `(.L_x_71) ;  /* 0x0000000000308947 */ /* 0x000fea0003800000 */
[----:B------:R-:W0:Y:S01]  /*39b0*/  LDC.64 R6, c[0x0][0x3b0] ;  /* 0x0000ec00ff067b82 */ /* 0x000e220000000a00 */
[----:B------:R-:W-:Y:S01]  /*39c0*/  HFMA2 R15, -RZ, RZ, 0, 0 ;  /* 0x00000000ff0f7431 */ /* 0x000fe200000001ff */
[----:B------:R-:W-:-:S06]  /*39d0*/  MOV R13, R40 ;  /* 0x00000028000d7202 */ /* 0x000fcc0000000f00 */
[----:B------:R-:W1:Y:S02]  /*39e0*/  LDC.64 R10, c[0x0][0x3a8] ;  /* 0x0000ea00ff0a7b82 */ /* 0x000e640000000a00 */
.L_x_72:
[----:B-12---:R-:W-:-:S06]  /*39f0*/  IMAD.WIDE R2, R13, 0x4, R10 ;  /* 0x000000040d027825 */ /* 0x006fcc00078e020a */
[----:B------:R-:W2:Y:S01]  /*3a00*/  LDG.E R3, desc[UR10][R2.64] ;  /* 0x0000000a02037981 */ /* 0x000ea2000c1e1900 */
[C---:B0-----:R-:W-:Y:S01]  /*3a10*/  IMAD.WIDE R4, R13.reuse, 0x4, R6 ;  /* 0x000000040d047825 */ /* 0x041fe200078e0206 */
[----:B------:R-:W-:-:S03]  /*3a20*/  IADD3 R13, PT, PT, R13, 0x1, RZ ;  /* 0x000000010d0d7810 */ /* 0x000fc60007ffe0ff */
[----:B------:R-:W-:-:S05]  /*3a30*/  VIADD R15, R15, 0x1 ;  /* 0x000000010f0f7836 */ /* 0x000fca0000000000 */
[----:B------:R-:W-:Y:S01]  /*3a40*/  ISETP.NE.AND P0, PT, R15, R0, PT ;  /* 0x000000000f00720c */ /* 0x000fe20003f05270 */
[----:B--2---:R2:W-:-:S12]  /*3a50*/  STG.E desc[UR10][R4.64], R3 ;  /* 0x0000000304007986 */ /* 0x0045d8000c10190a */
[----:B------:R-:W-:Y:S05]  /*3a60*/  @P0 BRA `(.L_x_72) ;  /* 0xfffffffc00e00947 */ /* 0x000fea000383ffff */
.L_x_71:
[----:B------:R-:W-:Y:S05]  /*3a70*/  BSYNC.RECONVERGENT B1 ;  /* 0x0000000000017941 */ /* 0x000fea0003800200 */
.L_x_70:
[----:B------:R-:W-:Y:S04]  /*3a80*/  BSSY.RECONVERGENT B1, `(.L_x_73) ;  /* 0x0000011000017945 */ /* 0x000fe80003800200 */
[----:B------:R-:W-:Y:S05]  /*3a90*/  @P1 BRA `(.L_x_74) ;  /* 0x00000000003c1947 */ /* 0x000fea0003800000 */
.L_x_75:
[----:B0-2---:R-:W0:Y:S08]  /*3aa0*/  LDC.64 R2, c[0x0][0x3a8] ;  /* 0x0000ea00ff027b82 */ /* 0x005e300000000a00 */
[----:B------:R-:W1:Y:S01]  /*3ab0*/  LDC.64 R4, c[0x0][0x3b0] ;  /* 0x0000ec00ff047b82 */ /* 0x000e620000000a00 */
[----:B0-----:R-:W-:-:S05]  /*3ac0*/  IMAD.WIDE R2, R13, 0x4, R2 ;  /* 0x000000040d027825 */ /* 0x001fca00078e0202 */
[----:B------:R-:W2:Y:S01]  /*3ad0*/  LDG.E R7, desc[UR10][R2.64] ;  /* 0x0000000a02077981 */ /* 0x000ea2000c1e1900 */
[----:B-1----:R-:W-:-:S05]  /*3ae0*/  IMAD.WIDE R4, R13, 0x4, R4 ;  /* 0x000000040d047825 */ /* 0x002fca00078e0204 */
[----:B--2---:R0:W-:Y:S04]  /*3af0*/  STG.E desc[UR10][R4.64], R7 ;  /* 0x0000000704007986 */ /* 0x0041e8000c10190a */
[----:B------:R-:W2:Y:S04]  /*3b00*/  LDG.E R11, desc[UR10][R2.64+0x4] ;  /* 0x0000040a020b7981 */ /* 0x000ea8000c1e1900 */
[----:B--2---:R0:W-:Y:S04]  /*3b10*/  STG.E desc[UR10][R4.64+0x4], R11 ;  /* 0x0000040b04007986 */ /* 0x0041e8000c10190a */
[----:B------:R-:W2:Y:S04]  /*3b20*/  LDG.E R15, desc[UR10][R2.64+0x8] ;  /* 0x0000080a020f7981 */ /* 0x000ea8000c1e1900 */
[----:B--2---:R0:W-:Y:S04]  /*3b30*/  STG.E desc[UR10][R4.64+0x8], R15 ;  /* 0x0000080f04007986 */ /* 0x0041e8000c10190a */
[----:B------:R-:W2:Y:S01]  /*3b40*/  LDG.E R19, desc[UR10][R2.64+0xc] ;  /* 0x00000c0a02137981 */ /* 0x000ea2000c1e1900 */
[----:B------:R-:W-:-:S04]  /*3b50*/  IADD3 R13, PT, PT, R13, 0x4, RZ ;  /* 0x000000040d0d7810 */ /* 0x000fc80007ffe0ff */
[----:B------:R-:W-:Y:S01]  /*3b60*/  ISETP.GE.AND P0, PT, R13, R39, PT ;  /* 0x000000270d00720c */ /* 0x000fe20003f06270 */
[----:B--2---:R0:W-:-:S12]  /*3b70*/  STG.E desc[UR10][R4.64+0xc], R19 ;  /* 0x00000c1304007986 */ /* 0x0041d8000c10190a */
[----:B------:R-:W-:Y:S05]  /*3b80*/  @!P0 BRA `(.L_x_75) ;  /* 0xfffffffc00c48947 */ /* 0x000fea000383ffff */
.L_x_74:
[----:B------:R-:W-:Y:S05]  /*3b90*/  BSYNC.RECONVERGENT B1 ;  /* 0x0000000000017941 */ /* 0x000fea0003800200 */
.L_x_73:
[----:B------:R-:W-:Y:S04]  /*3ba0*/  BSSY.RECONVERGENT B1, `(.L_x_76) ;  /* 0x000000e000017945 */ /* 0x000fe80003800200 */
[----:B------:R-:W-:Y:S05]  /*3bb0*/  @!P2 BRA `(.L_x_77) ;  /* 0x000000000030a947 */ /* 0x000fea0003800000 */
[----:B0-----:R-:W0:Y:S01]  /*3bc0*/  LDC.64 R6, c[0x0][0x3c0] ;  /* 0x0000f000ff067b82 */ /* 0x001e220000000a00 */
[----:B------:R-:W-:Y:S01]  /*3bd0*/  IMAD.MOV.U32 R13, RZ, RZ, RZ ;  /* 0x000000ffff0d7224 */ /* 0x000fe200078e00ff */
[----:B------:R-:W-:-:S06]  /*3be0*/  MOV R17, R40 ;  /* 0x0000002800117202 */ /* 0x000fcc0000000f00 */
[----:B------:R-:W1:Y:S02]  /*3bf0*/  LDC.64 R10, c[0x0][0x3b8] ;  /* 0x0000ee00ff0a7b82 */ /* 0x000e640000000a00 */
.L_x_78:
[----:B-123--:R-:W-:-:S06]  /*3c00*/  IMAD.WIDE R2, R17, 0x4, R10 ;  /* 0x0000000411027825 */ /* 0x00efcc00078e020a */
[----:B------:R-:W2:Y:S01]  /*3c10*/  LDG.E R3, desc[UR10][R2.64] ;  /* 0x0000000a02037981 */ /* 0x000ea2000c1e1900 */
[----:B0-----:R-:W-:Y:S01]  /*3c20*/  IMAD.WIDE R4, R17, 0x4, R6 ;  /* 0x0000000411047825 */ /* 0x001fe200078e0206 */
[----:B------:R-:W-:-:S03]  /*3c30*/  IADD3 R13, PT, PT, R13, 0x1, RZ ;  /* 0x000000010d0d7810 */ /* 0x000fc60007ffe0ff */
[----:B------:R-:W-:Y:S01]  /*3c40*/  VIADD R17, R17, 0x1 ;  /* 0x0000000111117836 */ /* 0x000fe20000000000 */
[----:B------:R-:W-:Y:S01]  /*3c50*/  ISETP.NE.AND P0, PT, R13, R0, PT ;  /* 0x000000000d00720c */ /* 0x000fe20003f05270 */
[----:B--2---:R3:W-:-:S12]  /*3c60*/  STG.E desc[UR10][R4.64], R3 ;  /* 0x0000000304007986 */ /* 0x0047d8000c10190a */
[----:B------:R-:W-:Y:S05]  /*3c70*/  @P0 BRA `(.L_x_78) ;  /* 0xfffffffc00e00947 */ /* 0x000fea000383ffff */
.L_x_77:
[----:B------:R-:W-:Y:S05]  /*3c80*/  BSYNC.RECONVERGENT B1 ;  /* 0x0000000000017941 */ /* 0x000fea0003800200 */
.L_x_76:
[----:B------:R-:W-:Y:S05]  /*3c90*/  @P1 BRA `(.L_x_69) ;  /* 0x00000000003c1947 */ /* 0x000fea0003800000 */
.L_x_79:
[----:B--23--:R-:W1:Y:S08]  /*3ca0*/  LDC.64 R2, c[0x0][0x3b8] ;  /* 0x0000ee00ff027b82 */ /* 0x00ce700000000a00 */
[----:B0---4-:R-:W0:Y:S01]  /*3cb0*/  LDC.64 R4, c[0x0][0x3c0] ;  /* 0x0000f000ff047b82 */ /* 0x011e220000000a00 */
[----:B-1----:R-:W-:-:S05]  /*3cc0*/  IMAD.WIDE R2, R17, 0x4, R2 ;  /* 0x0000000411027825 */ /* 0x002fca00078e0202 */
[----:B------:R-:W2:Y:S01]  /*3cd0*/  LDG.E R7, desc[UR10][R2.64] ;  /* 0x0000000a02077981 */ /* 0x000ea2000c1e1900 */
[----:B0-----:R-:W-:-:S05]  /*3ce0*/  IMAD.WIDE R4, R17, 0x4, R4 ;  /* 0x0000000411047825 */ /* 0x001fca00078e0204 */
        /* <DEDUP_REMOVED lines=10> */
.L_x_69:
[----:B------:R-:W-:Y:S05]  /*3d90*/  BSYNC.RECONVERGENT B0 ;  /* 0x0000000000007941 */ /* 0x000fea0003800200 */
.L_x_68:
[----:B------:R-:W5:Y:S02]  /*3da0*/  LDC R0, c[0x0][0x390] ;  /* 0x0000e400ff007b82 */ /* 0x000f640000000800 */
[----:B-----5:R-:W-:-:S13]  /*3db0*/  ISETP.GE.AND P0, PT, R0, 0x1, PT ;  /* 0x000000010000780c */ /* 0x020fda0003f06270 */
[----:B------:R-:W-:Y:S05]  /*3dc0*/  @!P0 EXIT ;  /* 0x000000000000894d */ /* 0x000fea0003800000 */
[----:B------:R-:W5:Y:S01]  /*3dd0*/  LDCU UR6, c[0x0][0x38c] ;  /* 0x00007180ff0677ac */ /* 0x000f620008000800 */
[----:B0-234-:R-:W0:Y:S01]  /*3de0*/  LDC.64 R4, c[0x0][0x3b8] ;  /* 0x0000ee00ff047b82 */ /* 0x01de220000000a00 */
[----:B------:R-:W2:Y:S01]  /*3df0*/  I2F.F64 R18, R9 ;  /* 0x0000000900127312 */ /* 0x000ea20000201c00 */
[C---:B------:R-:W-:Y:S01]  /*3e00*/  VIADDMNMX R13, R40.reuse, 0x1, R39, !PT ;  /* 0x00000001280d7846 */ /* 0x040fe20007800127 */
[----:B------:R-:W-:Y:S01]  /*3e10*/  HFMA2 R15, -RZ, RZ, 0, 0 ;  /* 0x00000000ff0f7431 */ /* 0x000fe200000001ff */
[----:B------:R-:W-:Y:S02]  /*3e20*/  LOP3.LUT R14, RZ, R40, RZ, 0x33, !PT ;  /* 0x00000028ff0e7212 */ /* 0x000fe400078e33ff */
[----:B------:R-:W-:Y:S02]  /*3e30*/  LOP3.LUT R38, R9, 0xf, RZ, 0xc0, !PT ;  /* 0x0000000f09267812 */ /* 0x000fe400078ec0ff */
[----:B------:R-:W3:Y:S01]  /*3e40*/  LDC.64 R20, c[0x0][0x3c0] ;  /* 0x0000f000ff147b82 */ /* 0x000ee20000000a00 */
[----:B------:R-:W-:Y:S01]  /*3e50*/  IMAD.IADD R14, R13, 0x1, R14 ;  /* 0x000000010d0e7824 */ /* 0x000fe200078e020e */
[----:B------:R-:W-:-:S02]  /*3e60*/  IADD3 R13, PT, PT, -R40, R13, RZ ;  /* 0x0000000d280d7210 */ /* 0x000fc40007ffe1ff */
[----:B------:R-:W-:Y:S02]  /*3e70*/  LOP3.LUT R17, R9, 0x7, RZ, 0xc0, !PT ;  /* 0x0000000709117812 */ /* 0x000fe400078ec0ff */
[----:B-1----:R-:W-:Y:S01]  /*3e80*/  LOP3.LUT R8, R13, 0xfffffff0, RZ, 0xc0, !PT ;  /* 0xfffffff00d087812 */ /* 0x002fe200078ec0ff */
[----:B--2---:R-:W-:Y:S01]  /*3e90*/  DMUL R18, R18, -0.5 ;  /* 0xbfe0000012127828 */ /* 0x004fe20000000000 */
[C---:B-----5:R-:W-:Y:S01]  /*3ea0*/  VIMNMX R0, PT, PT, R9.reuse, UR6, PT ;  /* 0x0000000609007c48 */ /* 0x060fe2000bfe0100 */
[----:B------:R-:W-:Y:S01]  /*3eb0*/  ULOP3.LUT UR5, UR6, 0x7ffffff0, URZ, 0xc0, !UPT ;  /* 0x7ffffff006057892 */ /* 0x000fe2000f8ec0ff */
[----:B------:R-:W-:Y:S01]  /*3ec0*/  LOP3.LUT R16, R9, 0x3, RZ, 0xc0, !PT ;  /* 0x0000000309107812 */ /* 0x000fe200078ec0ff */
[----:B------:R-:W-:Y:S01]  /*3ed0*/  ULOP3.LUT UR6, UR6, 0x3, URZ, 0xc0, !UPT ;  /* 0x0000000306067892 */ /* 0x000fe2000f8ec0ff */
[----:B------:R-:W-:Y:S02]  /*3ee0*/  ISETP.GE.AND P0, PT, R0, 0x1, PT ;  /* 0x000000010000780c */ /* 0x000fe40003f06270 */
[----:B------:R-:W-:Y:S01]  /*3ef0*/  LOP3.LUT R12, R13, 0xf, RZ, 0xc0, !PT ;  /* 0x0000000f0d0c7812 */ /* 0x000fe200078ec0ff */
[----:B0-----:R-:W-:Y:S01]  /*3f00*/  IMAD.WIDE R4, R40, 0x4, R4 ;  /* 0x0000000428047825 */ /* 0x001fe200078e0204 */
[----:B------:R-:W-:-:S02]  /*3f10*/  P2R R43, PR, RZ, 0x1 ;  /* 0x00000001ff2b7803 */ /* 0x000fc40000000000 */
[C---:B------:R-:W-:Y:S02]  /*3f20*/  LOP3.LUT R11, R13.reuse, 0x7, RZ, 0xc0, !PT ;  /* 0x000000070d0b7812 */ /* 0x040fe400078ec0ff */
[C---:B------:R-:W-:Y:S02]  /*3f30*/  LOP3.LUT R10, R13.reuse, 0x3, RZ, 0xc0, !PT ;  /* 0x000000030d0a7812 */ /* 0x040fe400078ec0ff */
[----:B------:R-:W-:Y:S01]  /*3f40*/  LOP3.LUT R9, R13, 0xfffffff8, RZ, 0xc0, !PT ;  /* 0xfffffff80d097812 */ /* 0x000fe200078ec0ff */
[----:B---3--:R-:W-:Y:S01]  /*3f50*/  IMAD.WIDE R20, R40, 0x4, R20 ;  /* 0x0000000428147825 */ /* 0x008fe200078e0214 */
[----:B------:R-:W-:-:S07]  /*3f60*/  IADD3 R8, PT, PT, -R8, RZ, RZ ;  /* 0x000000ff08087210 */ /* 0x000fce0007ffe1ff */
.L_x_318:
[----:B-1234-:R-:W0:Y:S01]  /*3f70*/  LDC.64 R2, c[0x0][0x3a0] ;  /* 0x0000e800ff027b82 */ /* 0x01ee220000000a00 */
[----:B------:R-:W1:Y:S07]  /*3f80*/  LDCU UR4, c[0x0][0x380] ;  /* 0x00007000ff0477ac */ /* 0x000e6e0008000800 */
[----:B-----5:R-:W2:Y:S01]  /*3f90*/  LDC.64 R28, c[0x0][0x3c8] ;  /* 0x0000f200ff1c7b82 */ /* 0x020ea20000000a00 */
[----:B0-----:R-:W-:-:S05]  /*3fa0*/  IMAD.WIDE R2, R41, 0x30, R2 ;  /* 0x0000003029027825 */ /* 0x001fca00078e0202 */
[----:B------:R-:W3:Y:S04]  /*3fb0*/  LDG.E.64 R24, desc[UR10][R2.64] ;  /* 0x0000000a02187981 */ /* 0x000ee8000c1e1b00 */
[----:B------:R-:W4:Y:S04]  /*3fc0*/  LDG.E.64 R6, desc[UR10][R2.64+0x10] ;  /* 0x0000100a02067981 */ /* 0x000f28000c1e1b00 */
[----:B------:R-:W5:Y:S01]  /*3fd0*/  LDG.E.64 R22, desc[UR10][R2.64+0x8] ;  /* 0x0000080a02167981 */ /* 0x000f62000c1e1b00 */
[----:B--2---:R-:W-:Y:S01]  /*3fe0*/  IMAD.WIDE R28, R41, 0x4, R28 ;  /* 0x00000004291c7825 */ /* 0x004fe200078e021c */
[----:B---3--:R-:W-:-:S02]  /*3ff0*/  SHF.R.U32.HI R0, RZ, 0x2, R25 ;  /* 0x00000002ff007819 */ /* 0x008fc40000011619 */
[----:B------:R-:W-:Y:S02]  /*4000*/  IADD3 R24, PT, PT, R24, 0x587c5, RZ ;  /* 0x000587c518187810 */ /* 0x000fe40007ffe0ff */
[----:B------:R-:W-:Y:S01]  /*4010*/  LOP3.LUT R0, R0, R25, RZ, 0x3c, !PT ;  /* 0x0000001900007212 */ /* 0x000fe200078e3cff */
[----:B----4-:R-:W-:Y:S01]  /*4020*/  IMAD.SHL.U32 R25, R7, 0x10, RZ ;  /* 0x0000001007197824 */ /* 0x010fe200078e00ff */
[----:B------:R-:W-:Y:S02]  /*4030*/  MOV R31, R6 ;  /* 0x00000006001f7202 */ /* 0x000fe40000000f00 */
[C---:B------:R-:W-:Y:S02]  /*4040*/  SHF.L.U32 R26, R0.reuse, 0x1, RZ ;  /* 0x00000001001a7819 */ /* 0x040fe400000006ff */
[----:B-----5:R-:W-:Y:S02]  /*4050*/  MOV R30, R23 ;  /* 0x00000017001e7202 */ /* 0x020fe40000000f00 */
[----:B------:R-:W-:-:S02]  /*4060*/  LOP3.LUT R26, R0, R26, R25, 0x96, !PT ;  /* 0x0000001a001a7212 */ /* 0x000fc400078e9619 */
[----:B------:R-:W-:Y:S01]  /*4070*/  MOV R0, 0x2f800000 ;  /* 0x2f80000000007802 */ /* 0x000fe20000000f00 */
[----:B------:R0:W-:Y:S01]  /*4080*/  STG.E.64 desc[UR10][R2.64+0x8], R30 ;  /* 0x0000081e02007986 */ /* 0x0001e2000c101b0a */
[----:B------:R-:W-:Y:S01]  /*4090*/  LOP3.LUT R27, R26, R7, RZ, 0x3c, !PT ;  /* 0x000000071a1b7212 */ /* 0x000fe200078e3cff */
[----:B------:R-:W-:-:S04]  /*40a0*/  IMAD.MOV.U32 R26, RZ, RZ, R7 ;  /* 0x000000ffff1a7224 */ /* 0x000fc800078e0007 */
[----:B------:R-:W-:Y:S01]  /*40b0*/  IMAD.IADD R25, R27, 0x1, R24 ;  /* 0x000000011b197824 */ /* 0x000fe200078e0218 */
[----:B------:R-:W-:Y:S04]  /*40c0*/  STG.E.64 desc[UR10][R2.64+0x10], R26 ;  /* 0x0000101a02007986 */ /* 0x000fe8000c101b0a */
[----:B------:R-:W-:Y:S02]  /*40d0*/  I2FP.F32.U32 R33, R25 ;  /* 0x0000001900217245 */ /* 0x000fe40000201000 */
[----:B------:R-:W-:Y:S01]  /*40e0*/  MOV R25, R22 ;  /* 0x0000001600197202 */ /* 0x000fe20000000f00 */
[----:B-1----:R-:W-:Y:S01]  /*40f0*/  USHF.L.U32 UR4, UR4, 0x1, URZ ;  /* 0x0000000104047899 */ /* 0x002fe200080006ff */
[----:B0-----:R-:W0:Y:S01]  /*4100*/  LDC.64 R30, c[0x0][0x3d0] ;  /* 0x0000f400ff1e7b82 */ /* 0x001e220000000a00 */
[----:B------:R-:W-:-:S02]  /*4110*/  FFMA R35, R33, R0, 1.1641532182693481445e-10 ;  /* 0x2f00000021237423 */ /* 0x000fc40000000000 */
[----:B------:R1:W-:Y:S04]  /*4120*/  STG.E.64 desc[UR10][R2.64], R24 ;  /* 0x0000001802007986 */ /* 0x0003e8000c101b0a */
[----:B------:R2:W-:Y:S04]  /*4130*/  STG.E desc[UR10][R28.64], R35 ;  /* 0x000000231c007986 */ /* 0x0005e8000c10190a */
[----:B------:R-:W3:Y:S04]  /*4140*/  LDG.E.64 R32, desc[UR10][R2.64] ;  /* 0x0000000a02207981 */ /* 0x000ee8000c1e1b00 */
[----:B------:R-:W4:Y:S04]  /*4150*/  LDG.E.64 R6, desc[UR10][R2.64+0x10] ;  /* 0x0000100a02067981 */ /* 0x000f28000c1e1b00 */
[----:B------:R-:W5:Y:S01]  /*4160*/  LDG.E.64 R22, desc[UR10][R2.64+0x8] ;  /* 0x0000080a02167981 */ /* 0x000f62000c1e1b00 */
[----:B0-----:R-:W-:Y:S01]  /*4170*/  IMAD.WIDE R30, R41, 0x4, R30 ;  /* 0x00000004291e7825 */ /* 0x001fe200078e021e */
[----:B---3--:R-:W-:-:S02]  /*4180*/  SHF.R.U32.HI R34, RZ, 0x2, R33 ;  /* 0x00000002ff227819 */ /* 0x008fc40000011621 */
[----:B-1----:R-:W-:Y:S02]  /*4190*/  IADD3 R24, PT, PT, R32, 0x587c5, RZ ;  /* 0x000587c520187810 */ /* 0x002fe40007ffe0ff */
[----:B------:R-:W-:Y:S01]  /*41a0*/  LOP3.LUT R34, R34, R33, RZ, 0x3c, !PT ;  /* 0x0000002122227212 */ /* 0x000fe200078e3cff */
[----:B----4-:R-:W-:Y:S01]  /*41b0*/  IMAD.SHL.U32 R33, R7, 0x10, RZ ;  /* 0x0000001007217824 */ /* 0x010fe200078e00ff */
[----:B------:R-:W-:Y:S02]  /*41c0*/  MOV R27, R6 ;  /* 0x00000006001b7202 */ /* 0x000fe40000000f00 */
[C---:B------:R-:W-:Y:S02]  /*41d0*/  SHF.L.U32 R26, R34.reuse, 0x1, RZ ;  /* 0x00000001221a7819 */ /* 0x040fe400000006ff */
[----:B--2---:R-:W-:Y:S02]  /*41e0*/  MOV R28, R7 ;  /* 0x00000007001c7202 */ /* 0x004fe40000000f00 */
[----:B------:R-:W-:-:S04]  /*41f0*/  LOP3.LUT R26, R34, R26, R33, 0x96, !PT ;  /* 0x0000001a221a7212 */ /* 0x000fc800078e9621 */
[----:B------:R-:W-:Y:S02]  /*4200*/  LOP3.LUT R29, R26, R7, RZ, 0x3c, !PT ;  /* 0x000000071a1d7212 */ /* 0x000fe400078e3cff */
[----:B------:R-:W-:-:S03]  /*4210*/  I2FP.F32.S32 R26, UR4 ;  /* 0x00000004001a7c45 */ /* 0x000fc60008201400 */
[----:B------:R-:W-:Y:S01]  /*4220*/  IMAD.IADD R25, R29, 0x1, R24 ;  /* 0x000000011d197824 */ /* 0x000fe200078e0218 */
[----:B------:R0:W-:Y:S04]  /*4230*/  STG.E.64 desc[UR10][R2.64+0x10], R28 ;  /* 0x0000101c02007986 */ /* 0x0001e8000c101b0a */
[----:B------:R-:W-:-:S05]  /*4240*/  I2FP.F32.U32 R25, R25 ;  /* 0x0000001900197245 */ /* 0x000fca0000201000 */
[----:B------:R-:W-:-:S04]  /*4250*/  FFMA R25, R25, R0, 1.1641532182693481445e-10 ;  /* 0x2f00000019197423 */ /* 0x000fc80000000000 */
[----:B------:R-:W-:Y:S01]  /*4260*/  FMUL R32, R25, R26 ;  /* 0x0000001a19207220 */ /* 0x000fe20000400000 */
[----:B-----5:R-:W-:Y:S01]  /*4270*/  IMAD.MOV.U32 R26, RZ, RZ, R23 ;  /* 0x000000ffff1a7224 */ /* 0x020fe200078e0017 */
[----:B------:R-:W-:Y:S02]  /*4280*/  MOV R25, R22 ;  /* 0x0000001600197202 */ /* 0x000fe40000000f00 */
[----:B------:R-:W1:Y:S02]  /*4290*/  F2I.TRUNC.NTZ R33, R32 ;  /* 0x0000002000217305 */ /* 0x000e64000020f100 */
[----:B------:R0:W-:Y:S04]  /*42a0*/  STG.E.64 desc[UR10][R2.64+0x8], R26 ;  /* 0x0000081a02007986 */ /* 0x0001e8000c101b0a */
[----:B------:R0:W-:Y:S04]  /*42b0*/  STG.E.64 desc[UR10][R2.64], R24 ;  /* 0x0000001802007986 */ /* 0x0001e8000c101b0a */
[----:B-1----:R0:W-:Y:S04]  /*42c0*/  STG.E desc[UR10][R30.64], R33 ;  /* 0x000000211e007986 */ /* 0x0021e8000c10190a */
[----:B------:R-:W2:Y:S01]  /*42d0*/  LDG.E R6, desc[UR10][R2.64+0x18] ;  /* 0x0000180a02067981 */ /* 0x000ea2000c1e1900 */
[----:B------:R-:W-:Y:S01]  /*42e0*/  BSSY.RECONVERGENT B0, `(.L_x_80) ;  /* 0x0000051000007945 */ /* 0x000fe20003800200 */
[----:B--2---:R-:W-:-:S13]  /*42f0*/  ISETP.NE.AND P0, PT, R6, 0x1, PT ;  /* 0x000000010600780c */ /* 0x004fda0003f05270 */
[----:B0-----:R-:W-:Y:S05]  /*4300*/  @!P0 BRA `(.L_x_81) ;  /* 0x0000000400308947 */ /* 0x001fea0003800000 */
[----:B------:R-:W2:Y:S04]  /*4310*/  LDG.E.64 R24, desc[UR10][R2.64] ;  /* 0x0000000a02187981 */ /* 0x000ea8000c1e1b00 */
[----:B------:R-:W3:Y:S04]  /*4320*/  LDG.E.64 R6, desc[UR10][R2.64+0x10] ;  /* 0x0000100a02067981 */ /* 0x000ee8000c1e1b00 */
[----:B------:R-:W4:Y:S01]  /*4330*/  LDG.E.64 R22, desc[UR10][R2.64+0x8] ;  /* 0x0000080a02167981 */ /* 0x000f22000c1e1b00 */
[----:B------:R-:W-:Y:S01]  /*4340*/  BSSY.RECONVERGENT B1, `(.L_x_82) ;  /* 0x000003f000017945 */ /* 0x000fe20003800200 */
[----:B--2---:R-:W-:-:S04]  /*4350*/  SHF.R.U32.HI R26, RZ, 0x2, R25 ;  /* 0x00000002ff1a7819 */ /* 0x004fc80000011619 */
[----:B------:R-:W-:Y:S01]  /*4360*/  LOP3.LUT R26, R26, R25, RZ, 0x3c, !PT ;  /* 0x000000191a1a7212 */ /* 0x000fe200078e3cff */
[----:B---3--:R0:W-:Y:S01]  /*4370*/  STG.E.64 desc[UR10][R2.64+0x8], R6 ;  /* 0x0000080602007986 */ /* 0x0081e2000c101b0a */
[----:B------:R-:W-:-:S03]  /*4380*/  SHF.L.U32 R25, R7, 0x4, RZ ;  /* 0x0000000407197819 */ /* 0x000fc600000006ff */
[----:B------:R-:W-:-:S05]  /*4390*/  IMAD.SHL.U32 R27, R26, 0x2, RZ ;  /* 0x000000021a1b7824 */ /* 0x000fca00078e00ff */
[----:B------:R-:W-:Y:S01]  /*43a0*/  LOP3.LUT R26, R26, R27, R25, 0x96, !PT ;  /* 0x0000001b1a1a7212 */ /* 0x000fe200078e9619 */
[----:B------:R-:W-:-:S03]  /*43b0*/  IMAD.MOV.U32 R27, RZ, RZ, 0x3e055027 ;  /* 0x3e055027ff1b7424 */ /* 0x000fc600078e00ff */
[----:B------:R-:W-:-:S04]  /*43c0*/  LOP3.LUT R26, R26, R7, RZ, 0x3c, !PT ;  /* 0x000000071a1a7212 */ /* 0x000fc800078e3cff */
[----:B------:R-:W-:-:S04]  /*43d0*/  IADD3 R25, PT, PT, R24, 0x587c5, R26 ;  /* 0x000587c518197810 */ /* 0x000fc80007ffe01a */
[----:B------:R-:W-:-:S05]  /*43e0*/  I2FP.F32.U32 R25, R25 ;  /* 0x0000001900197245 */ /* 0x000fca0000201000 */
[----:B------:R-:W-:-:S05]  /*43f0*/  FFMA R0, R25, R0, 1.1641532182693481445e-10 ;  /* 0x2f00000019007423 */ /* 0x000fca0000000000 */
[----:B------:R-:W-:-:S13]  /*4400*/  FSETP.GEU.AND P0, PT, R0, 1.175494350822287508e-38, PT ;  /* 0x008000000000780b */ /* 0x000fda0003f0e000 */
[----:B------:R-:W-:-:S05]  /*4410*/  @!P0 FMUL R0, R0, 8388608 ;  /* 0x4b00000000008820 */ /* 0x000fca0000400000 */
[----:B------:R-:W-:-:S04]  /*4420*/  IADD3 R25, PT, PT, R0, -0x3f2aaaab, RZ ;  /* 0xc0d5555500197810 */ /* 0x000fc80007ffe0ff */
[----:B------:R-:W-:-:S04]  /*4430*/  LOP3.LUT R29, R25, 0xff800000, RZ, 0xc0, !PT ;  /* 0xff800000191d7812 */ /* 0x000fc800078ec0ff */
[-C--:B------:R-:W-:Y:S02]  /*4440*/  IADD3 R25, PT, PT, R0, -R29.reuse, RZ ;  /* 0x8000001d00197210 */ /* 0x080fe40007ffe0ff */
[----:B------:R-:W-:Y:S01]  /*4450*/  I2FP.F32.S32 R28, R29 ;  /* 0x0000001d001c7245 */ /* 0x000fe20000201400 */
[----:B------:R-:W-:Y:S02]  /*4460*/  IMAD.MOV.U32 R29, RZ, RZ, 0x7f800000 ;  /* 0x7f800000ff1d7424 */ /* 0x000fe400078e00ff */
[----:B------:R-:W-:-:S04]  /*4470*/  FADD R30, R25, -1 ;  /* 0xbf800000191e7421 */ /* 0x000fc80000000000 */
[----:B------:R-:W-:-:S04]  /*4480*/  FFMA R25, R30, -R27, 0.14084610342979431152 ;  /* 0x3e1039f61e197423 */ /* 0x000fc8000000081b */
[----:B------:R-:W-:-:S04]  /*4490*/  FFMA R25, R30, R25, -0.12148627638816833496 ;  /* 0xbdf8cdcc1e197423 */ /* 0x000fc80000000019 */
[----:B------:R-:W-:-:S04]  /*44a0*/  FFMA R25, R30, R25, 0.13980610668659210205 ;  /* 0x3e0f29551e197423 */ /* 0x000fc80000000019 */
[----:B------:R-:W-:-:S04]  /*44b0*/  FFMA R25, R30, R25, -0.16684235632419586182 ;  /* 0xbe2ad8b91e197423 */ /* 0x000fc80000000019 */
[----:B------:R-:W-:-:S04]  /*44c0*/  FFMA R25, R30, R25, 0.20012299716472625732 ;  /* 0x3e4ced0b1e197423 */ /* 0x000fc80000000019 */
[----:B------:R-:W-:-:S04]  /*44d0*/  FFMA R25, R30, R25, -0.24999669194221496582 ;  /* 0xbe7fff221e197423 */ /* 0x000fc80000000019 */
[----:B------:R-:W-:Y:S01]  /*44e0*/  FFMA R27, R30, R25, 0.33333182334899902344 ;  /* 0x3eaaaa781e1b7423 */ /* 0x000fe20000000019 */
[----:B----4-:R-:W-:-:S03]  /*44f0*/  SHF.R.U32.HI R25, RZ, 0x2, R22 ;  /* 0x00000002ff197819 */ /* 0x010fc60000011616 */
[----:B------:R-:W-:Y:S01]  /*4500*/  FFMA R31, R30, R27, -0.5 ;  /* 0xbf0000001e1f7423 */ /* 0x000fe2000000001b */
[----:B------:R-:W-:Y:S02]  /*4510*/  FSEL R27, RZ, -23, P0 ;  /* 0xc1b80000ff1b7808 */ /* 0x000fe40000000000 */
[----:B------:R-:W-:Y:S01]  /*4520*/  ISETP.GT.U32.AND P0, PT, R0, 0x7f7fffff, PT ;  /* 0x7f7fffff0000780c */ /* 0x000fe20003f04070 */
[----:B------:R-:W-:Y:S01]  /*4530*/  FMUL R31, R30, R31 ;  /* 0x0000001f1e1f7220 */ /* 0x000fe20000400000 */
[----:B------:R-:W-:Y:S01]  /*4540*/  LOP3.LUT R25, R25, R22, RZ, 0x3c, !PT ;  /* 0x0000001619197212 */ /* 0x000fe200078e3cff */
[----:B------:R-:W-:Y:S01]  /*4550*/  FFMA R28, R28, 1.1920928955078125e-07, R27 ;  /* 0x340000001c1c7823 */ /* 0x000fe2000000001b */
[----:B------:R-:W-:Y:S01]  /*4560*/  SHF.L.U32 R22, R26, 0x4, RZ ;  /* 0x000000041a167819 */ /* 0x000fe200000006ff */
[----:B------:R-:W-:Y:S01]  /*4570*/  FFMA R31, R30, R31, R30 ;  /* 0x0000001f1e1f7223 */ /* 0x000fe2000000001e */
[----:B------:R-:W-:-:S03]  /*4580*/  SHF.L.U32 R27, R25, 0x1, RZ ;  /* 0x00000001191b7819 */ /* 0x000fc600000006ff */
[----:B------:R-:W-:Y:S01]  /*4590*/  FFMA R28, R28, 0.69314718246459960938, R31 ;  /* 0x3f3172181c1c7823 */ /* 0x000fe2000000001f */
[----:B------:R-:W-:Y:S02]  /*45a0*/  LOP3.LUT R27, R25, R27, R22, 0x96, !PT ;  /* 0x0000001b191b7212 */ /* 0x000fe400078e9616 */
[----:B------:R-:W-:Y:S01]  /*45b0*/  IADD3 R22, PT, PT, R24, 0xb0f8a, RZ ;  /* 0x000b0f8a18167810 */ /* 0x000fe20007ffe0ff */
[C---:B------:R-:W-:Y:S01]  /*45c0*/  @P0 FFMA R28, R0.reuse, R29, +INF ;  /* 0x7f800000001c0423 */ /* 0x040fe2000000001d */
[----:B------:R-:W-:Y:S02]  /*45d0*/  FSETP.NEU.AND P0, PT, R0, RZ, PT ;  /* 0x000000ff0000720b */ /* 0x000fe40003f0d000 */
[----:B------:R-:W-:Y:S01]  /*45e0*/  LOP3.LUT R27, R27, R26, RZ, 0x3c, !PT ;  /* 0x0000001a1b1b7212 */ /* 0x000fe200078e3cff */
[----:B------:R-:W-:Y:S01]  /*45f0*/  FMUL R28, R28, -2 ;  /* 0xc00000001c1c7820 */ /* 0x000fe20000400000 */
[----:B------:R0:W-:Y:S01]  /*4600*/  STG.E.64 desc[UR10][R2.64], R22 ;  /* 0x0000001602007986 */ /* 0x0001e2000c101b0a */
[----:B------:R-:W-:-:S02]  /*4610*/  MOV R29, 0x30c90fdb ;  /* 0x30c90fdb001d7802 */ /* 0x000fc40000000f00 */
[----:B------:R-:W-:Y:S01]  /*4620*/  IMAD.IADD R0, R27, 0x1, R22 ;  /* 0x000000011b007824 */ /* 0x000fe200078e0216 */
[----:B------:R-:W-:Y:S01]  /*4630*/  FSEL R28, R28, +INF , P0 ;  /* 0x7f8000001c1c7808 */ /* 0x000fe20000000000 */
[----:B------:R0:W-:Y:S03]  /*4640*/  STG.E.64 desc[UR10][R2.64+0x10], R26 ;  /* 0x0000101a02007986 */ /* 0x0001e6000c101b0a */
[----:B------:R-:W-:Y:S01]  /*4650*/  IADD3 R24, PT, PT, R28, -0xd000000, RZ ;  /* 0xf30000001c187810 */ /* 0x000fe20007ffe0ff */
[----:B------:R0:W1:Y:S01]  /*4660*/  MUFU.RSQ R25, R28 ;  /* 0x0000001c00197308 */ /* 0x0000620000001400 */
[----:B------:R-:W-:Y:S02]  /*4670*/  I2FP.F32.U32 R0, R0 ;  /* 0x0000000000007245 */ /* 0x000fe40000201000 */
[----:B------:R-:W-:-:S03]  /*4680*/  ISETP.GT.U32.AND P0, PT, R24, 0x727fffff, PT ;  /* 0x727fffff1800780c */ /* 0x000fc60003f04070 */
[----:B------:R-:W-:-:S10]  /*4690*/  FFMA R24, R0, R29, 7.314590599882819788e-10 ;  /* 0x30490fdb00187423 */ /* 0x000fd4000000001d */
[----:B0-----:R-:W-:Y:S05]  /*46a0*/  @!P0 BRA `(.L_x_83) ;  /* 0x0000000000108947 */ /* 0x001fea0003800000 */
[----:B------:R-:W-:Y:S02]  /*46b0*/  MOV R0, R28 ;  /* 0x0000001c00007202 */ /* 0x000fe40000000f00 */
[----:B------:R-:W-:-:S07]  /*46c0*/  MOV R26, 0x46e0 ;  /* 0x000046e0001a7802 */ /* 0x000fce0000000f00 */
[----:B-1----:R-:W-:Y:S05]  /*46d0*/  CALL.REL.NOINC `($__internal_2_$__cuda_sm20_sqrt_rn_f32_slowpath) ;  /* 0x000000ac00087944 */ /* 0x002fea0003c00000 */
[----:B------:R-:W-:Y:S05]  /*46e0*/  BRA `(.L_x_84) ;  /* 0x0000000000107947 */ /* 0x000fea0003800000 */
.L_x_83:
[----:B-1----:R-:W-:Y:S01]  /*46f0*/  FMUL.FTZ R7, R28, R25 ;  /* 0x000000191c077220 */ /* 0x002fe20000410000 */
[----:B------:R-:W-:-:S03]  /*4700*/  FMUL.FTZ R25, R25, 0.5 ;  /* 0x3f00000019197820 */ /* 0x000fc60000410000 */
[----:B------:R-:W-:-:S04]  /*4710*/  FFMA R0, -R7, R7, R28 ;  /* 0x0000000707007223 */ /* 0x000fc8000000011c */
[----:B------:R-:W-:-:S07]  /*4720*/  FFMA R0, R0, R25, R7 ;  /* 0x0000001900007223 */ /* 0x000fce0000000007 */
.L_x_84:
[----:B------:R-:W-:Y:S05]  /*4730*/  BSYNC.RECONVERGENT B1 ;  /* 0x0000000000017941 */ /* 0x000fea0003800200 */
.L_x_82:
[----:B------:R-:W-:Y:S01]  /*4740*/  FMUL.RZ R24, R24, 0.15915493667125701904 ;  /* 0x3e22f98318187820 */ /* 0x000fe2000040c000 */
[----:B------:R-:W-:-:S03]  /*4750*/  IMAD.MOV.U32 R25, RZ, RZ, 0x1 ;  /* 0x00000001ff197424 */ /* 0x000fc600078e00ff */
[----:B------:R-:W0:Y:S02]  /*4760*/  MUFU.COS R7, R24 ;  /* 0x0000001800077308 */ /* 0x000e240000000000 */
[----:B------:R1:W-:Y:S01]  /*4770*/  STG.E desc[UR10][R2.64+0x18], R25 ;  /* 0x0000181902007986 */ /* 0x0003e2000c10190a */
[----:B0-----:R-:W-:-:S05]  /*4780*/  FMUL R23, R7, R0 ;  /* 0x0000000007177220 */ /* 0x001fca0000400000 */
[----:B------:R-:W0:Y:S01]  /*4790*/  MUFU.SIN R7, R24 ;  /* 0x0000001800077308 */ /* 0x000e220000000400 */
[----:B------:R1:W-:Y:S01]  /*47a0*/  STG.E desc[UR10][R2.64+0x20], R23 ;  /* 0x0000201702007986 */ /* 0x0003e2000c10190a */
[----:B0-----:R-:W-:Y:S01]  /*47b0*/  FMUL R0, R7, R0 ;  /* 0x0000000007007220 */ /* 0x001fe20000400000 */
[----:B-1----:R-:W-:Y:S06]  /*47c0*/  BRA `(.L_x_85) ;  /* 0x0000000000087947 */ /* 0x002fec0003800000 */
.L_x_81:
[----:B------:R0:W5:Y:S04]  /*47d0*/  LDG.E R0, desc[UR10][R2.64+0x20] ;  /* 0x0000200a02007981 */ /* 0x000168000c1e1900 */
[----:B------:R0:W-:Y:S02]  /*47e0*/  STG.E desc[UR10][R2.64+0x18], RZ ;  /* 0x000018ff02007986 */ /* 0x0001e4000c10190a */
.L_x_85:
[----:B------:R-:W-:Y:S05]  /*47f0*/  BSYNC.RECONVERGENT B0 ;  /* 0x0000000000007941 */ /* 0x000fea0003800200 */
.L_x_80:
[----:B------:R-:W1:Y:S01]  /*4800*/  LDC.64 R6, c[0x0][0x3d8] ;  /* 0x0000f600ff067b82 */ /* 0x000e620000000a00 */
[----:B------:R-:W2:Y:S02]  /*4810*/  LDCU UR4, c[0x0][0x398] ;  /* 0x00007300ff0477ac */ /* 0x000ea40008000800 */
[----:B--2--5:R-:W-:Y:S01]  /*4820*/  FMUL R23, R0, UR4 ;  /* 0x0000000400177c20 */ /* 0x024fe20008400000 */
[----:B-1----:R-:W-:-:S05]  /*4830*/  IMAD.WIDE R6, R41, 0x4, R6 ;  /* 0x0000000429067825 */ /* 0x002fca00078e0206 */
[----:B------:R1:W-:Y:S04]  /*4840*/  STG.E desc[UR10][R6.64], R23 ;  /* 0x0000001706007986 */ /* 0x0003e8000c10190a */
[----:B------:R-:W2:Y:S01]  /*4850*/  LDG.E R0, desc[UR10][R2.64+0x18] ;  /* 0x0000180a02007981 */ /* 0x000ea2000c1e1900 */
[----:B------:R-:W-:Y:S01]  /*4860*/  BSSY.RECONVERGENT B0, `(.L_x_86) ;  /* 0x0000052000007945 */ /* 0x000fe20003800200 */
[----:B--2---:R-:W-:-:S13]  /*4870*/  ISETP.NE.AND P0, PT, R0, 0x1, PT ;  /* 0x000000010000780c */ /* 0x004fda0003f05270 */
[----:B-1----:R-:W-:Y:S05]  /*4880*/  @!P0 BRA `(.L_x_87) ;  /* 0x0000000400348947 */ /* 0x002fea0003800000 */
[----:B------:R-:W2:Y:S04]  /*4890*/  LDG.E.64 R24, desc[UR10][R2.64] ;  /* 0x0000000a02187981 */ /* 0x000ea8000c1e1b00 */
[----:B------:R-:W3:Y:S04]  /*48a0*/  LDG.E.64 R6, desc[UR10][R2.64+0x10] ;  /* 0x0000100a02067981 */ /* 0x000ee8000c1e1b00 */
[----:B------:R-:W4:Y:S01]  /*48b0*/  LDG.E.64 R22, desc[UR10][R2.64+0x8] ;  /* 0x0000080a02167981 */ /* 0x000f22000c1e1b00 */
[----:B------:R-:W-:Y:S01]  /*48c0*/  IMAD.MOV.U32 R27, RZ, RZ, 0x3e055027 ;  /* 0x3e055027ff1b7424 */ /* 0x000fe200078e00ff */
[----:B------:R-:W-:Y:S01]  /*48d0*/  BSSY.RECONVERGENT B1, `(.L_x_88) ;  /* 0x000003f000017945 */ /* 0x000fe20003800200 */
[----:B--2---:R-:W-:-:S04]  /*48e0*/  SHF.R.U32.HI R0, RZ, 0x2, R25 ;  /* 0x00000002ff007819 */ /* 0x004fc80000011619 */
[----:B------:R-:W-:Y:S01]  /*48f0*/  LOP3.LUT R0, R0, R25, RZ, 0x3c, !PT ;  /* 0x0000001900007212 */ /* 0x000fe200078e3cff */
[----:B---3--:R1:W-:Y:S01]  /*4900*/  STG.E.64 desc[UR10][R2.64+0x8], R6 ;  /* 0x0000080602007986 */ /* 0x0083e2000c101b0a */
[----:B------:R-:W-:Y:S02]  /*4910*/  SHF.L.U32 R25, R7, 0x4, RZ ;  /* 0x0000000407197819 */ /* 0x000fe400000006ff */
[----:B------:R-:W-:-:S04]  /*4920*/  SHF.L.U32 R26, R0, 0x1, RZ ;  /* 0x00000001001a7819 */ /* 0x000fc800000006ff */
        /* <DEDUP_REMOVED lines=35> */
[----:B------:R-:W-:Y:S01]  /*4b60*/  FSETP.NEU.AND P0, PT, R0, RZ, PT ;  /* 0x000000ff0000720b */ /* 0x000fe20003f0d000 */
[----:B------:R-:W-:Y:S01]  /*4b70*/  HFMA2 R29, -RZ, RZ, 0.1495361328125, 0.0004794597625732421875 ;  /* 0x30c90fdbff1d7431 */ /* 0x000fe200000001ff */
[----:B------:R-:W-:Y:S01]  /*4b80*/  LOP3.LUT R27, R27, R26, RZ, 0x3c, !PT ;  /* 0x0000001a1b1b7212 */ /* 0x000fe200078e3cff */
[----:B------:R-:W-:Y:S01]  /*4b90*/  FMUL R28, R28, -2 ;  /* 0xc00000001c1c7820 */ /* 0x000fe20000400000 */
[----:B------:R1:W-:Y:S03]  /*4ba0*/  STG.E.64 desc[UR10][R2.64], R22 ;  /* 0x0000001602007986 */ /* 0x0003e6000c101b0a */
[----:B------:R-:W-:Y:S01]  /*4bb0*/  IMAD.IADD R0, R27, 0x1, R22 ;  /* 0x000000011b007824 */ /* 0x000fe200078e0216 */
[----:B------:R-:W-:Y:S01]  /*4bc0*/  FSEL R28, R28, +INF , P0 ;  /* 0x7f8000001c1c7808 */ /* 0x000fe20000000000 */
[----:B------:R1:W-:Y:S03]  /*4bd0*/  STG.E.64 desc[UR10][R2.64+0x10], R26 ;  /* 0x0000101a02007986 */ /* 0x0003e6000c101b0a */
[----:B------:R-:W-:Y:S01]  /*4be0*/  IADD3 R24, PT, PT, R28, -0xd000000, RZ ;  /* 0xf30000001c187810 */ /* 0x000fe20007ffe0ff */
[----:B------:R1:W2:Y:S01]  /*4bf0*/  MUFU.RSQ R25, R28 ;  /* 0x0000001c00197308 */ /* 0x0002a20000001400 */
[----:B------:R-:W-:-:S02]  /*4c00*/  I2FP.F32.U32 R0, R0 ;  /* 0x0000000000007245 */ /* 0x000fc40000201000 */
[----:B------:R-:W-:-:S03]  /*4c10*/  ISETP.GT.U32.AND P0, PT, R24, 0x727fffff, PT ;  /* 0x727fffff1800780c */ /* 0x000fc60003f04070 */
[----:B------:R-:W-:-:S10]  /*4c20*/  FFMA R24, R0, R29, 7.314590599882819788e-10 ;  /* 0x30490fdb00187423 */ /* 0x000fd4000000001d */
[----:B-1----:R-:W-:Y:S05]  /*4c30*/  @!P0 BRA `(.L_x_89) ;  /* 0x0000000000108947 */ /* 0x002fea0003800000 */
[----:B------:R-:W-:Y:S02]  /*4c40*/  MOV R0, R28 ;  /* 0x0000001c00007202 */ /* 0x000fe40000000f00 */
[----:B------:R-:W-:-:S07]  /*4c50*/  MOV R26, 0x4c70 ;  /* 0x00004c70001a7802 */ /* 0x000fce0000000f00 */
[----:B0-2---:R-:W-:Y:S05]  /*4c60*/  CALL.REL.NOINC `($__internal_2_$__cuda_sm20_sqrt_rn_f32_slowpath) ;  /* 0x000000a400a47944 */ /* 0x005fea0003c00000 */
[----:B------:R-:W-:Y:S05]  /*4c70*/  BRA `(.L_x_90) ;  /* 0x0000000000107947 */ /* 0x000fea0003800000 */
.L_x_89:
[----:B--2---:R-:W-:Y:S01]  /*4c80*/  FMUL.FTZ R7, R28, R25 ;  /* 0x000000191c077220 */ /* 0x004fe20000410000 */
[----:B------:R-:W-:-:S03]  /*4c90*/  FMUL.FTZ R25, R25, 0.5 ;  /* 0x3f00000019197820 */ /* 0x000fc60000410000 */
[----:B------:R-:W-:-:S04]  /*4ca0*/  FFMA R0, -R7, R7, R28 ;  /* 0x0000000707007223 */ /* 0x000fc8000000011c */
[----:B------:R-:W-:-:S07]  /*4cb0*/  FFMA R0, R0, R25, R7 ;  /* 0x0000001900007223 */ /* 0x000fce0000000007 */
.L_x_90:
[----:B------:R-:W-:Y:S05]  /*4cc0*/  BSYNC.RECONVERGENT B1 ;  /* 0x0000000000017941 */ /* 0x000fea0003800200 */
.L_x_88:
[----:B------:R-:W-:Y:S01]  /*4cd0*/  FMUL.RZ R24, R24, 0.15915493667125701904 ;  /* 0x3e22f98318187820 */ /* 0x000fe2000040c000 */
[----:B------:R-:W-:-:S03]  /*4ce0*/  IMAD.MOV.U32 R25, RZ, RZ, 0x1 ;  /* 0x00000001ff197424 */ /* 0x000fc600078e00ff */
[----:B------:R-:W1:Y:S02]  /*4cf0*/  MUFU.COS R7, R24 ;  /* 0x0000001800077308 */ /* 0x000e640000000000 */
[----:B------:R2:W-:Y:S01]  /*4d00*/  STG.E desc[UR10][R2.64+0x18], R25 ;  /* 0x0000181902007986 */ /* 0x0005e2000c10190a */
[----:B-1----:R-:W-:-:S05]  /*4d10*/  FMUL R23, R7, R0 ;  /* 0x0000000007177220 */ /* 0x002fca0000400000 */
[----:B------:R-:W1:Y:S01]  /*4d20*/  MUFU.SIN R7, R24 ;  /* 0x0000001800077308 */ /* 0x000e620000000400 */
[----:B------:R2:W-:Y:S01]  /*4d30*/  STG.E desc[UR10][R2.64+0x20], R23 ;  /* 0x0000201702007986 */ /* 0x0005e2000c10190a */
[----:B-1----:R-:W-:Y:S01]  /*4d40*/  FMUL R0, R7, R0 ;  /* 0x0000000007007220 */ /* 0x002fe20000400000 */
[----:B--2---:R-:W-:Y:S06]  /*4d50*/  BRA `(.L_x_91) ;  /* 0x0000000000087947 */ /* 0x004fec0003800000 */
.L_x_87:
[----:B------:R1:W5:Y:S04]  /*4d60*/  LDG.E R0, desc[UR10][R2.64+0x20] ;  /* 0x0000200a02007981 */ /* 0x000368000c1e1900 */
[----:B------:R1:W-:Y:S02]  /*4d70*/  STG.E desc[UR10][R2.64+0x18], RZ ;  /* 0x000018ff02007986 */ /* 0x0003e4000c10190a */
.L_x_91:
[----:B------:R-:W-:Y:S05]  /*4d80*/  BSYNC.RECONVERGENT B0 ;  /* 0x0000000000007941 */ /* 0x000fea0003800200 */
.L_x_86:
[----:B01----:R-:W0:Y:S01]  /*4d90*/  LDC.64 R2, c[0x0][0x3e0] ;  /* 0x0000f800ff027b82 */ /* 0x003e220000000a00 */
[----:B------:R-:W1:Y:S07]  /*4da0*/  LDCU UR4, c[0x0][0x39c] ;  /* 0x00007380ff0477ac */ /* 0x000e6e0008000800 */
[----:B------:R-:W2:Y:S08]  /*4db0*/  LDC.64 R6, c[0x0][0x3d0] ;  /* 0x0000f400ff067b82 */ /* 0x000eb00000000a00 */
[----:B------:R-:W3:Y:S01]  /*4dc0*/  LDC R25, c[0x0][0x380] ;  /* 0x0000e000ff197b82 */ /* 0x000ee20000000800 */
[----:B-1---5:R-:W-:Y:S01]  /*4dd0*/  FMUL R27, R0, UR4 ;  /* 0x00000004001b7c20 */ /* 0x022fe20008400000 */
[----:B0-----:R-:W-:-:S05]  /*4de0*/  IMAD.WIDE R2, R41, 0x4, R2 ;  /* 0x0000000429027825 */ /* 0x001fca00078e0202 */
[----:B------:R0:W-:Y:S01]  /*4df0*/  STG.E desc[UR10][R2.64], R27 ;  /* 0x0000001b02007986 */ /* 0x0001e2000c10190a */
[----:B--2---:R-:W-:-:S05]  /*4e00*/  IMAD.WIDE R6, R41, 0x4, R6 ;  /* 0x0000000429067825 */ /* 0x004fca00078e0206 */
[----:B------:R-:W3:Y:S01]  /*4e10*/  LDG.E R23, desc[UR10][R6.64] ;  /* 0x0000000a06177981 */ /* 0x000ee2000c1e1900 */
[----:B------:R-:W-:Y:S01]  /*4e20*/  BSSY.RECONVERGENT B0, `(.L_x_92) ;  /* 0x0000015000007945 */ /* 0x000fe20003800200 */
[----:B---3--:R-:W-:-:S13]  /*4e30*/  ISETP.GE.AND P0, PT, R23, R25, PT ;  /* 0x000000191700720c */ /* 0x008fda0003f06270 */
[----:B0-----:R-:W-:Y:S05]  /*4e40*/  @P0 BRA `(.L_x_93) ;  /* 0x0000000000240947 */ /* 0x001fea0003800000 */
[----:B------:R-:W0:Y:S01]  /*4e50*/  LDC.64 R2, c[0x0][0x3d8] ;  /* 0x0000f600ff027b82 */ /* 0x000e220000000a00 */
[----:B------:R-:W-:-:S06]  /*4e60*/  IMAD.WIDE R4, R23, 0x4, R4 ;  /* 0x0000000417047825 */ /* 0x000fcc00078e0204 */
[----:B------:R-:W2:Y:S01]  /*4e70*/  LDG.E R4, desc[UR10][R4.64] ;  /* 0x0000000a04047981 */ /* 0x000ea2000c1e1900 */
[----:B0-----:R-:W-:-:S06]  /*4e80*/  IMAD.WIDE R6, R41, 0x4, R2 ;  /* 0x0000000429067825 */ /* 0x001fcc00078e0202 */
[----:B------:R-:W2:Y:S01]  /*4e90*/  LDG.E R7, desc[UR10][R6.64] ;  /* 0x0000000a06077981 */ /* 0x000ea2000c1e1900 */
[----:B------:R-:W-:-:S04]  /*4ea0*/  IMAD.WIDE R2, R23, 0x4, R20 ;  /* 0x0000000417027825 */ /* 0x000fc800078e0214 */
[----:B--2---:R-:W-:-:S05]  /*4eb0*/  FADD R23, R4, R7 ;  /* 0x0000000704177221 */ /* 0x004fca0000000000 */
[----:B------:R0:W-:Y:S01]  /*4ec0*/  STG.E desc[UR10][R2.64], R23 ;  /* 0x0000001702007986 */ /* 0x0001e2000c10190a */
[----:B------:R-:W-:Y:S05]  /*4ed0*/  BRA `(.L_x_94) ;  /* 0x0000000000247947 */ /* 0x000fea0003800000 */
.L_x_93:
[----:B------:R-:W0:Y:S01]  /*4ee0*/  LDC.64 R2, c[0x0][0x3a8] ;  /* 0x0000ea00ff027b82 */ /* 0x000e220000000a00 */
[----:B------:R-:W-:-:S05]  /*4ef0*/  IADD3 R23, PT, PT, R23, -R25, R40 ;  /* 0x8000001917177210 */ /* 0x000fca0007ffe028 */
[----:B0-----:R-:W-:-:S06]  /*4f00*/  IMAD.WIDE R2, R23, 0x4, R2 ;  /* 0x0000000417027825 */ /* 0x001fcc00078e0202 */
[----:B------:R-:W2:Y:S02]  /*4f10*/  LDG.E R2, desc[UR10][R2.64] ;  /* 0x0000000a02027981 */ /* 0x000ea4000c1e1900 */
[C---:B--2---:R-:W-:Y:S01]  /*4f20*/  FSETP.GT.AND P0, PT, R27.reuse, -R2, PT ;  /* 0x800000021b00720b */ /* 0x044fe20003f04000 */
[----:B------:R-:W-:-:S12]  /*4f30*/  FADD R27, R27, R2 ;  /* 0x000000021b1b7221 */ /* 0x000fd80000000000 */
[----:B------:R-:W0:Y:S02]  /*4f40*/  @P0 LDC.64 R4, c[0x0][0x3b0] ;  /* 0x0000ec00ff040b82 */ /* 0x000e240000000a00 */
[----:B0-----:R-:W-:-:S05]  /*4f50*/  @P0 IMAD.WIDE R4, R23, 0x4, R4 ;  /* 0x0000000417040825 */ /* 0x001fca00078e0204 */
[----:B------:R1:W-:Y:S02]  /*4f60*/  @P0 STG.E desc[UR10][R4.64], R27 ;  /* 0x0000001b04000986 */ /* 0x0003e4000c10190a */
.L_x_94:
[----:B------:R-:W-:Y:S05]  /*4f70*/  BSYNC.RECONVERGENT B0 ;  /* 0x0000000000007941 */ /* 0x000fea0003800200 */
.L_x_92:
[----:B0-----:R-:W0:Y:S02]  /*4f80*/  LDC.64 R22, c[0x0][0x3e8] ;  /* 0x0000fa00ff167b82 */ /* 0x001e240000000a00 */
[----:B0-----:R-:W-:-:S05]  /*4f90*/  IMAD.WIDE R22, R41, 0x4, R22 ;  /* 0x0000000429167825 */ /* 0x001fca00078e0216 */
[----:B------:R0:W5:Y:S01]  /*4fa0*/  LDG.E R7, desc[UR10][R22.64] ;  /* 0x0000000a16077981 */ /* 0x000162000c1e1900 */
[----:B------:R-:W-:Y:S02]  /*4fb0*/  ISETP.GE.AND P0, PT, R25, 0x1, PT ;  /* 0x000000011900780c */ /* 0x000fe40003f06270 */
[----:B-1----:R-:W-:-:S11]  /*4fc0*/  MOV R4, 0x3f800000 ;  /* 0x3f80000000047802 */ /* 0x002fd60000000f00 */
[----:B0-----:R-:W-:Y:S05]  /*4fd0*/  @!P0 BRA `(.L_x_95) ;  /* 0x0000000400a88947 */ /* 0x001fea0003800000 */
[----:B------:R-:W-:Y:S01]  /*4fe0*/  ISETP.GE.U32.AND P1, PT, R14, 0xf, PT ;  /* 0x0000000f0e00780c */ /* 0x000fe20003f26070 */
[----:B------:R-:W-:Y:S01]  /*4ff0*/  BSSY.RECONVERGENT B0, `(.L_x_96) ;  /* 0x000002e000007945 */ /* 0x000fe20003800200 */
[----:B------:R-:W-:Y:S01]  /*5000*/  HFMA2 R4, -RZ, RZ, 1.875, 0 ;  /* 0x3f800000ff047431 */ /* 0x000fe200000001ff */
[----:B------:R-:W-:Y:S01]  /*5010*/  ISETP.NE.AND P2, PT, R12, RZ, PT ;  /* 0x000000ff0c00720c */ /* 0x000fe20003f45270 */
[----:B------:R-:W-:-:S09]  /*5020*/  IMAD.MOV.U32 R0, RZ, RZ, R40 ;  /* 0x000000ffff007224 */ /* 0x000fd200078e0028 */
[----:B------:R-:W-:Y:S05]  /*5030*/  @!P1 BRA `(.L_x_97) ;  /* 0x0000000000a49947 */ /* 0x000fea0003800000 */
[----:B------:R-:W-:Y:S01]  /*5040*/  MOV R4, 0x3f800000 ;  /* 0x3f80000000047802 */ /* 0x000fe20000000f00 */
[----:B------:R-:W-:Y:S01]  /*5050*/  IMAD.MOV.U32 R0, RZ, RZ, R40 ;  /* 0x000000ffff007224 */ /* 0x000fe200078e0028 */
[----:B------:R-:W-:-:S07]  /*5060*/  MOV R5, R8 ;  /* 0x0000000800057202 */ /* 0x000fce0000000f00 */
.L_x_98:
[----:B------:R-:W0:Y:S02]  /*5070*/  LDC.64 R2, c[0x0][0x3b0] ;  /* 0x0000ec00ff027b82 */ /* 0x000e240000000a00 */
[----:B0-----:R-:W-:-:S05]  /*5080*/  IMAD.WIDE R2, R0, 0x4, R2 ;  /* 0x0000000400027825 */ /* 0x001fca00078e0202 */
[----:B------:R-:W2:Y:S04]  /*5090*/  LDG.E R31, desc[UR10][R2.64] ;  /* 0x0000000a021f7981 */ /* 0x000ea8000c1e1900 */
[----:B------:R-:W3:Y:S04]  /*50a0*/  LDG.E R30, desc[UR10][R2.64+0x4] ;  /* 0x0000040a021e7981 */ /* 0x000ee8000c1e1900 */
[----:B------:R-:W4:Y:S04]  /*50b0*/  LDG.E R33, desc[UR10][R2.64+0x8] ;  /* 0x0000080a02217981 */ /* 0x000f28000c1e1900 */
        /* <DEDUP_REMOVED lines=12> */
[----:B------:R-:W4:Y:S01]  /*5180*/  LDG.E R29, desc[UR10][R2.64+0x3c] ;  /* 0x00003c0a021d7981 */ /* 0x000f22000c1e1900 */
[----:B------:R-:W-:-:S02]  /*5190*/  IADD3 R5, PT, PT, R5, 0x10, RZ ;  /* 0x0000001005057810 */ /* 0x000fc40007ffe0ff */
[----:B------:R-:W-:Y:S02]  /*51a0*/  IADD3 R0, PT, PT, R0, 0x10, RZ ;  /* 0x0000001000007810 */ /* 0x000fe40007ffe0ff */
[----:B------:R-:W-:Y:S01]  /*51b0*/  ISETP.NE.AND P1, PT, R5, RZ, PT ;  /* 0x000000ff0500720c */ /* 0x000fe20003f25270 */
[----:B--2---:R-:W-:-:S04]  /*51c0*/  FMUL R31, R31, R4 ;  /* 0x000000041f1f7220 */ /* 0x004fc80000400000 */
[----:B---3--:R-:W-:-:S04]  /*51d0*/  FMUL R30, R31, R30 ;  /* 0x0000001e1f1e7220 */ /* 0x008fc80000400000 */
[----:B----4-:R-:W-:-:S04]  /*51e0*/  FMUL R30, R30, R33 ;  /* 0x000000211e1e7220 */ /* 0x010fc80000400000 */
        /* <DEDUP_REMOVED lines=14> */
.L_x_97:
[----:B------:R-:W-:Y:S05]  /*52d0*/  BSYNC.RECONVERGENT B0 ;  /* 0x0000000000007941 */ /* 0x000fea0003800200 */
.L_x_96:
[----:B------:R-:W-:Y:S04]  /*52e0*/  BSSY.RECONVERGENT B0, `(.L_x_95) ;  /* 0x0000039000007945 */ /* 0x000fe80003800200 */
[----:B------:R-:W-:Y:S05]  /*52f0*/  @!P2 BRA `(.L_x_99) ;  /* 0x0000000000dca947 */ /* 0x000fea0003800000 */
[----:B------:R-:W-:Y:S01]  /*5300*/  VIADD R2, R12, 0xffffffff ;  /* 0xffffffff0c027836 */ /* 0x000fe20000000000 */
[----:B------:R-:W-:Y:S01]  /*5310*/  BSSY.RECONVERGENT B1, `(.L_x_100) ;  /* 0x0000017000017945 */ /* 0x000fe20003800200 */
[----:B------:R-:W-:-:S03]  /*5320*/  ISETP.NE.AND P2, PT, R11, RZ, PT ;  /* 0x000000ff0b00720c */ /* 0x000fc60003f45270 */
[----:B------:R-:W-:-:S13]  /*5330*/  ISETP.GE.U32.AND P1, PT, R2, 0x7, PT ;  /* 0x000000070200780c */ /* 0x000fda0003f26070 */
[----:B------:R-:W-:Y:S05]  /*5340*/  @!P1 BRA `(.L_x_101) ;  /* 0x00000000004c9947 */ /* 0x000fea0003800000 */
        /* <DEDUP_REMOVED lines=9> */
[----:B------:R-:W4:Y:S01]  /*53e0*/  LDG.E R34, desc[UR10][R2.64+0x1c] ;  /* 0x00001c0a02227981 */ /* 0x000f22000c1e1900 */
[----:B------:R-:W-:Y:S01]  /*53f0*/  IADD3 R0, PT, PT, R0, 0x8, RZ ;  /* 0x0000000800007810 */ /* 0x000fe20007ffe0ff */
[----:B--2---:R-:W-:-:S04]  /*5400*/  FMUL R5, R4, R5 ;  /* 0x0000000504057220 */ /* 0x004fc80000400000 */
[----:B---3--:R-:W-:-:S04]  /*5410*/  FMUL R5, R5, R6 ;  /* 0x0000000605057220 */ /* 0x008fc80000400000 */
[----:B----4-:R-:W-:-:S04]  /*5420*/  FMUL R5, R5, R24 ;  /* 0x0000001805057220 */ /* 0x010fc80000400000 */
[----:B------:R-:W-:-:S04]  /*5430*/  FMUL R5, R5, R26 ;  /* 0x0000001a05057220 */ /* 0x000fc80000400000 */
[----:B------:R-:W-:-:S04]  /*5440*/  FMUL R5, R5, R28 ;  /* 0x0000001c05057220 */ /* 0x000fc80000400000 */
[----:B------:R-:W-:-:S04]  /*5450*/  FMUL R5, R5, R30 ;  /* 0x0000001e05057220 */ /* 0x000fc80000400000 */
[----:B------:R-:W-:-:S04]  /*5460*/  FMUL R5, R5, R32 ;  /* 0x0000002005057220 */ /* 0x000fc80000400000 */
[----:B------:R-:W-:-:S07]  /*5470*/  FMUL R4, R5, R34 ;  /* 0x0000002205047220 */ /* 0x000fce0000400000 */
.L_x_101:
[----:B------:R-:W-:Y:S05]  /*5480*/  BSYNC.RECONVERGENT B1 ;  /* 0x0000000000017941 */ /* 0x000fea0003800200 */
.L_x_100:
[----:B------:R-:W-:Y:S05]  /*5490*/  @!P2 BRA `(.L_x_99) ;  /* 0x000000000074a947 */ /* 0x000fea0003800000 */
[----:B------:R-:W-:Y:S01]  /*54a0*/  IADD3 R2, PT, PT, R11, -0x1, RZ ;  /* 0xffffffff0b027810 */ /* 0x000fe20007ffe0ff */
[----:B------:R-:W-:Y:S01]  /*54b0*/  BSSY.RECONVERGENT B1, `(.L_x_102) ;  /* 0x000000f000017945 */ /* 0x000fe20003800200 */
[----:B------:R-:W-:Y:S02]  /*54c0*/  ISETP.NE.AND P2, PT, R10, RZ, PT ;  /* 0x000000ff0a00720c */ /* 0x000fe40003f45270 */
[----:B------:R-:W-:-:S13]  /*54d0*/  ISETP.GE.U32.AND P1, PT, R2, 0x3, PT ;  /* 0x000000030200780c */ /* 0x000fda0003f26070 */
[----:B------:R-:W-:Y:S05]  /*54e0*/  @!P1 BRA `(.L_x_103) ;  /* 0x00000000002c9947 */ /* 0x000fea0003800000 */
[----:B------:R-:W0:Y:S02]  /*54f0*/  LDC.64 R2, c[0x0][0x3b0] ;  /* 0x0000ec00ff027b82 */ /* 0x000e240000000a00 */
[----:B0-----:R-:W-:-:S05]  /*5500*/  IMAD.WIDE R2, R0, 0x4, R2 ;  /* 0x0000000400027825 */ /* 0x001fca00078e0202 */
[----:B------:R-:W2:Y:S04]  /*5510*/  LDG.E R5, desc[UR10][R2.64] ;  /* 0x0000000a02057981 */ /* 0x000ea8000c1e1900 */
[----:B------:R-:W3:Y:S04]  /*5520*/  LDG.E R6, desc[UR10][R2.64+0x4] ;  /* 0x0000040a02067981 */ /* 0x000ee8000c1e1900 */
[----:B------:R-:W4:Y:S04]  /*5530*/  LDG.E R24, desc[UR10][R2.64+0x8] ;  /* 0x0000080a02187981 */ /* 0x000f28000c1e1900 */
[----:B------:R-:W4:Y:S01]  /*5540*/  LDG.E R26, desc[UR10][R2.64+0xc] ;  /* 0x00000c0a021a7981 */ /* 0x000f22000c1e1900 */
[----:B------:R-:W-:-:S02]  /*5550*/  VIADD R0, R0, 0x4 ;  /* 0x0000000400007836 */ /* 0x000fc40000000000 */
[----:B--2---:R-:W-:-:S04]  /*5560*/  FMUL R5, R4, R5 ;  /* 0x0000000504057220 */ /* 0x004fc80000400000 */
[----:B---3--:R-:W-:-:S04]  /*5570*/  FMUL R5, R5, R6 ;  /* 0x0000000605057220 */ /* 0x008fc80000400000 */
[----:B----4-:R-:W-:-:S04]  /*5580*/  FMUL R5, R5, R24 ;  /* 0x0000001805057220 */ /* 0x010fc80000400000 */
[----:B------:R-:W-:-:S07]  /*5590*/  FMUL R4, R5, R26 ;  /* 0x0000001a05047220 */ /* 0x000fce0000400000 */
.L_x_103:
[----:B------:R-:W-:Y:S05]  /*55a0*/  BSYNC.RECONVERGENT B1 ;  /* 0x0000000000017941 */ /* 0x000fea0003800200 */
.L_x_102:
[----:B------:R-:W-:Y:S05]  /*55b0*/  @!P2 BRA `(.L_x_99) ;  /* 0x00000000002ca947 */ /* 0x000fea0003800000 */
[----:B------:R-:W0:Y:S02]  /*55c0*/  LDC.64 R2, c[0x0][0x3b0] ;  /* 0x0000ec00ff027b82 */ /* 0x000e240000000a00 */
[----:B0-----:R-:W-:-:S05]  /*55d0*/  IMAD.WIDE R2, R0, 0x4, R2 ;  /* 0x0000000400027825 */ /* 0x001fca00078e0202 */
[----:B------:R-:W2:Y:S01]  /*55e0*/  LDG.E R5, desc[UR10][R2.64] ;  /* 0x0000000a02057981 */ /* 0x000ea2000c1e1900 */
[----:B------:R-:W-:Y:S01]  /*55f0*/  ISETP.NE.AND P1, PT, R10, 0x1, PT ;  /* 0x000000010a00780c */ /* 0x000fe20003f25270 */
[----:B--2---:R-:W-:-:S12]  /*5600*/  FMUL R4, R4, R5 ;  /* 0x0000000504047220 */ /* 0x004fd80000400000 */
[----:B------:R-:W-:Y:S05]  /*5610*/  @!P1 BRA `(.L_x_99) ;  /* 0x0000000000149947 */ /* 0x000fea0003800000 */
[----:B------:R-:W-:Y:S01]  /*5620*/  ISETP.NE.AND P1, PT, R10, 0x2, PT ;  /* 0x000000020a00780c */ /* 0x000fe20003f25270 */
[----:B------:R-:W2:-:S12]  /*5630*/  LDG.E R5, desc[UR10][R2.64+0x4] ;  /* 0x0000040a02057981 */ /* 0x000e98000c1e1900 */
[----:B------:R-:W3:Y:S01]  /*5640*/  @P1 LDG.E R27, desc[UR10][R2.64+0x8] ;  /* 0x0000080a021b1981 */ /* 0x000ee2000c1e1900 */
[----:B--2---:R-:W-:-:S04]  /*5650*/  FMUL R4, R4, R5 ;  /* 0x0000000504047220 */ /* 0x004fc80000400000 */
[----:B---3--:R-:W-:-:S07]  /*5660*/  @P1 FMUL R4, R4, R27 ;  /* 0x0000001b04041220 */ /* 0x008fce0000400000 */
.L_x_99:
[----:B------:R-:W-:Y:S05]  /*5670*/  BSYNC.RECONVERGENT B0 ;  /* 0x0000000000007941 */ /* 0x000fea0003800200 */
.L_x_95:
[----:B------:R-:W0:Y:S01]  /*5680*/  LDCU UR4, c[0x0][0x388] ;  /* 0x00007100ff0477ac */ /* 0x000e220008000800 */
[----:B------:R-:W-:Y:S01]  /*5690*/  MOV R6, RZ ;  /* 0x000000ff00067202 */ /* 0x000fe20000000f00 */
[----:B0-----:R-:W-:-:S05]  /*56a0*/  IMAD R25, R25, UR4, RZ ;  /* 0x0000000419197c24 */ /* 0x001fca000f8e02ff */
[----:B------:R-:W-:-:S13]  /*56b0*/  ISETP.GE.AND P1, PT, R25, 0x1, PT ;  /* 0x000000011900780c */ /* 0x000fda0003f26270 */
[----:B------:R-:W-:Y:S05]  /*56c0*/  @!P1 BRA `(.L_x_104) ;  /* 0x0000002400589947 */ /* 0x000fea0003800000 */
[----:B------:R-:W-:Y:S01]  /*56d0*/  FSETP.GEU.AND P2, PT, R4, 1.175494350822287508e-38, PT ;  /* 0x008000000400780b */ /* 0x000fe20003f4e000 */
[----:B------:R-:W-:Y:S01]  /*56e0*/  HFMA2 R3, -RZ, RZ, 1.5048828125, 33.21875 ;  /* 0x3e055027ff037431 */ /* 0x000fe200000001ff */
[----:B------:R-:W-:Y:S01]  /*56f0*/  MOV R25, 0x7f800000 ;  /* 0x7f80000000197802 */ /* 0x000fe20000000f00 */
[----:B------:R-:W-:Y:S01]  /*5700*/  BSSY.RECONVERGENT B1, `(.L_x_104) ;  /* 0x0000252000017945 */ /* 0x000fe20003800200 */
[----:B------:R-:W-:Y:S01]  /*5710*/  FSEL R5, RZ, -23, P2 ;  /* 0xc1b80000ff057808 */ /* 0x000fe20001000000 */
[----:B------:R-:W-:-:S08]  /*5720*/  IMAD.MOV.U32 R6, RZ, RZ, RZ ;  /* 0x000000ffff067224 */ /* 0x000fd000078e00ff */
[----:B------:R-:W-:-:S05]  /*5730*/  @!P2 FMUL R4, R4, 8388608 ;  /* 0x4b0000000404a820 */ /* 0x000fca0000400000 */
[C---:B------:R-:W-:Y:S02]  /*5740*/  IADD3 R0, PT, PT, R4.reuse, -0x3f2aaaab, RZ ;  /* 0xc0d5555504007810 */ /* 0x040fe40007ffe0ff */
[----:B------:R-:W-:Y:S02]  /*5750*/  ISETP.GT.U32.AND P1, PT, R4, 0x7f7fffff, PT ;  /* 0x7f7fffff0400780c */ /* 0x000fe40003f24070 */
[----:B------:R-:W-:-:S05]  /*5760*/  LOP3.LUT R0, R0, 0xff800000, RZ, 0xc0, !PT ;  /* 0xff80000000007812 */ /* 0x000fca00078ec0ff */
[----:B------:R-:W-:Y:S01]  /*5770*/  IMAD.IADD R2, R4, 0x1, -R0 ;  /* 0x0000000104027824 */ /* 0x000fe200078e0a00 */
[----:B------:R-:W-:-:S03]  /*5780*/  I2FP.F32.S32 R0, R0 ;  /* 0x0000000000007245 */ /* 0x000fc60000201400 */
[----:B------:R-:W-:Y:S02]  /*5790*/  FADD R2, R2, -1 ;  /* 0xbf80000002027421 */ /* 0x000fe40000000000 */
[----:B------:R-:W-:Y:S01]  /*57a0*/  FFMA R0, R0, 1.1920928955078125e-07, R5 ;  /* 0x3400000000007823 */ /* 0x000fe20000000005 */
[----:B------:R-:W-:Y:S02]  /*57b0*/  IMAD R5, R40, UR4, RZ ;  /* 0x0000000428057c24 */ /* 0x000fe4000f8e02ff */
        /* <DEDUP_REMOVED lines=10> */
[----:B------:R-:W-:-:S03]  /*5860*/  FFMA R2, R4, R25, +INF ;  /* 0x7f80000004027423 */ /* 0x000fc60000000019 */
[----:B------:R-:W-:Y:S01]  /*5870*/  @!P1 FFMA R2, R0, 0.69314718246459960938, R3 ;  /* 0x3f31721800029823 */ /* 0x000fe20000000003 */
[----:B------:R-:W-:-:S03]  /*5880*/  FSETP.NEU.AND P1, PT, R4, RZ, PT ;  /* 0x000000ff0400720b */ /* 0x000fc60003f2d000 */
[----:B------:R-:W-:-:S05]  /*5890*/  FMUL R2, R2, -0.5 ;  /* 0xbf00000002027820 */ /* 0x000fca0000400000 */
[----:B------:R-:W-:-:S07]  /*58a0*/  FSEL R4, R2, +INF , P1 ;  /* 0x7f80000002047808 */ /* 0x000fce0000800000 */
.L_x_145:
[----:B------:R-:W-:Y:S01]  /*58b0*/  MOV R49, RZ ;  /* 0x000000ff00317202 */ /* 0x000fe20000000f00 */
[----:B------:R-:W-:Y:S06]  /*58c0*/  @!P0 BRA `(.L_x_105) ;  /* 0x0000001c00c08947 */ /* 0x000fec0003800000 */
[----:B------:R-:W-:Y:S01]  /*58d0*/  ISETP.GE.U32.AND P1, PT, R14, 0x7, PT ;  /* 0x000000070e00780c */ /* 0x000fe20003f26070 */
[----:B------:R-:W-:Y:S01]  /*58e0*/  BSSY.RECONVERGENT B2, `(.L_x_106) ;  /* 0x00000fb000027945 */ /* 0x000fe20003800200 */
[----:B------:R-:W-:Y:S01]  /*58f0*/  IADD3 R3, PT, PT, -R40, R5, RZ ;  /* 0x0000000528037210 */ /* 0x000fe20007ffe1ff */
[----:B------:R-:W-:Y:S01]  /*5900*/  IMAD.MOV.U32 R49, RZ, RZ, RZ ;  /* 0x000000ffff317224 */ /* 0x000fe200078e00ff */
[----:B------:R-:W-:-:S09]  /*5910*/  MOV R2, R40 ;  /* 0x0000002800027202 */ /* 0x000fd20000000f00 */
[----:B------:R-:W-:Y:S05]  /*5920*/  @!P1 BRA `(.L_x_107) ;  /* 0x0000000c00d89947 */ /* 0x000fea0003800000 */
[----:B------:R-:W-:Y:S02]  /*5930*/  HFMA2 R0, -RZ, RZ, 0, 0 ;  /* 0x00000000ff007431 */ /* 0x000fe400000001ff */
[----:B------:R-:W-:Y:S01]  /*5940*/  IMAD.MOV.U32 R49, RZ, RZ, RZ ;  /* 0x000000ffff317224 */ /* 0x000fe200078e00ff */
[----:B------:R-:W-:-:S07]  /*5950*/  MOV R2, R40 ;  /* 0x0000002800027202 */ /* 0x000fce0000000f00 */
.L_x_124:
[----:B0-----:R-:W0:Y:S08]  /*5960*/  LDC.64 R24, c[0x0][0x3b0] ;  /* 0x0000ec00ff187b82 */ /* 0x001e300000000a00 */
[----:B-1----:R-:W1:Y:S08]  /*5970*/  LDC.64 R26, c[0x0][0x3f8] ;  /* 0x0000fe00ff1a7b82 */ /* 0x002e700000000a00 */
[----:B------:R-:W2:Y:S01]  /*5980*/  LDC.64 R28, c[0x0][0x3c0] ;  /* 0x0000f000ff1c7b82 */ /* 0x000ea20000000a00 */
[----:B0-----:R-:W-:-:S05]  /*5990*/  IMAD.WIDE R24, R2, 0x4, R24 ;  /* 0x0000000402187825 */ /* 0x001fca00078e0218 */
[----:B------:R-:W3:Y:S01]  /*59a0*/  LDG.E R32, desc[UR10][R24.64] ;  /* 0x0000000a18207981 */ /* 0x000ee2000c1e1900 */
[----:B------:R-:W-:-:S05]  /*59b0*/  IADD3 R31, PT, PT, R3, R2, RZ ;  /* 0x00000002031f7210 */ /* 0x000fca0007ffe0ff */
[----:B-1----:R-:W-:-:S04]  /*59c0*/  IMAD.WIDE R26, R31, 0x4, R26 ;  /* 0x000000041f1a7825 */ /* 0x002fc800078e021a */
[----:B--2---:R-:W-:Y:S01]  /*59d0*/  IMAD.WIDE R28, R2, 0x4, R28 ;  /* 0x00000004021c7825 */ /* 0x004fe200078e021c */
[----:B------:R-:W2:Y:S04]  /*59e0*/  LDG.E R36, desc[UR10][R26.64] ;  /* 0x0000000a1a247981 */ /* 0x000ea8000c1e1900 */
[----:B------:R-:W2:Y:S01]  /*59f0*/  LDG.E R37, desc[UR10][R28.64] ;  /* 0x0000000a1c257981 */ /* 0x000ea2000c1e1900 */
[----:B------:R-:W-:Y:S01]  /*5a00*/  IMAD.MOV.U32 R34, RZ, RZ, 0x1 ;  /* 0x00000001ff227424 */ /* 0x000fe200078e00ff */
[----:B------:R-:W-:Y:S01]  /*5a10*/  IADD3 R0, PT, PT, R0, 0x8, RZ ;  /* 0x0000000800007810 */ /* 0x000fe20007ffe0ff */
[----:B------:R-:W-:Y:S03]  /*5a20*/  BSSY.RECONVERGENT B3, `(.L_x_108) ;  /* 0x0000017000037945 */ /* 0x000fe60003800200 */
[----:B------:R-:W-:Y:S01]  /*5a30*/  ISETP.NE.AND P2, PT, R0, R9, PT ;  /* 0x000000090000720c */ /* 0x000fe20003f45270 */
[----:B---3--:R-:W0:Y:S08]  /*5a40*/  F2F.F64.F32 R32, R32 ;  /* 0x0000002000207310 */ /* 0x008e300000201800 */
[----:B0-----:R-:W0:Y:S01]  /*5a50*/  MUFU.RCP64H R35, R33 ;  /* 0x0000002100237308 */ /* 0x001e220000001800 */
[----:B--2---:R-:W-:-:S04]  /*5a60*/  FADD R36, R36, -R37 ;  /* 0x8000002524247221 */ /* 0x004fc80000000000 */
[----:B------:R-:W-:-:S06]  /*5a70*/  FMUL R52, R36, R36 ;  /* 0x0000002424347220 */ /* 0x000fcc0000400000 */
[----:B------:R-:W1:Y:S01]  /*5a80*/  F2F.F64.F32 R52, R52 ;  /* 0x0000003400347310 */ /* 0x000e620000201800 */
[----:B0-----:R-:W-:-:S08]  /*5a90*/  DFMA R30, -R32, R34, 1 ;  /* 0x3ff00000201e742b */ /* 0x001fd00000000122 */
[----:B------:R-:W-:Y:S01]  /*5aa0*/  DFMA R30, R30, R30, R30 ;  /* 0x0000001e1e1e722b */ /* 0x000fe2000000001e */
[----:B-1----:R-:W-:-:S07]  /*5ab0*/  FSETP.GEU.AND P3, PT, |R53|, 6.5827683646048100446e-37, PT ;  /* 0x036000003500780b */ /* 0x002fce0003f6e200 */
        /* <DEDUP_REMOVED lines=10> */
[----:B-----5:R-:W-:Y:S05]  /*5b60*/  CALL.REL.NOINC `($__internal_0_$__cuda_sm20_div_rn_f64_full) ;  /* 0x0000008c009c7944 */ /* 0x020fea0003c00000 */
[----:B------:R-:W-:Y:S01]  /*5b70*/  MOV R30, R54 ;  /* 0x00000036001e7202 */ /* 0x000fe20000000f00 */
[----:B------:R-:W-:-:S07]  /*5b80*/  IMAD.MOV.U32 R31, RZ, RZ, R55 ;  /* 0x000000ffff1f7224 */ /* 0x000fce00078e0037 */
.L_x_109:
[----:B------:R-:W-:Y:S05]  /*5b90*/  BSYNC.RECONVERGENT B3 ;  /* 0x0000000000037941 */ /* 0x000fea0003800200 */
.L_x_108:
        /* <DEDUP_REMOVED lines=26> */
[----:B-----5:R-:W-:Y:S05]  /*5d40*/  CALL.REL.NOINC `($__internal_0_$__cuda_sm20_div_rn_f64_full) ;  /* 0x0000008c00247944 */ /* 0x020fea0003c00000 */
.L_x_111:
[----:B------:R-:W-:Y:S05]  /*5d50*/  BSYNC.RECONVERGENT B3 ;  /* 0x0000000000037941 */ /* 0x000fea0003800200 */
.L_x_110:
[----:B------:R-:W2:Y:S04]  /*5d60*/  LDG.E R32, desc[UR10][R24.64+0x8] ;  /* 0x0000080a18207981 */ /* 0x000ea8000c1e1900 */
[----:B------:R-:W3:Y:S04]  /*5d70*/  LDG.E R36, desc[UR10][R26.64+0x8] ;  /* 0x0000080a1a247981 */ /* 0x000ee8000c1e1900 */
[----:B------:R-:W3:Y:S01]  /*5d80*/  LDG.E R37, desc[UR10][R28.64+0x8] ;  /* 0x0000080a1c257981 */ /* 0x000ee2000c1e1900 */
[----:B------:R-:W-:Y:S01]  /*5d90*/  MOV R34, 0x1 ;  /* 0x0000000100227802 */ /* 0x000fe20000000f00 */
[----:B------:R-:W0:Y:S01]  /*5da0*/  F2F.F64.F32 R50, R50 ;  /* 0x0000003200327310 */ /* 0x000e220000201800 */
[----:B------:R-:W-:Y:S01]  /*5db0*/  BSSY.RECONVERGENT B3, `(.L_x_112) ;  /* 0x0000018000037945 */ /* 0x000fe20003800200 */
[----:B0-----:R-:W-:-:S06]  /*5dc0*/  DADD R54, R50, R54 ;  /* 0x0000000032367229 */ /* 0x001fcc0000000036 */
[----:B------:R-:W-:Y:S08]  /*5dd0*/  F2F.F32.F64 R49, R54 ;  /* 0x0000003600317310 */ /* 0x000ff00000301000 */
        /* <DEDUP_REMOVED lines=19> */
[----:B------:R-:W-:Y:S01]  /*5f10*/  IMAD.MOV.U32 R30, RZ, RZ, R54 ;  /* 0x000000ffff1e7224 */ /* 0x000fe200078e0036 */
[----:B------:R-:W-:-:S07]  /*5f20*/  MOV R31, R55 ;  /* 0x00000037001f7202 */ /* 0x000fce0000000f00 */
.L_x_113:
[----:B------:R-:W-:Y:S05]  /*5f30*/  BSYNC.RECONVERGENT B3 ;  /* 0x0000000000037941 */ /* 0x000fea0003800200 */
.L_x_112:
        /* <DEDUP_REMOVED lines=27> */
.L_x_115:
[----:B------:R-:W-:Y:S05]  /*60f0*/  BSYNC.RECONVERGENT B3 ;  /* 0x0000000000037941 */ /* 0x000fea0003800200 */
.L_x_114:
[----:B------:R-:W2:Y:S04]  /*6100*/  LDG.E R32, desc[UR10][R24.64+0x10] ;  /* 0x0000100a18207981 */ /* 0x000ea8000c1e1900 */
[----:B------:R-:W3:Y:S04]  /*6110*/  LDG.E R36, desc[UR10][R26.64+0x10] ;  /* 0x0000100a1a247981 */ /* 0x000ee8000c1e1900 */
[----:B------:R-:W3:Y:S01]  /*6120*/  LDG.E R37, desc[UR10][R28.64+0x10] ;  /* 0x0000100a1c257981 */ /* 0x000ee2000c1e1900 */
[----:B------:R-:W-:Y:S01]  /*6130*/  IMAD.MOV.U32 R34, RZ, RZ, 0x1 ;  /* 0x00000001ff227424 */ /* 0x000fe200078e00ff */
        /* <DEDUP_REMOVED lines=23> */
[----:B------:R-:W-:Y:S02]  /*62b0*/  MOV R30, R54 ;  /* 0x00000036001e7202 */ /* 0x000fe40000000f00 */
[----:B------:R-:W-:-:S07]  /*62c0*/  MOV R31, R55 ;  /* 0x00000037001f7202 */ /* 0x000fce0000000f00 */
.L_x_117:
[----:B------:R-:W-:Y:S05]  /*62d0*/  BSYNC.RECONVERGENT B3 ;  /* 0x0000000000037941 */ /* 0x000fea0003800200 */
.L_x_116:
        /* <DEDUP_REMOVED lines=27> */
.L_x_119:
[----:B------:R-:W-:Y:S05]  /*6490*/  BSYNC.RECONVERGENT B3 ;  /* 0x0000000000037941 */ /* 0x000fea0003800200 */
.L_x_118:
        /* <DEDUP_REMOVED lines=29> */
.L_x_121:
[----:B------:R-:W-:Y:S05]  /*6670*/  BSYNC.RECONVERGENT B3 ;  /* 0x0000000000037941 */ /* 0x000fea0003800200 */
.L_x_120:
[----:B------:R-:W2:Y:S04]  /*6680*/  LDG.E R32, desc[UR10][R24.64+0x1c] ;  /* 0x00001c0a18207981 */ /* 0x000ea8000c1e1900 */
[----:B------:R-:W3:Y:S04]  /*6690*/  LDG.E R26, desc[UR10][R26.64+0x1c] ;  /* 0x00001c0a1a1a7981 */ /* 0x000ee8000c1e1900 */
[----:B------:R-:W3:Y:S01]  /*66a0*/  LDG.E R29, desc[UR10][R28.64+0x1c] ;  /* 0x00001c0a1c1d7981 */ /* 0x000ee2000c1e1900 */
[----:B------:R-:W-:Y:S01]  /*66b0*/  HFMA2 R36, -RZ, RZ, 0, 5.9604644775390625e-08 ;  /* 0x00000001ff247431 */ /* 0x000fe200000001ff */
[----:B------:R-:W-:Y:S01]  /*66c0*/  BSSY.RECONVERGENT B3, `(.L_x_122) ;  /* 0x0000017000037945 */ /* 0x000fe20003800200 */
[----:B--2---:R-:W0:Y:S08]  /*66d0*/  F2F.F64.F32 R32, R32 ;  /* 0x0000002000207310 */ /* 0x004e300000201800 */
[----:B0-----:R-:W0:Y:S02]  /*66e0*/  MUFU.RCP64H R37, R33 ;  /* 0x0000002100257308 */ /* 0x001e240000001800 */
[----:B0-----:R-:W-:-:S08]  /*66f0*/  DFMA R34, -R32, R36, 1 ;  /* 0x3ff000002022742b */ /* 0x001fd00000000124 */
[----:B------:R-:W-:-:S08]  /*6700*/  DFMA R34, R34, R34, R34 ;  /* 0x000000222222722b */ /* 0x000fd00000000022 */
[----:B------:R-:W-:Y:S01]  /*6710*/  DFMA R34, R36, R34, R36 ;  /* 0x000000222422722b */ /* 0x000fe20000000024 */
[----:B---3--:R-:W-:-:S04]  /*6720*/  FADD R36, R26, -R29 ;  /* 0x8000001d1a247221 */ /* 0x008fc80000000000 */
[----:B------:R-:W-:-:S03]  /*6730*/  FMUL R52, R36, R36 ;  /* 0x0000002424347220 */ /* 0x000fc60000400000 */
[----:B------:R-:W-:-:S03]  /*6740*/  DFMA R24, -R32, R34, 1 ;  /* 0x3ff000002018742b */ /* 0x000fc60000000122 */
[----:B------:R-:W0:Y:S05]  /*6750*/  F2F.F64.F32 R52, R52 ;  /* 0x0000003400347310 */ /* 0x000e2a0000201800 */
[----:B------:R-:W-:-:S03]  /*6760*/  DFMA R26, R34, R24, R34 ;  /* 0x00000018221a722b */ /* 0x000fc60000000022 */
[----:B------:R-:W1:Y:S05]  /*6770*/  F2F.F64.F32 R34, R49 ;  /* 0x0000003100227310 */ /* 0x000e6a0000201800 */
[----:B0-----:R-:W-:Y:S01]  /*6780*/  DMUL R24, R52, R26 ;  /* 0x0000001a34187228 */ /* 0x001fe20000000000 */
[----:B------:R-:W-:-:S07]  /*6790*/  FSETP.GEU.AND P3, PT, |R53|, 6.5827683646048100446e-37, PT ;  /* 0x036000003500780b */ /* 0x000fce0003f6e200 */
[----:B------:R-:W-:-:S08]  /*67a0*/  DFMA R28, -R32, R24, R52 ;  /* 0x00000018201c722b */ /* 0x000fd00000000134 */
[----:B------:R-:W-:Y:S02]  /*67b0*/  DFMA R54, R26, R28, R24 ;  /* 0x0000001c1a36722b */ /* 0x000fe40000000018 */
[----:B-1----:R-:W-:-:S08]  /*67c0*/  DADD R24, R34, R30 ;  /* 0x0000000022187229 */ /* 0x002fd0000000001e */
[----:B------:R-:W-:Y:S02]  /*67d0*/  FFMA R26, RZ, R33, R55 ;  /* 0x00000021ff1a7223 */ /* 0x000fe40000000037 */
[----:B------:R0:W1:Y:S03]  /*67e0*/  F2F.F32.F64 R24, R24 ;  /* 0x0000001800187310 */ /* 0x0000660000301000 */
[----:B------:R-:W-:-:S13]  /*67f0*/  FSETP.GT.AND P1, PT, |R26|, 1.469367938527859385e-39, PT ;  /* 0x001000001a00780b */ /* 0x000fda0003f24200 */
[----:B01----:R-:W-:Y:S05]  /*6800*/  @P1 BRA P3, `(.L_x_123) ;  /* 0x0000000000081947 */ /* 0x003fea0001800000 */
[----:B------:R-:W-:-:S07]  /*6810*/  MOV R42, 0x6830 ;  /* 0x00006830002a7802 */ /* 0x000fce0000000f00 */
[----:B-----5:R-:W-:Y:S05]  /*6820*/  CALL.REL.NOINC `($__internal_0_$__cuda_sm20_div_rn_f64_full) ;  /* 0x00000080006c7944 */ /* 0x020fea0003c00000 */
.L_x_123:
[----:B------:R-:W-:Y:S05]  /*6830*/  BSYNC.RECONVERGENT B3 ;  /* 0x0000000000037941 */ /* 0x000fea0003800200 */
.L_x_122:
[----:B------:R-:W0:Y:S01]  /*6840*/  F2F.F64.F32 R24, R24 ;  /* 0x0000001800187310 */ /* 0x000e220000201800 */
[----:B------:R-:W-:Y:S01]  /*6850*/  IADD3 R2, PT, PT, R2, 0x8, RZ ;  /* 0x0000000802027810 */ /* 0x000fe20007ffe0ff */
[----:B0-----:R-:W-:-:S06]  /*6860*/  DADD R54, R24, R54 ;  /* 0x0000000018367229 */ /* 0x001fcc0000000036 */
[----:B------:R0:W1:Y:S01]  /*6870*/  F2F.F32.F64 R49, R54 ;  /* 0x0000003600317310 */ /* 0x0000620000301000 */
[----:B------:R-:W-:Y:S05]  /*6880*/  @P2 BRA `(.L_x_124) ;  /* 0xfffffff000342947 */ /* 0x000fea000383ffff */
.L_x_107:
[----:B------:R-:W-:Y:S05]  /*6890*/  BSYNC.RECONVERGENT B2 ;  /* 0x0000000000027941 */ /* 0x000fea0003800200 */
.L_x_106:
[----:B------:R-:W-:Y:S01]  /*68a0*/  ISETP.NE.AND P1, PT, R11, RZ, PT ;  /* 0x000000ff0b00720c */ /* 0x000fe20003f25270 */
[----:B------:R-:W-:-:S12]  /*68b0*/  BSSY.RECONVERGENT B2, `(.L_x_125) ;  /* 0x00000f0000027945 */ /* 0x000fd80003800200 */
[----:B------:R-:W-:Y:S05]  /*68c0*/  @!P1 BRA `(.L_x_126) ;  /* 0x0000000c00b89947 */ /* 0x000fea0003800000 */
[----:B------:R-:W-:Y:S01]  /*68d0*/  VIADD R0, R11, 0xffffffff ;  /* 0xffffffff0b007836 */ /* 0x000fe20000000000 */
[----:B------:R-:W-:Y:S04]  /*68e0*/  BSSY.RECONVERGENT B3, `(.L_x_127) ;  /* 0x000007f000037945 */ /* 0x000fe80003800200 */
[----:B------:R-:W-:-:S13]  /*68f0*/  ISETP.GE.U32.AND P1, PT, R0, 0x3, PT ;  /* 0x000000030000780c */ /* 0x000fda0003f26070 */
[----:B------:R-:W-:Y:S05]  /*6900*/  @!P1 BRA `(.L_x_128) ;  /* 0x0000000400f09947 */ /* 0x000fea0003800000 */
[----:B------:R-:W2:Y:S08]  /*6910*/  LDC.64 R26, c[0x0][0x3b0] ;  /* 0x0000ec00ff1a7b82 */ /* 0x000eb00000000a00 */
[----:B------:R-:W3:Y:S08]  /*6920*/  LDC.64 R50, c[0x0][0x3f8] ;  /* 0x0000fe00ff327b82 */ /* 0x000ef00000000a00 */
[----:B------:R-:W4:Y:S01]  /*6930*/  LDC.64 R28, c[0x0][0x3c0] ;  /* 0x0000f000ff1c7b82 */ /* 0x000f220000000a00 */
[----:B--2---:R-:W-:-:S05]  /*6940*/  IMAD.WIDE R26, R2, 0x4, R26 ;  /* 0x00000004021a7825 */ /* 0x004fca00078e021a */
[----:B------:R-:W2:Y:S01]  /*6950*/  LDG.E R32, desc[UR10][R26.64] ;  /* 0x0000000a1a207981 */ /* 0x000ea2000c1e1900 */
[----:B------:R-:W-:-:S05]  /*6960*/  IADD3 R25, PT, PT, R3, R2, RZ ;  /* 0x0000000203197210 */ /* 0x000fca0007ffe0ff */
[----:B---3--:R-:W-:-:S04]  /*6970*/  IMAD.WIDE R50, R25, 0x4, R50 ;  /* 0x0000000419327825 */ /* 0x008fc800078e0232 */
[----:B----4-:R-:W-:Y:S01]  /*6980*/  IMAD.WIDE R28, R2, 0x4, R28 ;  /* 0x00000004021c7825 */ /* 0x010fe200078e021c */
[----:B------:R-:W3:Y:S04]  /*6990*/  LDG.E R0, desc[UR10][R50.64] ;  /* 0x0000000a32007981 */ /* 0x000ee8000c1e1900 */
[----:B------:R-:W3:Y:S01]  /*69a0*/  LDG.E R35, desc[UR10][R28.64] ;  /* 0x0000000a1c237981 */ /* 0x000ee2000c1e1900 */
[----:B------:R-:W-:Y:S01]  /*69b0*/  MOV R30, 0x1 ;  /* 0x00000001001e7802 */ /* 0x000fe20000000f00 */
[----:B------:R-:W-:Y:S01]  /*69c0*/  BSSY.RECONVERGENT B4, `(.L_x_129) ;  /* 0x0000016000047945 */ /* 0x000fe20003800200 */
[----:B--2---:R-:W2:Y:S08]  /*69d0*/  F2F.F64.F32 R32, R32 ;  /* 0x0000002000207310 */ /* 0x004eb00000201800 */
[----:B--2---:R-:W2:Y:S01]  /*69e0*/  MUFU.RCP64H R31, R33 ;  /* 0x00000021001f7308 */ /* 0x004ea20000001800 */
[----:B---3--:R-:W-:-:S04]  /*69f0*/  FADD R0, R0, -R35 ;  /* 0x8000002300007221 */ /* 0x008fc80000000000 */
[----:B------:R-:W-:-:S06]  /*6a00*/  FMUL R52, R0, R0 ;  /* 0x0000000000347220 */ /* 0x000fcc0000400000 */
[----:B------:R-:W3:Y:S01]  /*6a10*/  F2F.F64.F32 R52, R52 ;  /* 0x0000003400347310 */ /* 0x000ee20000201800 */
[----:B--2---:R-:W-:-:S08]  /*6a20*/  DFMA R24, -R32, R30, 1 ;  /* 0x3ff000002018742b */ /* 0x004fd0000000011e */
[----:B------:R-:W-:Y:S01]  /*6a30*/  DFMA R24, R24, R24, R24 ;  /* 0x000000181818722b */ /* 0x000fe20000000018 */
[----:B---3--:R-:W-:-:S07]  /*6a40*/  FSETP.GEU.AND P2, PT, |R53|, 6.5827683646048100446e-37, PT ;  /* 0x036000003500780b */ /* 0x008fce0003f4e200 */
        /* <DEDUP_REMOVED lines=10> */
[----:B01---5:R-:W-:Y:S05]  /*6af0*/  CALL.REL.NOINC `($__internal_0_$__cuda_sm20_div_rn_f64_full) ;  /* 0x0000007c00b87944 */ /* 0x023fea0003c00000 */
[----:B------:R-:W-:Y:S01]  /*6b00*/  IMAD.MOV.U32 R24, RZ, RZ, R54 ;  /* 0x000000ffff187224 */ /* 0x000fe200078e0036 */
[----:B------:R-:W-:-:S07]  /*6b10*/  MOV R25, R55 ;  /* 0x0000003700197202 */ /* 0x000fce0000000f00 */
.L_x_130:
[----:B------:R-:W-:Y:S05]  /*6b20*/  BSYNC.RECONVERGENT B4 ;  /* 0x0000000000047941 */ /* 0x000fea0003800200 */
.L_x_129:
[----:B------:R-:W2:Y:S04]  /*6b30*/  LDG.E R32, desc[UR10][R26.64+0x4] ;  /* 0x0000040a1a207981 */ /* 0x000ea8000c1e1900 */
[----:B------:R-:W3:Y:S04]  /*6b40*/  LDG.E R0, desc[UR10][R50.64+0x4] ;  /* 0x0000040a32007981 */ /* 0x000ee8000c1e1900 */
[----:B------:R-:W3:Y:S01]  /*6b50*/  LDG.E R37, desc[UR10][R28.64+0x4] ;  /* 0x0000040a1c257981 */ /* 0x000ee2000c1e1900 */
[----:B------:R-:W-:Y:S01]  /*6b60*/  HFMA2 R30, -RZ, RZ, 0, 5.9604644775390625e-08 ;  /* 0x00000001ff1e7431 */ /* 0x000fe200000001ff */
[----:B------:R-:W-:Y:S01]  /*6b70*/  BSSY.RECONVERGENT B4, `(.L_x_131) ;  /* 0x0000017000047945 */ /* 0x000fe20003800200 */
[----:B--2---:R-:W2:Y:S01]  /*6b80*/  F2F.F64.F32 R32, R32 ;  /* 0x0000002000207310 */ /* 0x004ea20000201800 */
[----:B---3--:R-:W-:-:S04]  /*6b90*/  FADD R0, R0, -R37 ;  /* 0x8000002500007221 */ /* 0x008fc80000000000 */
[----:B------:R-:W-:-:S03]  /*6ba0*/  FMUL R52, R0, R0 ;  /* 0x0000000000347220 */ /* 0x000fc60000400000 */
[----:B--2---:R-:W2:Y:S08]  /*6bb0*/  MUFU.RCP64H R31, R33 ;  /* 0x00000021001f7308 */ /* 0x004eb00000001800 */
[----:B------:R-:W3:Y:S01]  /*6bc0*/  F2F.F64.F32 R52, R52 ;  /* 0x0000003400347310 */ /* 0x000ee20000201800 */
[----:B--2---:R-:W-:Y:S01]  /*6bd0*/  DFMA R34, -R32, R30, 1 ;  /* 0x3ff000002022742b */ /* 0x004fe2000000011e */
[----:B---3--:R-:W-:-:S07]  /*6be0*/  FSETP.GEU.AND P2, PT, |R53|, 6.5827683646048100446e-37, PT ;  /* 0x036000003500780b */ /* 0x008fce0003f4e200 */
[----:B------:R-:W-:-:S08]  /*6bf0*/  DFMA R34, R34, R34, R34 ;  /* 0x000000222222722b */ /* 0x000fd00000000022 */
[----:B------:R-:W-:-:S08]  /*6c00*/  DFMA R34, R30, R34, R30 ;  /* 0x000000221e22722b */ /* 0x000fd0000000001e */
[----:B------:R-:W-:-:S08]  /*6c10*/  DFMA R30, -R32, R34, 1 ;  /* 0x3ff00000201e742b */ /* 0x000fd00000000122 */
[----:B------:R-:W-:Y:S01]  /*6c20*/  DFMA R30, R34, R30, R34 ;  /* 0x0000001e221e722b */ /* 0x000fe20000000022 */
[----:B-1----:R-:W1:Y:S07]  /*6c30*/  F2F.F64.F32 R34, R49 ;  /* 0x0000003100227310 */ /* 0x002e6e0000201800 */
[----:B0-----:R-:W-:-:S08]  /*6c40*/  DMUL R54, R52, R30 ;  /* 0x0000001e34367228 */ /* 0x001fd00000000000 */
[----:B------:R-:W-:Y:S02]  /*6c50*/  DFMA R36, -R32, R54, R52 ;  /* 0x000000362024722b */ /* 0x000fe40000000134 */
[----:B-1----:R-:W-:-:S06]  /*6c60*/  DADD R34, R34, R24 ;  /* 0x0000000022227229 */ /* 0x002fcc0000000018 */
[----:B------:R-:W-:Y:S01]  /*6c70*/  DFMA R54, R30, R36, R54 ;  /* 0x000000241e36722b */ /* 0x000fe20000000036 */
[----:B------:R0:W1:Y:S09]  /*6c80*/  F2F.F32.F64 R0, R34 ;  /* 0x0000002200007310 */ /* 0x0000720000301000 */
[----:B------:R-:W-:-:S05]  /*6c90*/  FFMA R24, RZ, R33, R55 ;  /* 0x00000021ff187223 */ /* 0x000fca0000000037 */
[----:B------:R-:W-:-:S13]  /*6ca0*/  FSETP.GT.AND P1, PT, |R24|, 1.469367938527859385e-39, PT ;  /* 0x001000001800780b */ /* 0x000fda0003f24200 */
[----:B01----:R-:W-:Y:S05]  /*6cb0*/  @P1 BRA P2, `(.L_x_132) ;  /* 0x0000000000081947 */ /* 0x003fea0001000000 */
[----:B------:R-:W-:-:S07]  /*6cc0*/  MOV R42, 0x6ce0 ;  /* 0x00006ce0002a7802 */ /* 0x000fce0000000f00 */
[----:B-----5:R-:W-:Y:S05]  /*6cd0*/  CALL.REL.NOINC `($__internal_0_$__cuda_sm20_div_rn_f64_full) ;  /* 0x0000007c00407944 */ /* 0x020fea0003c00000 */
.L_x_132:
[----:B------:R-:W-:Y:S05]  /*6ce0*/  BSYNC.RECONVERGENT B4 ;  /* 0x0000000000047941 */ /* 0x000fea0003800200 */
.L_x_131:
[----:B------:R-:W2:Y:S04]  /*6cf0*/  LDG.E R32, desc[UR10][R26.64+0x8] ;  /* 0x0000080a1a207981 */ /* 0x000ea8000c1e1900 */
[----:B------:R-:W3:Y:S04]  /*6d00*/  LDG.E R34, desc[UR10][R50.64+0x8] ;  /* 0x0000080a32227981 */ /* 0x000ee8000c1e1900 */
[----:B------:R-:W3:Y:S01]  /*6d10*/  LDG.E R35, desc[UR10][R28.64+0x8] ;  /* 0x0000080a1c237981 */ /* 0x000ee2000c1e1900 */
[----:B------:R-:W-:Y:S01]  /*6d20*/  IMAD.MOV.U32 R30, RZ, RZ, 0x1 ;  /* 0x00000001ff1e7424 */ /* 0x000fe200078e00ff */
[----:B------:R-:W-:Y:S01]  /*6d30*/  F2F.F64.F32 R36, R0 ;  /* 0x0000000000247310 */ /* 0x000fe20000201800 */
[----:B------:R-:W-:Y:S07]  /*6d40*/  BSSY.RECONVERGENT B4, `(.L_x_133) ;  /* 0x0000018000047945 */ /* 0x000fee0003800200 */
        /* <DEDUP_REMOVED lines=13> */
[----:B------:R-:W-:Y:S02]  /*6e20*/  DFMA R30, R30, R34, R24 ;  /* 0x000000221e1e722b */ /* 0x000fe40000000018 */
[----:B------:R-:W-:-:S08]  /*6e30*/  DADD R24, R36, R54 ;  /* 0x0000000024187229 */ /* 0x000fd00000000036 */
[----:B------:R-:W-:Y:S02]  /*6e40*/  FFMA R34, RZ, R33, R31 ;  /* 0x00000021ff227223 */ /* 0x000fe4000000001f */
[----:B------:R0:W1:Y:S03]  /*6e50*/  F2F.F32.F64 R24, R24 ;  /* 0x0000001800187310 */ /* 0x0000660000301000 */
[----:B------:R-:W-:-:S13]  /*6e60*/  FSETP.GT.AND P1, PT, |R34|, 1.469367938527859385e-39, PT ;  /* 0x001000002200780b */ /* 0x000fda0003f24200 */
[----:B01----:R-:W-:Y:S05]  /*6e70*/  @P1 BRA P2, `(.L_x_134) ;  /* 0x0000000000101947 */ /* 0x003fea0001000000 */
[----:B------:R-:W-:-:S07]  /*6e80*/  MOV R42, 0x6ea0 ;  /* 0x00006ea0002a7802 */ /* 0x000fce0000000f00 */
[----:B-----5:R-:W-:Y:S05]  /*6e90*/  CALL.REL.NOINC `($__internal_0_$__cuda_sm20_div_rn_f64_full) ;  /* 0x0000007800d07944 */ /* 0x020fea0003c00000 */
[----:B------:R-:W-:Y:S02]  /*6ea0*/  MOV R30, R54 ;  /* 0x00000036001e7202 */ /* 0x000fe40000000f00 */
[----:B------:R-:W-:-:S07]  /*6eb0*/  MOV R31, R55 ;  /* 0x00000037001f7202 */ /* 0x000fce0000000f00 */
.L_x_134:
[----:B------:R-:W-:Y:S05]  /*6ec0*/  BSYNC.RECONVERGENT B4 ;  /* 0x0000000000047941 */ /* 0x000fea0003800200 */
.L_x_133:
[----:B------:R-:W2:Y:S04]  /*6ed0*/  LDG.E R32, desc[UR10][R26.64+0xc] ;  /* 0x00000c0a1a207981 */ /* 0x000ea8000c1e1900 */
[----:B------:R-:W3:Y:S04]  /*6ee0*/  LDG.E R50, desc[UR10][R50.64+0xc] ;  /* 0x00000c0a32327981 */ /* 0x000ee8000c1e1900 */
[----:B------:R-:W3:Y:S01]  /*6ef0*/  LDG.E R29, desc[UR10][R28.64+0xc] ;  /* 0x00000c0a1c1d7981 */ /* 0x000ee2000c1e1900 */
[----:B------:R-:W-:Y:S01]  /*6f00*/  IMAD.MOV.U32 R36, RZ, RZ, 0x1 ;  /* 0x00000001ff247424 */ /* 0x000fe200078e00ff */
[----:B------:R-:W0:Y:S01]  /*6f10*/  F2F.F64.F32 R24, R24 ;  /* 0x0000001800187310 */ /* 0x000e220000201800 */
[----:B------:R-:W-:Y:S01]  /*6f20*/  BSSY.RECONVERGENT B4, `(.L_x_135) ;  /* 0x0000016000047945 */ /* 0x000fe20003800200 */
[----:B0-----:R-:W-:-:S06]  /*6f30*/  DADD R30, R24, R30 ;  /* 0x00000000181e7229 */ /* 0x001fcc000000001e */
[----:B--2---:R-:W0:Y:S01]  /*6f40*/  F2F.F64.F32 R32, R32 ;  /* 0x0000002000207310 */ /* 0x004e220000201800 */
[----:B---3--:R-:W-:-:S04]  /*6f50*/  FADD R0, R50, -R29 ;  /* 0x8000001d32007221 */ /* 0x008fc80000000000 */
[----:B------:R-:W-:-:S03]  /*6f60*/  FMUL R52, R0, R0 ;  /* 0x0000000000347220 */ /* 0x000fc60000400000 */
[----:B------:R-:W-:Y:S08]  /*6f70*/  F2F.F32.F64 R0, R30 ;  /* 0x0000001e00007310 */ /* 0x000ff00000301000 */
        /* <DEDUP_REMOVED lines=16> */
.L_x_136:
[----:B------:R-:W-:Y:S05]  /*7080*/  BSYNC.RECONVERGENT B4 ;  /* 0x0000000000047941 */ /* 0x000fea0003800200 */
.L_x_135:
[----:B------:R-:W0:Y:S01]  /*7090*/  F2F.F64.F32 R24, R0 ;  /* 0x0000000000187310 */ /* 0x000e220000201800 */
[----:B------:R-:W-:Y:S01]  /*70a0*/  IADD3 R2, PT, PT, R2, 0x4, RZ ;  /* 0x0000000402027810 */ /* 0x000fe20007ffe0ff */
[----:B0-----:R-:W-:-:S06]  /*70b0*/  DADD R24, R24, R54 ;  /* 0x0000000018187229 */ /* 0x001fcc0000000036 */
[----:B------:R2:W3:Y:S05]  /*70c0*/  F2F.F32.F64 R49, R24 ;  /* 0x0000001800317310 */ /* 0x0004ea0000301000 */
.L_x_128:
[----:B------:R-:W-:Y:S05]  /*70d0*/  BSYNC.RECONVERGENT B3 ;  /* 0x0000000000037941 */ /* 0x000fea0003800200 */
.L_x_127:
[----:B------:R-:W-:-:S13]  /*70e0*/  ISETP.NE.AND P1, PT, R10, RZ, PT ;  /* 0x000000ff0a00720c */ /* 0x000fda0003f25270 */
[----:B------:R-:W-:Y:S05]  /*70f0*/  @!P1 BRA `(.L_x_126) ;  /* 0x0000000400ac9947 */ /* 0x000fea0003800000 */
[----:B------:R-:W-:Y:S01]  /*7100*/  ISETP.NE.AND P1, PT, R10, 0x1, PT ;  /* 0x000000010a00780c */ /* 0x000fe20003f25270 */
[----:B------:R-:W-:-:S12]  /*7110*/  BSSY.RECONVERGENT B3, `(.L_x_137) ;  /* 0x0000044000037945 */ /* 0x000fd80003800200 */
[----:B------:R-:W-:Y:S05]  /*7120*/  @!P1 BRA `(.L_x_138) ;  /* 0x0000000400089947 */ /* 0x000fea0003800000 */
[----:B--2---:R-:W2:Y:S08]  /*7130*/  LDC.64 R24, c[0x0][0x3b0] ;  /* 0x0000ec00ff187b82 */ /* 0x004eb00000000a00 */
[----:B------:R-:W4:Y:S08]  /*7140*/  LDC.64 R28, c[0x0][0x3f8] ;  /* 0x0000fe00ff1c7b82 */ /* 0x000f300000000a00 */
[----:B------:R-:W0:Y:S01]  /*7150*/  LDC.64 R26, c[0x0][0x3c0] ;  /* 0x0000f000ff1a7b82 */ /* 0x000e220000000a00 */
[----:B--2---:R-:W-:-:S05]  /*7160*/  IMAD.WIDE R24, R2, 0x4, R24 ;  /* 0x0000000402187825 */ /* 0x004fca00078e0218 */
[----:B------:R-:W2:Y:S01]  /*7170*/  LDG.E R32, desc[UR10][R24.64] ;  /* 0x0000000a18207981 */ /* 0x000ea2000c1e1900 */
[----:B------:R-:W-:-:S05]  /*7180*/  IADD3 R31, PT, PT, R3, R2, RZ ;  /* 0x00000002031f7210 */ /* 0x000fca0007ffe0ff */
[----:B----4-:R-:W-:-:S04]  /*7190*/  IMAD.WIDE R28, R31, 0x4, R28 ;  /* 0x000000041f1c7825 */ /* 0x010fc800078e021c */
[----:B0-----:R-:W-:Y:S01]  /*71a0*/  IMAD.WIDE R26, R2, 0x4, R26 ;  /* 0x00000004021a7825 */ /* 0x001fe200078e021a */
[----:B------:R-:W4:Y:S04]  /*71b0*/  LDG.E R0, desc[UR10][R28.64] ;  /* 0x0000000a1c007981 */ /* 0x000f28000c1e1900 */
[----:B------:R-:W4:Y:S01]  /*71c0*/  LDG.E R37, desc[UR10][R26.64] ;  /* 0x0000000a1a257981 */ /* 0x000f22000c1e1900 */
[----:B------:R-:W-:Y:S01]  /*71d0*/  IMAD.MOV.U32 R34, RZ, RZ, 0x1 ;  /* 0x00000001ff227424 */ /* 0x000fe200078e00ff */
        /* <DEDUP_REMOVED lines=19> */
[----:B-1-3-5:R-:W-:Y:S05]  /*7310*/  CALL.REL.NOINC `($__internal_0_$__cuda_sm20_div_rn_f64_full) ;  /* 0x0000007400b07944 */ /* 0x02afea0003c00000 */
.L_x_140:
[----:B------:R-:W-:Y:S05]  /*7320*/  BSYNC.RECONVERGENT B4 ;  /* 0x0000000000047941 */ /* 0x000fea0003800200 */
.L_x_139:
[----:B------:R-:W2:Y:S04]  /*7330*/  LDG.E R32, desc[UR10][R24.64+0x4] ;  /* 0x0000040a18207981 */ /* 0x000ea8000c1e1900 */
[----:B------:R-:W4:Y:S04]  /*7340*/  LDG.E R28, desc[UR10][R28.64+0x4] ;  /* 0x0000040a1c1c7981 */ /* 0x000f28000c1e1900 */
[----:B------:R-:W4:Y:S01]  /*7350*/  LDG.E R27, desc[UR10][R26.64+0x4] ;  /* 0x0000040a1a1b7981 */ /* 0x000f22000c1e1900 */
[----:B------:R-:W-:Y:S01]  /*7360*/  MOV R34, 0x1 ;  /* 0x0000000100227802 */ /* 0x000fe20000000f00 */
[----:B------:R-:W-:Y:S01]  /*7370*/  BSSY.RECONVERGENT B4, `(.L_x_141) ;  /* 0x0000019000047945 */ /* 0x000fe20003800200 */
[----:B--2---:R-:W0:Y:S01]  /*7380*/  F2F.F64.F32 R32, R32 ;  /* 0x0000002000207310 */ /* 0x004e220000201800 */
[----:B----4-:R-:W-:-:S07]  /*7390*/  FADD R0, R28, -R27 ;  /* 0x8000001b1c007221 */ /* 0x010fce0000000000 */
[----:B-1-3--:R-:W1:Y:S01]  /*73a0*/  F2F.F64.F32 R28, R49 ;  /* 0x00000031001c7310 */ /* 0x00ae620000201800 */
        /* <DEDUP_REMOVED lines=18> */
[----:B-----5:R-:W-:Y:S05]  /*74d0*/  CALL.REL.NOINC `($__internal_0_$__cuda_sm20_div_rn_f64_full) ;  /* 0x0000007400407944 */ /* 0x020fea0003c00000 */
[----:B------:R-:W-:Y:S01]  /*74e0*/  MOV R24, R54 ;  /* 0x0000003600187202 */ /* 0x000fe20000000f00 */
[----:B------:R-:W-:-:S07]  /*74f0*/  IMAD.MOV.U32 R25, RZ, RZ, R55 ;  /* 0x000000ffff197224 */ /* 0x000fce00078e0037 */
.L_x_142:
[----:B------:R-:W-:Y:S05]  /*7500*/  BSYNC.RECONVERGENT B4 ;  /* 0x0000000000047941 */ /* 0x000fea0003800200 */
.L_x_141:
[----:B------:R-:W0:Y:S01]  /*7510*/  F2F.F64.F32 R26, R0 ;  /* 0x00000000001a7310 */ /* 0x000e220000201800 */
[----:B------:R-:W-:Y:S01]  /*7520*/  IADD3 R2, PT, PT, R2, 0x2, RZ ;  /* 0x0000000202027810 */ /* 0x000fe20007ffe0ff */
[----:B0-----:R-:W-:-:S06]  /*7530*/  DADD R26, R26, R24 ;  /* 0x000000001a1a7229 */ /* 0x001fcc0000000018 */
[----:B------:R4:W0:Y:S05]  /*7540*/  F2F.F32.F64 R49, R26 ;  /* 0x0000001a00317310 */ /* 0x00082a0000301000 */
.L_x_138:
[----:B------:R-:W-:Y:S05]  /*7550*/  BSYNC.RECONVERGENT B3 ;  /* 0x0000000000037941 */ /* 0x000fea0003800200 */
.L_x_137:
[----:B------:R-:W-:-:S13]  /*7560*/  LOP3.LUT P1, RZ, R13, 0x1, RZ, 0xc0, !PT ;  /* 0x000000010dff7812 */ /* 0x000fda000782c0ff */
[----:B------:R-:W-:Y:S05]  /*7570*/  @!P1 BRA `(.L_x_126) ;  /* 0x00000000008c9947 */ /* 0x000fea0003800000 */
[----:B------:R-:W0:Y:S08]  /*7580*/  LDC.64 R34, c[0x0][0x3b0] ;  /* 0x0000ec00ff227b82 */ /* 0x000e300000000a00 */
[----:B----4-:R-:W4:Y:S08]  /*7590*/  LDC.64 R26, c[0x0][0x3f8] ;  /* 0x0000fe00ff1a7b82 */ /* 0x010f300000000a00 */
[----:B--2---:R-:W2:Y:S01]  /*75a0*/  LDC.64 R24, c[0x0][0x3c0] ;  /* 0x0000f000ff187b82 */ /* 0x004ea20000000a00 */
[----:B0-----:R-:W-:-:S05]  /*75b0*/  IMAD.WIDE R34, R2, 0x4, R34 ;  /* 0x0000000402227825 */ /* 0x001fca00078e0222 */
[----:B------:R-:W3:Y:S01]  /*75c0*/  LDG.E R32, desc[UR10][R34.64] ;  /* 0x0000000a22207981 */ /* 0x000ee2000c1e1900 */
[----:B------:R-:W-:-:S05]  /*75d0*/  IADD3 R29, PT, PT, R3, R2, RZ ;  /* 0x00000002031d7210 */ /* 0x000fca0007ffe0ff */
[----:B----4-:R-:W-:-:S04]  /*75e0*/  IMAD.WIDE R28, R29, 0x4, R26 ;  /* 0x000000041d1c7825 */ /* 0x010fc800078e021a */
[----:B--2---:R-:W-:Y:S02]  /*75f0*/  IMAD.WIDE R30, R2, 0x4, R24 ;  /* 0x00000004021e7825 */ /* 0x004fe400078e0218 */
[----:B------:R-:W2:Y:S04]  /*7600*/  LDG.E R28, desc[UR10][R28.64] ;  /* 0x0000000a1c1c7981 */ /* 0x000ea8000c1e1900 */
[----:B------:R-:W2:Y:S01]  /*7610*/  LDG.E R31, desc[UR10][R30.64] ;  /* 0x0000000a1e1f7981 */ /* 0x000ea2000c1e1900 */
[----:B------:R-:W-:Y:S01]  /*7620*/  IMAD.MOV.U32 R2, RZ, RZ, 0x1 ;  /* 0x00000001ff027424 */ /* 0x000fe200078e00ff */
[----:B------:R-:W-:Y:S01]  /*7630*/  BSSY.RECONVERGENT B3, `(.L_x_143) ;  /* 0x0000014000037945 */ /* 0x000fe20003800200 */
[----:B---3--:R-:W0:Y:S08]  /*7640*/  F2F.F64.F32 R32, R32 ;  /* 0x0000002000207310 */ /* 0x008e300000201800 */
[----:B0-----:R-:W0:Y:S01]  /*7650*/  MUFU.RCP64H R3, R33 ;  /* 0x0000002100037308 */ /* 0x001e220000001800 */
[----:B--2---:R-:W-:-:S04]  /*7660*/  FADD R0, R28, -R31 ;  /* 0x8000001f1c007221 */ /* 0x004fc80000000000 */
        /* <DEDUP_REMOVED lines=15> */
[----:B-1---5:R-:W-:Y:S05]  /*7760*/  CALL.REL.NOINC `($__internal_0_$__cuda_sm20_div_rn_f64_full) ;  /* 0x00000070009c7944 */ /* 0x022fea0003c00000 */
.L_x_144:
[----:B------:R-:W-:Y:S05]  /*7770*/  BSYNC.RECONVERGENT B3 ;  /* 0x0000000000037941 */ /* 0x000fea0003800200 */
.L_x_143:
[----:B-1----:R-:W0:Y:S02]  /*7780*/  F2F.F64.F32 R2, R49 ;  /* 0x0000003100027310 */ /* 0x002e240000201800 */
[----:B0-----:R-:W-:-:S06]  /*7790*/  DADD R54, R2, R54 ;  /* 0x0000000002367229 */ /* 0x001fcc0000000036 */
[----:B------:R0:W1:Y:S05]  /*77a0*/  F2F.F32.F64 R49, R54 ;  /* 0x0000003600317310 */ /* 0x00006a0000301000 */
.L_x_126:
[----:B------:R-:W-:Y:S05]  /*77b0*/  BSYNC.RECONVERGENT B2 ;  /* 0x0000000000027941 */ /* 0x000fea0003800200 */
.L_x_125:
[----:B01-3--:R-:W-:-:S07]  /*77c0*/  FMUL R49, R49, 0.5 ;  /* 0x3f00000031317820 */ /* 0x00bfce0000400000 */
.L_x_105:
[----:B------:R-:W0:Y:S01]  /*77d0*/  MUFU.RCP64H R35, 1.7853975296020507812 ;  /* 0x3ffc90fd00237908 */ /* 0x000e220000001800 */
[----:B------:R-:W-:Y:S01]  /*77e0*/  HFMA2 R3, -RZ, RZ, 1.99609375, -0.000608921051025390625 ;  /* 0x3ffc90fdff037431 */ /* 0x000fe200000001ff */
[----:B------:R-:W-:Y:S01]  /*77f0*/  MOV R2, 0xaa22168c ;  /* 0xaa22168c00027802 */ /* 0x000fe20000000f00 */
[----:B------:R-:W-:Y:S01]  /*7800*/  IMAD.MOV.U32 R34, RZ, RZ, RZ ;  /* 0x000000ffff227224 */ /* 0x000fe200078e00ff */
[----:B------:R-:W-:Y:S01]  /*7810*/  UMOV UR8, 0xaeef4ba0 ;  /* 0xaeef4ba000087882 */ /* 0x000fe20000000000 */
[----:B------:R-:W-:Y:S01]  /*7820*/  UMOV UR9, 0x3fcb7812 ;  /* 0x3fcb781200097882 */ /* 0x000fe20000000000 */
[----:B----4-:R-:W-:Y:S01]  /*7830*/  HFMA2 R27, -RZ, RZ, 1.703125, -6292 ;  /* 0x3ed0ee25ff1b7431 */ /* 0x010fe200000001ff */
[----:B------:R-:W-:Y:S01]  /*7840*/  MOV R26, 0x8b7a8b04 ;  /* 0x8b7a8b04001a7802 */ /* 0x000fe20000000f00 */
[----:B------:R-:W-:Y:S01]  /*7850*/  UMOV UR12, 0x3ae80f1e ;  /* 0x3ae80f1e000c7882 */ /* 0x000fe20000000000 */
[----:B------:R-:W-:Y:S01]  /*7860*/  UMOV UR13, 0x3eb1380b ;  /* 0x3eb1380b000d7882 */ /* 0x000fe20000000000 */
[----:B------:R-:W-:Y:S01]  /*7870*/  UMOV UR14, 0x0 ;  /* 0x00000000000e7882 */ /* 0x000fe20000000000 */
[----:B------:R-:W-:Y:S01]  /*7880*/  UMOV UR15, 0x40080000 ;  /* 0x40080000000f7882 */ /* 0x000fe20000000000 */
[----:B------:R-:W-:Y:S01]  /*7890*/  MOV R28, 0xfefa39ef ;  /* 0xfefa39ef001c7802 */ /* 0x000fe20000000f00 */
[----:B------:R-:W-:Y:S01]  /*78a0*/  IMAD.MOV.U32 R29, RZ, RZ, 0x3fe62e42 ;  /* 0x3fe62e42ff1d7424 */ /* 0x000fe200078e00ff */
[----:B------:R-:W1:Y:S01]  /*78b0*/  LDC R0, c[0x0][0x388] ;  /* 0x0000e200ff007b82 */ /* 0x000e620000000800 */
[----:B------:R-:W3:Y:S01]  /*78c0*/  LDCU UR4, c[0x0][0x380] ;  /* 0x00007000ff0477ac */ /* 0x000ee20008000800 */
[----:B------:R-:W-:Y:S01]  /*78d0*/  FADD R49, R4, -R49 ;  /* 0x8000003104317221 */ /* 0x000fe20000000000 */
[----:B0-----:R-:W-:-:S08]  /*78e0*/  DFMA R2, R34, -R2, 1 ;  /* 0x3ff000002202742b */ /* 0x001fd00000000802 */
[----:B------:R-:W-:-:S08]  /*78f0*/  DFMA R2, R2, R2, R2 ;  /* 0x000000020202722b */ /* 0x000fd00000000002 */
[----:B------:R-:W-:Y:S01]  /*7900*/  DFMA R34, R34, R2, R34 ;  /* 0x000000022222722b */ /* 0x000fe20000000022 */
[----:B---3--:R-:W-:Y:S02]  /*7910*/  VIADD R5, R5, UR4 ;  /* 0x0000000405057c36 */ /* 0x008fe40008000000 */
[----:B------:R-:W-:Y:S02]  /*7920*/  HFMA2 R3, -RZ, RZ, 1.974609375, 0.0977783203125 ;  /* 0x3fe62e42ff037431 */ /* 0x000fe400000001ff */
[----:B------:R-:W-:Y:S02]  /*7930*/  IMAD.MOV.U32 R2, RZ, RZ, -0x105c611 ;  /* 0xfefa39efff027424 */ /* 0x000fe400078e00ff */
[----:B-1----:R-:W-:Y:S01]  /*7940*/  IMAD R0, R41, R0, R0 ;  /* 0x0000000029007224 */ /* 0x002fe200078e0200 */
[----:B------:R-:W-:-:S03]  /*7950*/  DMUL R32, R34, -UR8 ;  /* 0x8000000822207c28 */ /* 0x000fc60008000000 */
[----:B------:R-:W-:-:S05]  /*7960*/  IMAD R0, R0, UR4, RZ ;  /* 0x0000000400007c24 */ /* 0x000fca000f8e02ff */
[----:B------:R-:W-:Y:S01]  /*7970*/  ISETP.GE.AND P2, PT, R5, R0, PT ;  /* 0x000000000500720c */ /* 0x000fe20003f46270 */
[----:B------:R-:W-:-:S08]  /*7980*/  DFMA R32, R34, -UR8, R32 ;  /* 0x8000000822207c2b */ /* 0x000fd00008000020 */
[C---:B------:R-:W-:Y:S02]  /*7990*/  DMUL R30, R32.reuse, R32 ;  /* 0x00000020201e7228 */ /* 0x040fe40000000000 */
[----:B--2---:R-:W-:Y:S02]  /*79a0*/  DADD R24, -R32, -UR8 ;  /* 0x8000000820187e29 */ /* 0x004fe40008000100 */
[----:B------:R-:W-:-:S04]  /*79b0*/  DFMA R2, R2, UR14, R32 ;  /* 0x0000000e02027c2b */ /* 0x000fc80008000020 */
[----:B------:R-:W-:Y:S01]  /*79c0*/  DFMA R26, R30, UR12, R26 ;  /* 0x0000000c1e1a7c2b */ /* 0x000fe2000800001a */
[----:B------:R-:W-:Y:S01]  /*79d0*/  UMOV UR12, 0x9f02676f ;  /* 0x9f02676f000c7882 */ /* 0x000fe20000000000 */
[----:B------:R-:W-:Y:S01]  /*79e0*/  UMOV UR13, 0x3ef3b266 ;  /* 0x3ef3b266000d7882 */ /* 0x000fe20000000000 */
[----:B------:R-:W-:Y:S02]  /*79f0*/  DADD R24, R24, R24 ;  /* 0x0000000018187229 */ /* 0x000fe40000000018 */
[----:B------:R-:W-:-:S03]  /*7a00*/  DFMA R28, -R28, 3, R2 ;  /* 0x400800001c1c782b */ /* 0x000fc60000000102 */
[----:B------:R-:W-:Y:S01]  /*7a10*/  DFMA R26, R30, R26, UR12 ;  /* 0x0000000c1e1a7e2b */ /* 0x000fe2000800001a */
[----:B------:R-:W-:Y:S01]  /*7a20*/  UMOV UR12, 0xa9ab0956 ;  /* 0xa9ab0956000c7882 */ /* 0x000fe20000000000 */
[----:B------:R-:W-:Y:S01]  /*7a30*/  UMOV UR13, 0x3f1745cb ;  /* 0x3f1745cb000d7882 */ /* 0x000fe20000000000 */
[C---:B------:R-:W-:Y:S02]  /*7a40*/  DFMA R24, -R32.reuse, -UR8, R24 ;  /* 0x8000000820187c2b */ /* 0x040fe40008000118 */
[----:B------:R-:W-:-:S03]  /*7a50*/  DADD R28, -R32, R28 ;  /* 0x00000000201c7229 */ /* 0x000fc6000000011c */
[----:B------:R-:W-:Y:S01]  /*7a60*/  DFMA R26, R30, R26, UR12 ;  /* 0x0000000c1e1a7e2b */ /* 0x000fe2000800001a */
[----:B------:R-:W-:Y:S01]  /*7a70*/  UMOV UR12, 0x2d1b5154 ;  /* 0x2d1b5154000c7882 */ /* 0x000fe20000000000 */
[----:B------:R-:W-:Y:S01]  /*7a80*/  UMOV UR13, 0x3f3c71c7 ;  /* 0x3f3c71c7000d7882 */ /* 0x000fe20000000000 */
[----:B------:R-:W-:-:S05]  /*7a90*/  DMUL R24, R34, R24 ;  /* 0x0000001822187228 */ /* 0x000fca0000000000 */
[----:B------:R-:W-:Y:S01]  /*7aa0*/  DFMA R26, R30, R26, UR12 ;  /* 0x0000000c1e1a7e2b */ /* 0x000fe2000800001a */
[----:B------:R-:W-:Y:S01]  /*7ab0*/  UMOV UR12, 0x923be72d ;  /* 0x923be72d000c7882 */ /* 0x000fe20000000000 */
[----:B------:R-:W-:-:S06]  /*7ac0*/  UMOV UR13, 0x3f624924 ;  /* 0x3f624924000d7882 */ /* 0x000fcc0000000000 */
[----:B------:R-:W-:Y:S01]  /*7ad0*/  DFMA R26, R30, R26, UR12 ;  /* 0x0000000c1e1a7e2b */ /* 0x000fe2000800001a */
[----:B------:R-:W-:Y:S01]  /*7ae0*/  UMOV UR12, 0x9999a3c4 ;  /* 0x9999a3c4000c7882 */ /* 0x000fe20000000000 */
[----:B------:R-:W-:-:S06]  /*7af0*/  UMOV UR13, 0x3f899999 ;  /* 0x3f899999000d7882 */ /* 0x000fcc0000000000 */
[----:B------:R-:W-:Y:S01]  /*7b00*/  DFMA R26, R30, R26, UR12 ;  /* 0x0000000c1e1a7e2b */ /* 0x000fe2000800001a */
[----:B------:R-:W-:Y:S01]  /*7b10*/  UMOV UR12, 0x55555554 ;  /* 0x55555554000c7882 */ /* 0x000fe20000000000 */
[----:B------:R-:W-:-:S06]  /*7b20*/  UMOV UR13, 0x3fb55555 ;  /* 0x3fb55555000d7882 */ /* 0x000fcc0000000000 */
[----:B------:R-:W-:-:S08]  /*7b30*/  DFMA R26, R30, R26, UR12 ;  /* 0x0000000c1e1a7e2b */ /* 0x000fd0000800001a */
[----:B------:R-:W-:-:S08]  /*7b40*/  DMUL R26, R30, R26 ;  /* 0x0000001a1e1a7228 */ /* 0x000fd00000000000 */
[----:B------:R-:W-:Y:S01]  /*7b50*/  DFMA R24, R32, R26, R24 ;  /* 0x0000001a2018722b */ /* 0x000fe20000000018 */
[----:B------:R-:W-:Y:S01]  /*7b60*/  HFMA2 R27, -RZ, RZ, 1.119140625, -1.154296875 ;  /* 0x3c7abc9eff1b7431 */ /* 0x000fe200000001ff */
[----:B------:R-:W-:-:S06]  /*7b70*/  MOV R26, 0x3b39803f ;  /* 0x3b39803f001a7802 */ /* 0x000fcc0000000f00 */
[----:B------:R-:W-:-:S08]  /*7b80*/  DADD R24, R24, -R28 ;  /* 0x0000000018187229 */ /* 0x000fd0000000081c */
[----:B------:R-:W-:-:S08]  /*7b90*/  DFMA R24, R26, UR14, R24 ;  /* 0x0000000e1a187c2b */ /* 0x000fd00008000018 */
        /* <DEDUP_REMOVED lines=9> */
.L_x_104:
[----:B------:R-:W0:Y:S01]  /*7c30*/  LDC.64 R24, c[0x0][0x3f0] ;  /* 0x0000fc00ff187b82 */ /* 0x000e220000000a00 */
[----:B-----5:R-:W-:Y:S01]  /*7c40*/  FSETP.GT.AND P1, PT, R6, R7, PT ;  /* 0x000000070600720b */ /* 0x020fe20003f24000 */
[----:B------:R-:W-:-:S12]  /*7c50*/  BSSY.RECONVERGENT B0, `(.L_x_146) ;  /* 0x0000019000007945 */ /* 0x000fd80003800200 */
[----:B------:R-:W-:Y:S01]  /*7c60*/  @P1 MOV R3, 0x1 ;  /* 0x0000000100031802 */ /* 0x000fe20000000f00 */
[----:B0-----:R-:W-:-:S05]  /*7c70*/  IMAD.WIDE R24, R41, 0x4, R24 ;  /* 0x0000000429187825 */ /* 0x001fca00078e0218 */
[----:B------:R0:W-:Y:S04]  /*7c80*/  @P1 STG.E desc[UR10][R24.64], R3 ;  /* 0x0000000318001986 */ /* 0x0001e8000c10190a */
[----:B------:R0:W-:Y:S01]  /*7c90*/  @P1 STG.E desc[UR10][R22.64], R6 ;  /* 0x0000000616001986 */ /* 0x0001e2000c10190a */
[----:B------:R-:W-:Y:S05]  /*7ca0*/  @P1 BRA `(.L_x_147) ;  /* 0x00000000004c1947 */ /* 0x000fea0003800000 */
[----:B0-----:R-:W0:Y:S02]  /*7cb0*/  LDC.64 R2, c[0x0][0x3c8] ;  /* 0x0000f200ff027b82 */ /* 0x001e240000000a00 */
[----:B0-----:R-:W-:-:S06]  /*7cc0*/  IMAD.WIDE R2, R41, 0x4, R2 ;  /* 0x0000000429027825 */ /* 0x001fcc00078e0202 */
[----:B------:R-:W2:Y:S01]  /*7cd0*/  LDG.E R3, desc[UR10][R2.64] ;  /* 0x0000000a02037981 */ /* 0x000ea2000c1e1900 */
[----:B------:R-:W-:Y:S02]  /*7ce0*/  HFMA2 R0, -RZ, RZ, 0.96630859375, -0.0022525787353515625 ;  /* 0x3bbb989dff007431 */ /* 0x000fe400000001ff */
[----:B------:R-:W-:Y:S01]  /*7cf0*/  FADD R7, -R7, R6 ;  /* 0x0000000607077221 */ /* 0x000fe20000000100 */
[----:B------:R-:W-:-:S03]  /*7d00*/  IMAD.MOV.U32 R5, RZ, RZ, 0x437c0000 ;  /* 0x437c0000ff057424 */ /* 0x000fc600078e00ff */
[----:B------:R-:W-:-:S04]  /*7d10*/  FFMA.SAT R0, R7, R0, 0.5 ;  /* 0x3f00000007007423 */ /* 0x000fc80000002000 */
[----:B------:R-:W-:-:S04]  /*7d20*/  FFMA.RM R0, R0, R5, 12582913 ;  /* 0x4b40000100007423 */ /* 0x000fc80000004005 */
[C---:B------:R-:W-:Y:S01]  /*7d30*/  FADD R4, R0.reuse, -12583039 ;  /* 0xcb40007f00047421 */ /* 0x040fe20000000000 */
[----:B------:R-:W-:-:S03]  /*7d40*/  SHF.L.U32 R0, R0, 0x17, RZ ;  /* 0x0000001700007819 */ /* 0x000fc600000006ff */
[----:B------:R-:W-:-:S04]  /*7d50*/  FFMA R4, R7, 1.4426950216293334961, -R4 ;  /* 0x3fb8aa3b07047823 */ /* 0x000fc80000000804 */
[----:B------:R-:W-:-:S04]  /*7d60*/  FFMA R4, R7, 1.925963033500011079e-08, R4 ;  /* 0x32a5706007047823 */ /* 0x000fc80000000004 */
[----:B------:R-:W0:Y:S02]  /*7d70*/  MUFU.EX2 R5, R4 ;  /* 0x0000000400057308 */ /* 0x000e240000000800 */
[----:B0-----:R-:W-:-:S05]  /*7d80*/  FMUL R0, R0, R5 ;  /* 0x0000000500007220 */ /* 0x001fca0000400000 */
[----:B--2---:R-:W-:-:S13]  /*7d90*/  FSETP.GEU.AND P1, PT, R3, R0, PT ;  /* 0x000000000300720b */ /* 0x004fda0003f2e000 */
[----:B------:R-:W-:-:S05]  /*7da0*/  @!P1 MOV R3, 0x1 ;  /* 0x0000000100039802 */ /* 0x000fca0000000f00 */
[----:B------:R1:W-:Y:S04]  /*7db0*/  @!P1 STG.E desc[UR10][R24.64], R3 ;  /* 0x0000000318009986 */ /* 0x0003e8000c10190a */
[----:B------:R1:W-:Y:S04]  /*7dc0*/  @!P1 STG.E desc[UR10][R22.64], R6 ;  /* 0x0000000616009986 */ /* 0x0003e8000c10190a */
[----:B------:R1:W-:Y:S02]  /*7dd0*/  @P1 STG.E desc[UR10][R24.64], RZ ;  /* 0x000000ff18001986 */ /* 0x0003e4000c10190a */
.L_x_147:
[----:B------:R-:W-:Y:S05]  /*7de0*/  BSYNC.RECONVERGENT B0 ;  /* 0x0000000000007941 */ /* 0x000fea0003800200 */
.L_x_146:
[----:B01----:R-:W2:Y:S01]  /*7df0*/  LDG.E R24, desc[UR10][R24.64] ;  /* 0x0000000a18187981 */ /* 0x003ea2000c1e1900 */
[----:B------:R-:W0:Y:S01]  /*7e00*/  LDC.64 R2, c[0x0][0x3b8] ;  /* 0x0000ee00ff027b82 */ /* 0x000e220000000a00 */
[----:B------:R-:W-:Y:S01]  /*7e10*/  BSSY.RECONVERGENT B0, `(.L_x_148) ;  /* 0x000004f000007945 */ /* 0x000fe20003800200 */
[----:B0-----:R-:W-:Y:S01]  /*7e20*/  IMAD.WIDE R4, R40, 0x4, R2 ;  /* 0x0000000428047825 */ /* 0x001fe200078e0202 */
[----:B--2---:R-:W-:-:S13]  /*7e30*/  ISETP.NE.OR P1, PT, R24, 0x1, !P0 ;  /* 0x000000011800780c */ /* 0x004fda0004725670 */
[----:B------:R-:W-:Y:S05]  /*7e40*/  @P1 BRA `(.L_x_149) ;  /* 0x00000004002c1947 */ /* 0x000fea0003800000 */
[----:B------:R-:W-:Y:S01]  /*7e50*/  ISETP.NE.AND P3, PT, R10, RZ, PT ;  /* 0x000000ff0a00720c */ /* 0x000fe20003f65270 */
[----:B------:R-:W-:Y:S01]  /*7e60*/  BSSY.RECONVERGENT B1, `(.L_x_150) ;  /* 0x0000014000017945 */ /* 0x000fe20003800200 */
[----:B------:R-:W-:-:S11]  /*7e70*/  IMAD.MOV.U32 R25, RZ, RZ, R40 ;  /* 0x000000ffff197224 */ /* 0x000fd600078e0028 */
[----:B------:R-:W-:Y:S05]  /*7e80*/  @!P3 BRA `(.L_x_151) ;  /* 0x000000000044b947 */ /* 0x000fea0003800000 */
[----:B------:R-:W0:Y:S08]  /*7e90*/  LDC.64 R6, c[0x0][0x3b0] ;  /* 0x0000ec00ff067b82 */ /* 0x000e300000000a00 */
[----:B------:R-:W1:Y:S01]  /*7ea0*/  LDC.64 R22, c[0x0][0x3a8] ;  /* 0x0000ea00ff167b82 */ /* 0x000e620000000a00 */
[----:B0-----:R-:W-:-:S05]  /*7eb0*/  IMAD.WIDE R6, R40, 0x4, R6 ;  /* 0x0000000428067825 */ /* 0x001fca00078e0206 */
[----:B------:R-:W2:Y:S01]  /*7ec0*/  LDG.E R27, desc[UR10][R6.64] ;  /* 0x0000000a061b7981 */ /* 0x000ea2000c1e1900 */
[----:B------:R-:W-:Y:S01]  /*7ed0*/  ISETP.NE.AND P1, PT, R10, 0x1, PT ;  /* 0x000000010a00780c */ /* 0x000fe20003f25270 */
[C---:B-1----:R-:W-:Y:S01]  /*7ee0*/  IMAD.WIDE R22, R40.reuse, 0x4, R22 ;  /* 0x0000000428167825 */ /* 0x042fe200078e0216 */
[----:B------:R-:W-:-:S04]  /*7ef0*/  IADD3 R25, PT, PT, R40, 0x1, RZ ;  /* 0x0000000128197810 */ /* 0x000fc80007ffe0ff */
[----:B--2---:R0:W-:Y:S07]  /*7f00*/  STG.E desc[UR10][R22.64], R27 ;  /* 0x0000001b16007986 */ /* 0x0041ee000c10190a */
[----:B------:R-:W-:Y:S05]  /*7f10*/  @!P1 BRA `(.L_x_151) ;  /* 0x0000000000209947 */ /* 0x000fea0003800000 */
[----:B0-----:R-:W2:Y:S01]  /*7f20*/  LDG.E R27, desc[UR10][R6.64+0x4] ;  /* 0x0000040a061b7981 */ /* 0x001ea2000c1e1900 */
[----:B------:R-:W-:Y:S02]  /*7f30*/  ISETP.NE.AND P1, PT, R10, 0x2, PT ;  /* 0x000000020a00780c */ /* 0x000fe40003f25270 */
[----:B------:R-:W-:Y:S01]  /*7f40*/  IADD3 R25, PT, PT, R40, 0x2, RZ ;  /* 0x0000000228197810 */ /* 0x000fe20007ffe0ff */
[----:B--2---:R1:W-:Y:S10]  /*7f50*/  STG.E desc[UR10][R22.64+0x4], R27 ;  /* 0x0000041b16007986 */ /* 0x0043f4000c10190a */
[----:B------:R-:W-:Y:S05]  /*7f60*/  @!P1 BRA `(.L_x_151) ;  /* 0x00000000000c9947 */ /* 0x000fea0003800000 */
[----:B------:R-:W2:Y:S01]  /*7f70*/  LDG.E R7, desc[UR10][R6.64+0x8] ;  /* 0x0000080a06077981 */ /* 0x000ea2000c1e1900 */
[----:B------:R-:W-:-:S03]  /*7f80*/  VIADD R25, R40, 0x3 ;  /* 0x0000000328197836 */ /* 0x000fc60000000000 */
[----:B--2---:R2:W-:Y:S04]  /*7f90*/  STG.E desc[UR10][R22.64+0x8], R7 ;  /* 0x0000080716007986 */ /* 0x0045e8000c10190a */
.L_x_151:
[----:B------:R-:W-:Y:S05]  /*7fa0*/  BSYNC.RECONVERGENT B1 ;  /* 0x0000000000017941 */ /* 0x000fea0003800200 */
.L_x_150:
[----:B------:R-:W-:Y:S01]  /*7fb0*/  ISETP.GE.U32.AND P2, PT, R14, 0x3, PT ;  /* 0x000000030e00780c */ /* 0x000fe20003f46070 */
[----:B------:R-:W-:-:S12]  /*7fc0*/  BSSY.RECONVERGENT B1, `(.L_x_152) ;  /* 0x0000011000017945 */ /* 0x000fd80003800200 */
[----:B------:R-:W-:Y:S05]  /*7fd0*/  @!P2 BRA `(.L_x_153) ;  /* 0x00000000003ca947 */ /* 0x000fea0003800000 */
.L_x_154:
[----:B--2---:R-:W2:Y:S08]  /*7fe0*/  LDC.64 R6, c[0x0][0x3b0] ;  /* 0x0000ec00ff067b82 */ /* 0x004eb00000000a00 */
[----:B01-3--:R-:W0:Y:S01]  /*7ff0*/  LDC.64 R22, c[0x0][0x3a8] ;  /* 0x0000ea00ff167b82 */ /* 0x00be220000000a00 */
[----:B--2---:R-:W-:-:S05]  /*8000*/  IMAD.WIDE R6, R25, 0x4, R6 ;  /* 0x0000000419067825 */ /* 0x004fca00078e0206 */
        /* <DEDUP_REMOVED lines=12> */
.L_x_153:
[----:B------:R-:W-:Y:S05]  /*80d0*/  BSYNC.RECONVERGENT B1 ;  /* 0x0000000000017941 */ /* 0x000fea0003800200 */
.L_x_152:
[----:B------:R-:W-:Y:S01]  /*80e0*/  BSSY.RECONVERGENT B1, `(.L_x_155) ;  /* 0x0000012000017945 */ /* 0x000fe20003800200 */
[----:B------:R-:W-:-:S03]  /*80f0*/  MOV R25, R40 ;  /* 0x0000002800197202 */ /* 0x000fc60000000f00 */
[----:B------:R-:W-:Y:S05]  /*8100*/  @!P3 BRA `(.L_x_156) ;  /* 0x00000000003cb947 */ /* 0x000fea0003800000 */
[----:B------:R-:W4:Y:S02]  /*8110*/  LDC.64 R20, c[0x0][0x3c0] ;  /* 0x0000f000ff147b82 */ /* 0x000f240000000a00 */
[----:B----4-:R-:W-:-:S05]  /*8120*/  IMAD.WIDE R20, R40, 0x4, R20 ;  /* 0x0000000428147825 */ /* 0x010fca00078e0214 */
[----:B--2---:R-:W2:Y:S01]  /*8130*/  LDG.E R7, desc[UR10][R20.64] ;  /* 0x0000000a14077981 */ /* 0x004ea2000c1e1900 */
[----:B------:R-:W-:Y:S01]  /*8140*/  ISETP.NE.AND P1, PT, R10, 0x1, PT ;  /* 0x000000010a00780c */ /* 0x000fe20003f25270 */
[----:B------:R-:W-:Y:S02]  /*8150*/  VIADD R25, R40, 0x1 ;  /* 0x0000000128197836 */ /* 0x000fe40000000000 */
[----:B--2---:R4:W-:Y:S10]  /*8160*/  STG.E desc[UR10][R4.64], R7 ;  /* 0x0000000704007986 */ /* 0x0049f4000c10190a */
[----:B------:R-:W-:Y:S05]  /*8170*/  @!P1 BRA `(.L_x_156) ;  /* 0x0000000000209947 */ /* 0x000fea0003800000 */
[----:B----4-:R-:W2:Y:S01]  /*8180*/  LDG.E R7, desc[UR10][R20.64+0x4] ;  /* 0x0000040a14077981 */ /* 0x010ea2000c1e1900 */
[----:B------:R-:W-:Y:S02]  /*8190*/  ISETP.NE.AND P1, PT, R10, 0x2, PT ;  /* 0x000000020a00780c */ /* 0x000fe40003f25270 */
[----:B------:R-:W-:Y:S01]  /*81a0*/  IADD3 R25, PT, PT, R40, 0x2, RZ ;  /* 0x0000000228197810 */ /* 0x000fe20007ffe0ff */
[----:B--2---:R2:W-:Y:S10]  /*81b0*/  STG.E desc[UR10][R4.64+0x4], R7 ;  /* 0x0000040704007986 */ /* 0x0045f4000c10190a */
[----:B------:R-:W-:Y:S05]  /*81c0*/  @!P1 BRA `(.L_x_156) ;  /* 0x00000000000c9947 */ /* 0x000fea0003800000 */
[----:B--2---:R-:W2:Y:S01]  /*81d0*/  LDG.E R7, desc[UR10][R20.64+0x8] ;  /* 0x0000080a14077981 */ /* 0x004ea2000c1e1900 */
[----:B------:R-:W-:-:S03]  /*81e0*/  IADD3 R25, PT, PT, R40, 0x3, RZ ;  /* 0x0000000328197810 */ /* 0x000fc60007ffe0ff */
[----:B--2---:R2:W-:Y:S04]  /*81f0*/  STG.E desc[UR10][R4.64+0x8], R7 ;  /* 0x0000080704007986 */ /* 0x0045e8000c10190a */
.L_x_156:
[----:B------:R-:W-:Y:S05]  /*8200*/  BSYNC.RECONVERGENT B1 ;  /* 0x0000000000017941 */ /* 0x000fea0003800200 */
.L_x_155:
[----:B------:R-:W-:Y:S05]  /*8210*/  @!P2 BRA `(.L_x_149) ;  /* 0x000000000038a947 */ /* 0x000fea0003800000 */
.L_x_157:
[----:B--2-4-:R-:W2:Y:S02]  /*8220*/  LDC.64 R6, c[0x0][0x3c0] ;  /* 0x0000f000ff067b82 */ /* 0x014ea40000000a00 */
[----:B--2---:R-:W-:-:S05]  /*8230*/  IMAD.WIDE R6, R25, 0x4, R6 ;  /* 0x0000000419067825 */ /* 0x004fca00078e0206 */
[----:B01-3--:R-:W2:Y:S01]  /*8240*/  LDG.E R27, desc[UR10][R6.64] ;  /* 0x0000000a061b7981 */ /* 0x00bea2000c1e1900 */
[----:B------:R-:W-:-:S05]  /*8250*/  IMAD.WIDE R22, R25, 0x4, R2 ;  /* 0x0000000419167825 */ /* 0x000fca00078e0202 */
[----:B--2---:R0:W-:Y:S04]  /*8260*/  STG.E desc[UR10][R22.64], R27 ;  /* 0x0000001b16007986 */ /* 0x0041e8000c10190a */
[----:B------:R-:W2:Y:S04]  /*8270*/  LDG.E R29, desc[UR10][R6.64+0x4] ;  /* 0x0000040a061d7981 */ /* 0x000ea8000c1e1900 */
[----:B--2---:R0:W-:Y:S04]  /*8280*/  STG.E desc[UR10][R22.64+0x4], R29 ;  /* 0x0000041d16007986 */ /* 0x0041e8000c10190a */
[----:B------:R-:W2:Y:S04]  /*8290*/  LDG.E R31, desc[UR10][R6.64+0x8] ;  /* 0x0000080a061f7981 */ /* 0x000ea8000c1e1900 */
[----:B--2---:R0:W-:Y:S04]  /*82a0*/  STG.E desc[UR10][R22.64+0x8], R31 ;  /* 0x0000081f16007986 */ /* 0x0041e8000c10190a */
[----:B------:R-:W2:Y:S01]  /*82b0*/  LDG.E R33, desc[UR10][R6.64+0xc] ;  /* 0x00000c0a06217981 */ /* 0x000ea2000c1e1900 */
[----:B------:R-:W-:-:S05]  /*82c0*/  VIADD R25, R25, 0x4 ;  /* 0x0000000419197836 */ /* 0x000fca0000000000 */
[----:B------:R-:W-:Y:S01]  /*82d0*/  ISETP.GE.AND P1, PT, R25, R39, PT ;  /* 0x000000271900720c */ /* 0x000fe20003f26270 */
[----:B--2---:R0:W-:-:S12]  /*82e0*/  STG.E desc[UR10][R22.64+0xc], R33 ;  /* 0x00000c2116007986 */ /* 0x0041d8000c10190a */
[----:B------:R-:W-:Y:S05]  /*82f0*/  @!P1 BRA `(.L_x_157) ;  /* 0xfffffffc00c89947 */ /* 0x000fea000383ffff */
.L_x_149:
[----:B------:R-:W-:Y:S05]  /*8300*/  BSYNC.RECONVERGENT B0 ;  /* 0x0000000000007941 */ /* 0x000fea0003800200 */
.L_x_148:
[----:B0123--:R-:W4:Y:S01]  /*8310*/  LDC R22, c[0x0][0x394] ;  /* 0x0000e500ff167b82 */ /* 0x00ff220000000800 */
[----:B------:R-:W-:Y:S02]  /*8320*/  ISETP.GE.AND P3, PT, R15, RZ, PT ;  /* 0x000000ff0f00720c */ /* 0x000fe40003f66270 */
[----:B----4-:R-:W-:-:S04]  /*8330*/  IABS R7, R22 ;  /* 0x0000001600077213 */ /* 0x010fc80000000000 */
[----:B------:R-:W0:Y:S08]  /*8340*/  I2F.RP R0, R7 ;  /* 0x0000000700007306 */ /* 0x000e300000209400 */
[----:B0-----:R-:W0:Y:S02]  /*8350*/  MUFU.RCP R0, R0 ;  /* 0x0000000000007308 */ /* 0x001e240000001000 */
[----:B0-----:R-:W-:-:S06]  /*8360*/  IADD3 R2, PT, PT, R0, 0xffffffe, RZ ;  /* 0x0ffffffe00027810 */ /* 0x001fcc0007ffe0ff */
[----:B------:R0:W1:Y:S02]  /*8370*/  F2I.FTZ.U32.TRUNC.NTZ R3, R2 ;  /* 0x0000000200037305 */ /* 0x000064000021f000 */
[----:B0-----:R-:W-:Y:S01]  /*8380*/  IMAD.MOV.U32 R2, RZ, RZ, RZ ;  /* 0x000000ffff027224 */ /* 0x001fe200078e00ff */
[----:B-1----:R-:W-:-:S05]  /*8390*/  IADD3 R6, PT, PT, RZ, -R3, RZ ;  /* 0x80000003ff067210 */ /* 0x002fca0007ffe0ff */
[----:B------:R-:W-:Y:S01]  /*83a0*/  IMAD R23, R6, R7, RZ ;  /* 0x0000000706177224 */ /* 0x000fe200078e02ff */
[----:B------:R-:W-:-:S03]  /*83b0*/  IABS R6, R15 ;  /* 0x0000000f00067213 */ /* 0x000fc60000000000 */
[----:B------:R-:W-:-:S06]  /*83c0*/  IMAD.HI.U32 R3, R3, R23, R2 ;  /* 0x0000001703037227 */ /* 0x000fcc00078e0002 */
[----:B------:R-:W-:-:S05]  /*83d0*/  IMAD.HI.U32 R3, R3, R6, RZ ;  /* 0x0000000603037227 */ /* 0x000fca00078e00ff */
[----:B------:R-:W-:-:S05]  /*83e0*/  IADD3 R3, PT, PT, -R3, RZ, RZ ;  /* 0x000000ff03037210 */ /* 0x000fca0007ffe1ff */
[----:B------:R-:W-:-:S05]  /*83f0*/  IMAD R0, R7, R3, R6 ;  /* 0x0000000307007224 */ /* 0x000fca00078e0206 */
[----:B------:R-:W-:-:S13]  /*8400*/  ISETP.GT.U32.AND P1, PT, R7, R0, PT ;  /* 0x000000000700720c */ /* 0x000fda0003f24070 */
[----:B------:R-:W-:Y:S02]  /*8410*/  @!P1 IADD3 R0, PT, PT, R0, -R7, RZ ;  /* 0x8000000700009210 */ /* 0x000fe40007ffe0ff */
[----:B------:R-:W-:Y:S02]  /*8420*/  ISETP.NE.AND P1, PT, R22, RZ, PT ;  /* 0x000000ff1600720c */ /* 0x000fe40003f25270 */
[----:B------:R-:W-:-:S13]  /*8430*/  ISETP.GT.U32.AND P2, PT, R7, R0, PT ;  /* 0x000000000700720c */ /* 0x000fda0003f44070 */
[----:B------:R-:W-:-:S05]  /*8440*/  @!P2 IMAD.IADD R0, R0, 0x1, -R7 ;  /* 0x000000010000a824 */ /* 0x000fca00078e0a07 */
[----:B------:R-:W-:Y:S02]  /*8450*/  @!P3 IADD3 R0, PT, PT, -R0, RZ, RZ ;  /* 0x000000ff0000b210 */ /* 0x000fe40007ffe1ff */
[----:B------:R-:W-:-:S04]  /*8460*/  @!P1 LOP3.LUT R0, RZ, R22, RZ, 0x33, !PT ;  /* 0x00000016ff009212 */ /* 0x000fc800078e33ff */
[----:B------:R-:W-:-:S13]  /*8470*/  ISETP.NE.AND P1, PT, R0, RZ, PT ;  /* 0x000000ff0000720c */ /* 0x000fda0003f25270 */
[----:B------:R-:W-:Y:S05]  /*8480*/  @P1 BRA `(.L_x_158) ;  /* 0x0000006400401947 */ /* 0x000fea0003800000 */
[----:B------:R-:W-:Y:S05]  /*8490*/  @!P0 BRA `(.L_x_159) ;  /* 0x0000000800408947 */ /* 0x000fea0003800000 */
[----:B------:R-:W-:Y:S01]  /*84a0*/  ISETP.NE.AND P1, PT, R10, RZ, PT ;  /* 0x000000ff0a00720c */ /* 0x000fe20003f25270 */
[----:B------:R-:W-:Y:S01]  /*84b0*/  BSSY.RECONVERGENT B1, `(.L_x_160) ;  /* 0x000003e000017945 */ /* 0x000fe20003800200 */
[----:B------:R-:W-:-:S11]  /*84c0*/  MOV R32, R40 ;  /* 0x0000002800207202 */ /* 0x000fd60000000f00 */
[----:B------:R-:W-:Y:S05]  /*84d0*/  @!P1 BRA `(.L_x_161) ;  /* 0x0000000000ec9947 */ /* 0x000fea0003800000 */
[----:B------:R-:W0:Y:S02]  /*84e0*/  LDC.64 R6, c[0x0][0x3a8] ;  /* 0x0000ea00ff067b82 */ /* 0x000e240000000a00 */
[----:B0-----:R-:W-:-:S05]  /*84f0*/  IMAD.WIDE R6, R40, 0x4, R6 ;  /* 0x0000000428067825 */ /* 0x001fca00078e0206 */
[----:B------:R-:W2:Y:S01]  /*8500*/  LDG.E R0, desc[UR10][R6.64] ;  /* 0x0000000a06007981 */ /* 0x000ea2000c1e1900 */
[----:B------:R-:W-:Y:S01]  /*8510*/  BSSY.RECONVERGENT B2, `(.L_x_162) ;  /* 0x000000f000027945 */ /* 0x000fe20003800200 */
[----:B------:R-:W-:Y:S02]  /*8520*/  ISETP.NE.AND P1, PT, R10, 0x1, PT ;  /* 0x000000010a00780c */ /* 0x000fe40003f25270 */
[----:B------:R-:W-:Y:S01]  /*8530*/  IADD3 R32, PT, PT, R40, 0x1, RZ ;  /* 0x0000000128207810 */ /* 0x000fe20007ffe0ff */
[----:B--2---:R-:W-:-:S05]  /*8540*/  VIADD R2, R0, 0x1800000 ;  /* 0x0180000000027836 */ /* 0x004fca0000000000 */
[----:B------:R-:W-:-:S04]  /*8550*/  LOP3.LUT R2, R2, 0x7f800000, RZ, 0xc0, !PT ;  /* 0x7f80000002027812 */ /* 0x000fc800078ec0ff */
[----:B------:R-:W-:-:S13]  /*8560*/  ISETP.GT.U32.AND P2, PT, R2, 0x1ffffff, PT ;  /* 0x01ffffff0200780c */ /* 0x000fda0003f44070 */
[----:B------:R-:W-:Y:S05]  /*8570*/  @P2 BRA `(.L_x_163) ;  /* 0x0000000000102947 */ /* 0x000fea0003800000 */
[----:B------:R-:W-:-:S07]  /*8580*/  MOV R24, 0x85a0 ;  /* 0x000085a000187802 */ /* 0x000fce0000000f00 */
[----:B------:R-:W-:Y:S05]  /*8590*/  CALL.REL.NOINC `($__internal_1_$__cuda_sm20_rcp_rn_f32_slowpath) ;  /* 0x0000006800807944 */ /* 0x000fea0003c00000 */
[----:B------:R-:W-:Y:S01]  /*85a0*/  MOV R3, R0 ;  /* 0x0000000000037202 */ /* 0x000fe20000000f00 */
[----:B------:R-:W-:Y:S06]  /*85b0*/  BRA `(.L_x_164) ;  /* 0x0000000000107947 */ /* 0x000fec0003800000 */
.L_x_163:
[----:B------:R-:W0:Y:S02]  /*85c0*/  MUFU.RCP R3, R0 ;  /* 0x0000000000037308 */ /* 0x000e240000001000 */
[----:B0-----:R-:W-:-:S04]  /*85d0*/  FFMA R2, R0, R3, -1 ;  /* 0xbf80000000027423 */ /* 0x001fc80000000003 */
[----:B------:R-:W-:-:S04]  /*85e0*/  FADD.FTZ R2, -R2, -RZ ;  /* 0x800000ff02027221 */ /* 0x000fc80000010100 */
[----:B------:R-:W-:-:S07]  /*85f0*/  FFMA R3, R3, R2, R3 ;  /* 0x0000000203037223 */ /* 0x000fce0000000003 */
.L_x_164:
[----:B------:R-:W-:Y:S05]  /*8600*/  BSYNC.RECONVERGENT B2 ;  /* 0x0000000000027941 */ /* 0x000fea0003800200 */
.L_x_162:
[----:B------:R-:W0:Y:S02]  /*8610*/  LDC.64 R22, c[0x0][0x408] ;  /* 0x00010200ff167b82 */ /* 0x000e240000000a00 */
[----:B0-----:R-:W-:-:S05]  /*8620*/  IMAD.WIDE R22, R40, 0x4, R22 ;  /* 0x0000000428167825 */ /* 0x001fca00078e0216 */
[----:B------:R0:W-:Y:S01]  /*8630*/  STG.E desc[UR10][R22.64], R3 ;  /* 0x0000000316007986 */ /* 0x0001e2000c10190a */
[----:B------:R-:W-:Y:S05]  /*8640*/  @!P1 BRA `(.L_x_161) ;  /* 0x0000000000909947 */ /* 0x000fea0003800000 */
        /* <DEDUP_REMOVED lines=9> */
[----:B0-----:R-:W-:Y:S05]  /*86e0*/  CALL.REL.NOINC `($__internal_1_$__cuda_sm20_rcp_rn_f32_slowpath) ;  /* 0x00000068002c7944 */ /* 0x001fea0003c00000 */
[----:B------:R-:W-:Y:S01]  /*86f0*/  MOV R3, R0 ;  /* 0x0000000000037202 */ /* 0x000fe20000000f00 */
[----:B------:R-:W-:Y:S06]  /*8700*/  BRA `(.L_x_167) ;  /* 0x0000000000107947 */ /* 0x000fec0003800000 */
.L_x_166:
[----:B0-----:R-:W0:Y:S02]  /*8710*/  MUFU.RCP R3, R0 ;  /* 0x0000000000037308 */ /* 0x001e240000001000 */
[----:B0-----:R-:W-:-:S04]  /*8720*/  FFMA R2, R0, R3, -1 ;  /* 0xbf80000000027423 */ /* 0x001fc80000000003 */
[----:B------:R-:W-:-:S04]  /*8730*/  FADD.FTZ R2, -R2, -RZ ;  /* 0x800000ff02027221 */ /* 0x000fc80000010100 */
[----:B------:R-:W-:-:S07]  /*8740*/  FFMA R3, R3, R2, R3 ;  /* 0x0000000203037223 */ /* 0x000fce0000000003 */
.L_x_167:
[----:B------:R-:W-:Y:S05]  /*8750*/  BSYNC.RECONVERGENT B2 ;  /* 0x0000000000027941 */ /* 0x000fea0003800200 */
.L_x_165:
[----:B------:R1:W-:Y:S01]  /*8760*/  STG.E desc[UR10][R22.64+0x4], R3 ;  /* 0x0000040316007986 */ /* 0x0003e2000c10190a */
[----:B------:R-:W-:Y:S05]  /*8770*/  @!P1 BRA `(.L_x_161) ;  /* 0x0000000000449947 */ /* 0x000fea0003800000 */
[----:B------:R-:W2:Y:S01]  /*8780*/  LDG.E R0, desc[UR10][R6.64+0x8] ;  /* 0x0000080a06007981 */ /* 0x000ea2000c1e1900 */
[----:B------:R-:W-:Y:S01]  /*8790*/  BSSY.RECONVERGENT B2, `(.L_x_168) ;  /* 0x000000e000027945 */ /* 0x000fe20003800200 */
[----:B------:R-:W-:Y:S01]  /*87a0*/  IADD3 R32, PT, PT, R40, 0x3, RZ ;  /* 0x0000000328207810 */ /* 0x000fe20007ffe0ff */
[----:B--2---:R-:W-:-:S05]  /*87b0*/  VIADD R2, R0, 0x1800000 ;  /* 0x0180000000027836 */ /* 0x004fca0000000000 */
[----:B------:R-:W-:-:S04]  /*87c0*/  LOP3.LUT R2, R2, 0x7f800000, RZ, 0xc0, !PT ;  /* 0x7f80000002027812 */ /* 0x000fc800078ec0ff */
[----:B------:R-:W-:-:S13]  /*87d0*/  ISETP.GT.U32.AND P1, PT, R2, 0x1ffffff, PT ;  /* 0x01ffffff0200780c */ /* 0x000fda0003f24070 */
[----:B------:R-:W-:Y:S05]  /*87e0*/  @P1 BRA `(.L_x_169) ;  /* 0x0000000000101947 */ /* 0x000fea0003800000 */
[----:B------:R-:W-:-:S07]  /*87f0*/  MOV R24, 0x8810 ;  /* 0x0000881000187802 */ /* 0x000fce0000000f00 */
[----:B-1----:R-:W-:Y:S05]  /*8800*/  CALL.REL.NOINC `($__internal_1_$__cuda_sm20_rcp_rn_f32_slowpath) ;  /* 0x0000006400e47944 */ /* 0x002fea0003c00000 */
[----:B------:R-:W-:Y:S01]  /*8810*/  MOV R3, R0 ;  /* 0x0000000000037202 */ /* 0x000fe20000000f00 */
[----:B------:R-:W-:Y:S06]  /*8820*/  BRA `(.L_x_170) ;  /* 0x0000000000107947 */ /* 0x000fec0003800000 */
.L_x_169:
[----:B-1----:R-:W0:Y:S02]  /*8830*/  MUFU.RCP R3, R0 ;  /* 0x0000000000037308 */ /* 0x002e240000001000 */
[----:B0-----:R-:W-:-:S04]  /*8840*/  FFMA R2, R0, R3, -1 ;  /* 0xbf80000000027423 */ /* 0x001fc80000000003 */
[----:B------:R-:W-:-:S04]  /*8850*/  FADD.FTZ R2, -R2, -RZ ;  /* 0x800000ff02027221 */ /* 0x000fc80000010100 */
[----:B------:R-:W-:-:S07]  /*8860*/  FFMA R3, R3, R2, R3 ;  /* 0x0000000203037223 */ /* 0x000fce0000000003 */
.L_x_170:
[----:B------:R-:W-:Y:S05]  /*8870*/  BSYNC.RECONVERGENT B2 ;  /* 0x0000000000027941 */ /* 0x000fea0003800200 */
.L_x_168:
[----:B------:R2:W-:Y:S02]  /*8880*/  STG.E desc[UR10][R22.64+0x8], R3 ;  /* 0x0000080316007986 */ /* 0x0005e4000c10190a */
.L_x_161:
[----:B------:R-:W-:Y:S05]  /*8890*/  BSYNC.RECONVERGENT B1 ;  /* 0x0000000000017941 */ /* 0x000fea0003800200 */
.L_x_160:
[----:B------:R-:W-:Y:S01]  /*88a0*/  ISETP.GE.U32.AND P1, PT, R14, 0x3, PT ;  /* 0x000000030e00780c */ /* 0x000fe20003f26070 */
[----:B------:R-:W-:-:S12]  /*88b0*/  BSSY.RECONVERGENT B1, `(.L_x_159) ;  /* 0x000004e000017945 */ /* 0x000fd80003800200 */
[----:B------:R-:W-:Y:S05]  /*88c0*/  @!P1 BRA `(.L_x_171) ;  /* 0x0000000400309947 */ /* 0x000fea0003800000 */
.L_x_184:
[----:B---3--:R-:W3:Y:S02]  /*88d0*/  LDC.64 R6, c[0x0][0x3a8] ;  /* 0x0000ea00ff067b82 */ /* 0x008ee40000000a00 */
[----:B---3--:R-:W-:-:S05]  /*88e0*/  IMAD.WIDE R6, R32, 0x4, R6 ;  /* 0x0000000420067825 */ /* 0x008fca00078e0206 */
[----:B------:R-:W3:Y:S01]  /*88f0*/  LDG.E R2, desc[UR10][R6.64] ;  /* 0x0000000a06027981 */ /* 0x000ee2000c1e1900 */
[----:B012---:R-:W-:Y:S01]  /*8900*/  MOV R22, R32 ;  /* 0x0000002000167202 */ /* 0x007fe20000000f00 */
[----:B------:R-:W-:Y:S01]  /*8910*/  BSSY.RECONVERGENT B2, `(.L_x_172) ;  /* 0x0000010000027945 */ /* 0x000fe20003800200 */
[----:B------:R-:W-:-:S04]  /*8920*/  IADD3 R32, PT, PT, R32, 0x4, RZ ;  /* 0x0000000420207810 */ /* 0x000fc80007ffe0ff */
[----:B------:R-:W-:Y:S01]  /*8930*/  ISETP.GE.AND P1, PT, R32, R39, PT ;  /* 0x000000272000720c */ /* 0x000fe20003f26270 */
[----:B---3--:R-:W-:-:S05]  /*8940*/  VIADD R0, R2, 0x1800000 ;  /* 0x0180000002007836 */ /* 0x008fca0000000000 */
[----:B------:R-:W-:-:S04]  /*8950*/  LOP3.LUT R0, R0, 0x7f800000, RZ, 0xc0, !PT ;  /* 0x7f80000000007812 */ /* 0x000fc800078ec0ff */
[----:B------:R-:W-:-:S13]  /*8960*/  ISETP.GT.U32.AND P2, PT, R0, 0x1ffffff, PT ;  /* 0x01ffffff0000780c */ /* 0x000fda0003f44070 */
[----:B------:R-:W-:Y:S05]  /*8970*/  @P2 BRA `(.L_x_173) ;  /* 0x0000000000142947 */ /* 0x000fea0003800000 */
[----:B------:R-:W-:Y:S01]  /*8980*/  IMAD.MOV.U32 R0, RZ, RZ, R2 ;  /* 0x000000ffff007224 */ /* 0x000fe200078e0002 */
[----:B------:R-:W-:-:S07]  /*8990*/  MOV R24, 0x89b0 ;  /* 0x000089b000187802 */ /* 0x000fce0000000f00 */
[----:B------:R-:W-:Y:S05]  /*89a0*/  CALL.REL.NOINC `($__internal_1_$__cuda_sm20_rcp_rn_f32_slowpath) ;  /* 0x00000064007c7944 */ /* 0x000fea0003c00000 */
[----:B------:R-:W-:Y:S01]  /*89b0*/  MOV R25, R0 ;  /* 0x0000000000197202 */ /* 0x000fe20000000f00 */
[----:B------:R-:W-:Y:S06]  /*89c0*/  BRA `(.L_x_174) ;  /* 0x0000000000107947 */ /* 0x000fec0003800000 */
.L_x_173:
[----:B------:R-:W0:Y:S02]  /*89d0*/  MUFU.RCP R25, R2 ;  /* 0x0000000200197308 */ /* 0x000e240000001000 */
[----:B0-----:R-:W-:-:S04]  /*89e0*/  FFMA R0, R2, R25, -1 ;  /* 0xbf80000002007423 */ /* 0x001fc80000000019 */
[----:B------:R-:W-:-:S04]  /*89f0*/  FADD.FTZ R0, -R0, -RZ ;  /* 0x800000ff00007221 */ /* 0x000fc80000010100 */
[----:B------:R-:W-:-:S07]  /*8a00*/  FFMA R25, R25, R0, R25 ;  /* 0x0000000019197223 */ /* 0x000fce0000000019 */
.L_x_174:
[----:B------:R-:W-:Y:S05]  /*8a10*/  BSYNC.RECONVERGENT B2 ;  /* 0x0000000000027941 */ /* 0x000fea0003800200 */
.L_x_172:
[----:B------:R-:W0:Y:S02]  /*8a20*/  LDC.64 R2, c[0x0][0x408] ;  /* 0x00010200ff027b82 */ /* 0x000e240000000a00 */
[----:B0-----:R-:W-:-:S05]  /*8a30*/  IMAD.WIDE R22, R22, 0x4, R2 ;  /* 0x0000000416167825 */ /* 0x001fca00078e0202 */
[----:B------:R0:W-:Y:S04]  /*8a40*/  STG.E desc[UR10][R22.64], R25 ;  /* 0x0000001916007986 */ /* 0x0001e8000c10190a */
[----:B------:R-:W2:Y:S01]  /*8a50*/  LDG.E R2, desc[UR10][R6.64+0x4] ;  /* 0x0000040a06027981 */ /* 0x000ea2000c1e1900 */
[----:B------:R-:W-:Y:S01]  /*8a60*/  BSSY.RECONVERGENT B2, `(.L_x_175) ;  /* 0x000000e000027945 */ /* 0x000fe20003800200 */
[----:B--2---:R-:W-:-:S04]  /*8a70*/  IADD3 R0, PT, PT, R2, 0x1800000, RZ ;  /* 0x0180000002007810 */ /* 0x004fc80007ffe0ff */
[----:B------:R-:W-:-:S04]  /*8a80*/  LOP3.LUT R0, R0, 0x7f800000, RZ, 0xc0, !PT ;  /* 0x7f80000000007812 */ /* 0x000fc800078ec0ff */
[----:B------:R-:W-:-:S13]  /*8a90*/  ISETP.GT.U32.AND P2, PT, R0, 0x1ffffff, PT ;  /* 0x01ffffff0000780c */ /* 0x000fda0003f44070 */
[----:B0-----:R-:W-:Y:S05]  /*8aa0*/  @P2 BRA `(.L_x_176) ;  /* 0x0000000000142947 */ /* 0x001fea0003800000 */
[----:B------:R-:W-:Y:S01]  /*8ab0*/  IMAD.MOV.U32 R0, RZ, RZ, R2 ;  /* 0x000000ffff007224 */ /* 0x000fe200078e0002 */
[----:B------:R-:W-:-:S07]  /*8ac0*/  MOV R24, 0x8ae0 ;  /* 0x00008ae000187802 */ /* 0x000fce0000000f00 */
[----:B------:R-:W-:Y:S05]  /*8ad0*/  CALL.REL.NOINC `($__internal_1_$__cuda_sm20_rcp_rn_f32_slowpath) ;  /* 0x0000006400307944 */ /* 0x000fea0003c00000 */
[----:B------:R-:W-:Y:S01]  /*8ae0*/  MOV R3, R0 ;  /* 0x0000000000037202 */ /* 0x000fe20000000f00 */
[----:B------:R-:W-:Y:S06]  /*8af0*/  BRA `(.L_x_177) ;  /* 0x0000000000107947 */ /* 0x000fec0003800000 */
.L_x_176:
[----:B------:R-:W0:Y:S02]  /*8b00*/  MUFU.RCP R3, R2 ;  /* 0x0000000200037308 */ /* 0x000e240000001000 */
[----:B0-----:R-:W-:-:S04]  /*8b10*/  FFMA R0, R2, R3, -1 ;  /* 0xbf80000002007423 */ /* 0x001fc80000000003 */
[----:B------:R-:W-:-:S04]  /*8b20*/  FADD.FTZ R0, -R0, -RZ ;  /* 0x800000ff00007221 */ /* 0x000fc80000010100 */
[----:B------:R-:W-:-:S07]  /*8b30*/  FFMA R3, R3, R0, R3 ;  /* 0x0000000003037223 */ /* 0x000fce0000000003 */
.L_x_177:
[----:B------:R-:W-:Y:S05]  /*8b40*/  BSYNC.RECONVERGENT B2 ;  /* 0x0000000000027941 */ /* 0x000fea0003800200 */
.L_x_175:
        /* <DEDUP_REMOVED lines=12> */
.L_x_179:
[----:B------:R-:W0:Y:S02]  /*8c10*/  MUFU.RCP R3, R2 ;  /* 0x0000000200037308 */ /* 0x000e240000001000 */
[----:B0-----:R-:W-:-:S04]  /*8c20*/  FFMA R0, R2, R3, -1 ;  /* 0xbf80000002007423 */ /* 0x001fc80000000003 */
[----:B------:R-:W-:-:S04]  /*8c30*/  FADD.FTZ R0, -R0, -RZ ;  /* 0x800000ff00007221 */ /* 0x000fc80000010100 */
[----:B------:R-:W-:-:S07]  /*8c40*/  FFMA R3, R3, R0, R3 ;  /* 0x0000000003037223 */ /* 0x000fce0000000003 */
.L_x_180:
[----:B------:R-:W-:Y:S05]  /*8c50*/  BSYNC.RECONVERGENT B2 ;  /* 0x0000000000027941 */ /* 0x000fea0003800200 */
.L_x_178:
        /* <DEDUP_REMOVED lines=12> */
.L_x_182:
[----:B------:R-:W0:Y:S02]  /*8d20*/  MUFU.RCP R3, R6 ;  /* 0x0000000600037308 */ /* 0x000e240000001000 */
[----:B0-----:R-:W-:-:S04]  /*8d30*/  FFMA R0, R6, R3, -1 ;  /* 0xbf80000006007423 */ /* 0x001fc80000000003 */
[----:B------:R-:W-:-:S04]  /*8d40*/  FADD.FTZ R0, -R0, -RZ ;  /* 0x800000ff00007221 */ /* 0x000fc80000010100 */
[----:B------:R-:W-:-:S07]  /*8d50*/  FFMA R3, R3, R0, R3 ;  /* 0x0000000003037223 */ /* 0x000fce0000000003 */
.L_x_183:
[----:B------:R-:W-:Y:S05]  /*8d60*/  BSYNC.RECONVERGENT B2 ;  /* 0x0000000000027941 */ /* 0x000fea0003800200 */
.L_x_181:
[----:B------:R3:W-:Y:S01]  /*8d70*/  STG.E desc[UR10][R22.64+0xc], R3 ;  /* 0x00000c0316007986 */ /* 0x0007e2000c10190a */
[----:B------:R-:W-:Y:S05]  /*8d80*/  @!P1 BRA `(.L_x_184) ;  /* 0xfffffff800d09947 */ /* 0x000fea000383ffff */
.L_x_171:
[----:B------:R-:W-:Y:S05]  /*8d90*/  BSYNC.RECONVERGENT B1 ;  /* 0x0000000000017941 */ /* 0x000fea0003800200 */
.L_x_159:
[----:B0123--:R-:W0:Y:S01]  /*8da0*/  LDC R23, c[0x0][0x380] ;  /* 0x0000e000ff177b82 */ /* 0x00fe220000000800 */
[C---:B------:R-:W-:Y:S01]  /*8db0*/  ISETP.NE.OR P2, PT, R41.reuse, RZ, !P0 ;  /* 0x000000ff2900720c */ /* 0x040fe20004745670 */
[----:B------:R-:W-:Y:S01]  /*8dc0*/  BSSY.RECONVERGENT B1, `(.L_x_185) ;  /* 0x0000332000017945 */ /* 0x000fe20003800200 */
[----:B------:R-:W-:Y:S02]  /*8dd0*/  ISETP.NE.AND P1, PT, R41, RZ, PT ;  /* 0x000000ff2900720c */ /* 0x000fe40003f25270 */
[C---:B0-----:R-:W-:Y:S02]  /*8de0*/  LOP3.LUT R22, R23.reuse, 0x7ffffff0, RZ, 0xc0, !PT ;  /* 0x7ffffff017167812 */ /* 0x041fe400078ec0ff */
[----:B------:R-:W-:-:S07]  /*8df0*/  IADD3 R23, PT, PT, R23, -0x1, RZ ;  /* 0xffffffff17177810 */ /* 0x000fce0007ffe0ff */
[----:B------:R-:W-:Y:S05]  /*8e00*/  @P2 BRA `(.L_x_186) ;  /* 0x0000003000b42947 */ /* 0x000fea0003800000 */
[----:B------:R-:W-:Y:S01]  /*8e10*/  ISETP.GE.U32.AND P3, PT, R23, 0xf, PT ;  /* 0x0000000f1700780c */ /* 0x000fe20003f66070 */
[----:B------:R-:W-:-:S12]  /*8e20*/  IMAD.MOV.U32 R7, RZ, RZ, RZ ;  /* 0x000000ffff077224 */ /* 0x000fd800078e00ff */
[----:B------:R-:W-:Y:S05]  /*8e30*/  @!P3 BRA `(.L_x_187) ;  /* 0x00000000005cb947 */ /* 0x000fea0003800000 */
[----:B------:R-:W-:-:S07]  /*8e40*/  HFMA2 R7, -RZ, RZ, 0, 0 ;  /* 0x00000000ff077431 */ /* 0x000fce00000001ff */
.L_x_188:
[----:B0-----:R-:W0:Y:S02]  /*8e50*/  LDC.64 R2, c[0x0][0x418] ;  /* 0x00010600ff027b82 */ /* 0x001e240000000a00 */
[C---:B0-----:R-:W-:Y:S01]  /*8e60*/  IMAD.WIDE.U32 R2, R7.reuse, 0x4, R2 ;  /* 0x0000000407027825 */ /* 0x041fe200078e0002 */
[----:B------:R-:W-:-:S04]  /*8e70*/  IADD3 R7, PT, PT, R7, 0x10, RZ ;  /* 0x0000001007077810 */ /* 0x000fc80007ffe0ff */
[----:B------:R0:W-:Y:S01]  /*8e80*/  STG.E desc[UR10][R2.64], RZ ;  /* 0x000000ff02007986 */ /* 0x0001e2000c10190a */
[----:B------:R-:W-:-:S03]  /*8e90*/  ISETP.NE.AND P2, PT, R7, R22, PT ;  /* 0x000000160700720c */ /* 0x000fc60003f45270 */
[----:B------:R0:W-:Y:S04]  /*8ea0*/  STG.E desc[UR10][R2.64+0x4], RZ ;  /* 0x000004ff02007986 */ /* 0x0001e8000c10190a */
        /* <DEDUP_REMOVED lines=13> */
[----:B------:R0:W-:Y:S01]  /*8f80*/  STG.E desc[UR10][R2.64+0x3c], RZ ;  /* 0x00003cff02007986 */ /* 0x0001e2000c10190a */
[----:B------:R-:W-:Y:S05]  /*8f90*/  @P2 BRA `(.L_x_188) ;  /* 0xfffffffc00ac2947 */ /* 0x000fea000383ffff */
[----:B------:R-:W-:-:S07]  /*8fa0*/  IMAD.MOV.U32 R7, RZ, RZ, R22 ;  /* 0x000000ffff077224 */ /* 0x000fce00078e0016 */
.L_x_187:
[----:B------:R-:W-:Y:S01]  /*8fb0*/  ISETP.NE.AND P2, PT, R38, RZ, PT ;  /* 0x000000ff2600720c */ /* 0x000fe20003f45270 */
[----:B------:R-:W-:-:S12]  /*8fc0*/  BSSY.RECONVERGENT B0, `(.L_x_189) ;  /* 0x0000027000007945 */ /* 0x000fd80003800200 */
[----:B------:R-:W-:Y:S05]  /*8fd0*/  @!P2 BRA `(.L_x_190) ;  /* 0x000000000094a947 */ /* 0x000fea0003800000 */
[----:B------:R-:W-:Y:S01]  /*8fe0*/  IADD3 R0, PT, PT, R38, -0x1, RZ ;  /* 0xffffffff26007810 */ /* 0x000fe20007ffe0ff */
[----:B------:R-:W-:Y:S01]  /*8ff0*/  BSSY.RECONVERGENT B2, `(.L_x_191) ;  /* 0x000000f000027945 */ /* 0x000fe20003800200 */
[----:B------:R-:W-:Y:S02]  /*9000*/  ISETP.NE.AND P5, PT, R17, RZ, PT ;  /* 0x000000ff1100720c */ /* 0x000fe40003fa5270 */
[----:B------:R-:W-:-:S13]  /*9010*/  ISETP.GE.U32.AND P4, PT, R0, 0x7, PT ;  /* 0x000000070000780c */ /* 0x000fda0003f86070 */
[----:B------:R-:W-:Y:S05]  /*9020*/  @!P4 BRA `(.L_x_192) ;  /* 0x00000000002cc947 */ /* 0x000fea0003800000 */
[----:B0-----:R-:W0:Y:S02]  /*9030*/  LDC.64 R2, c[0x0][0x418] ;  /* 0x00010600ff027b82 */ /* 0x001e240000000a00 */
[C---:B0-----:R-:W-:Y:S01]  /*9040*/  IMAD.WIDE.U32 R2, R7.reuse, 0x4, R2 ;  /* 0x0000000407027825 */ /* 0x041fe200078e0002 */
[----:B------:R-:W-:-:S04]  /*9050*/  IADD3 R7, PT, PT, R7, 0x8, RZ ;  /* 0x0000000807077810 */ /* 0x000fc80007ffe0ff */
[----:B------:R1:W-:Y:S04]  /*9060*/  STG.E desc[UR10][R2.64], RZ ;  /* 0x000000ff02007986 */ /* 0x0003e8000c10190a */
[----:B------:R1:W-:Y:S04]  /*9070*/  STG.E desc[UR10][R2.64+0x4], RZ ;  /* 0x000004ff02007986 */ /* 0x0003e8000c10190a */
[----:B------:R1:W-:Y:S04]  /*9080*/  STG.E desc[UR10][R2.64+0x8], RZ ;  /* 0x000008ff02007986 */ /* 0x0003e8000c10190a */
[----:B------:R1:W-:Y:S04]  /*9090*/  STG.E desc[UR10][R2.64+0xc], RZ ;  /* 0x00000cff02007986 */ /* 0x0003e8000c10190a */
[----:B------:R1:W-:Y:S04]  /*90a0*/  STG.E desc[UR10][R2.64+0x10], RZ ;  /* 0x000010ff02007986 */ /* 0x0003e8000c10190a */
[----:B------:R1:W-:Y:S04]  /*90b0*/  STG.E desc[UR10][R2.64+0x14], RZ ;  /* 0x000014ff02007986 */ /* 0x0003e8000c10190a */
[----:B------:R1:W-:Y:S04]  /*90c0*/  STG.E desc[UR10][R2.64+0x18], RZ ;  /* 0x000018ff02007986 */ /* 0x0003e8000c10190a */
[----:B------:R1:W-:Y:S02]  /*90d0*/  STG.E desc[UR10][R2.64+0x1c], RZ ;  /* 0x00001cff02007986 */ /* 0x0003e4000c10190a */
.L_x_192:
[----:B------:R-:W-:Y:S05]  /*90e0*/  BSYNC.RECONVERGENT B2 ;  /* 0x0000000000027941 */ /* 0x000fea0003800200 */
.L_x_191:
[----:B------:R-:W-:Y:S05]  /*90f0*/  @!P5 BRA `(.L_x_190) ;  /* 0x00000000004cd947 */ /* 0x000fea0003800000 */
[----:B------:R-:W-:Y:S01]  /*9100*/  VIADD R0, R17, 0xffffffff ;  /* 0xffffffff11007836 */ /* 0x000fe20000000000 */
[----:B------:R-:W-:-:S04]  /*9110*/  ISETP.NE.AND P5, PT, R16, RZ, PT ;  /* 0x000000ff1000720c */ /* 0x000fc80003fa5270 */
[----:B------:R-:W-:-:S13]  /*9120*/  ISETP.GE.U32.AND P4, PT, R0, 0x3, PT ;  /* 0x000000030000780c */ /* 0x000fda0003f86070 */
[----:B01----:R-:W0:Y:S02]  /*9130*/  @P4 LDC.64 R2, c[0x0][0x418] ;  /* 0x00010600ff024b82 */ /* 0x003e240000000a00 */
[C---:B0-----:R-:W-:Y:S01]  /*9140*/  @P4 IMAD.WIDE.U32 R2, R7.reuse, 0x4, R2 ;  /* 0x0000000407024825 */ /* 0x041fe200078e0002 */
[----:B------:R-:W-:-:S04]  /*9150*/  @P4 IADD3 R7, PT, PT, R7, 0x4, RZ ;  /* 0x0000000407074810 */ /* 0x000fc80007ffe0ff */
[----:B------:R2:W-:Y:S04]  /*9160*/  @P4 STG.E desc[UR10][R2.64], RZ ;  /* 0x000000ff02004986 */ /* 0x0005e8000c10190a */
[----:B------:R2:W-:Y:S04]  /*9170*/  @P4 STG.E desc[UR10][R2.64+0x4], RZ ;  /* 0x000004ff02004986 */ /* 0x0005e8000c10190a */
[----:B------:R2:W-:Y:S04]  /*9180*/  @P4 STG.E desc[UR10][R2.64+0x8], RZ ;  /* 0x000008ff02004986 */ /* 0x0005e8000c10190a */
[----:B------:R2:W-:Y:S01]  /*9190*/  @P4 STG.E desc[UR10][R2.64+0xc], RZ ;  /* 0x00000cff02004986 */ /* 0x0005e2000c10190a */
[----:B------:R-:W-:Y:S05]  /*91a0*/  @!P5 BRA `(.L_x_190) ;  /* 0x000000000020d947 */ /* 0x000fea0003800000 */
[----:B--2---:R-:W0:Y:S01]  /*91b0*/  LDC.64 R2, c[0x0][0x418] ;  /* 0x00010600ff027b82 */ /* 0x004e220000000a00 */
[----:B------:R-:W-:Y:S01]  /*91c0*/  ISETP.NE.AND P4, PT, R16, 0x1, PT ;  /* 0x000000011000780c */ /* 0x000fe20003f85270 */
[----:B0-----:R-:W-:-:S05]  /*91d0*/  IMAD.WIDE.U32 R2, R7, 0x4, R2 ;  /* 0x0000000407027825 */ /* 0x001fca00078e0002 */
[----:B------:R3:W-:Y:S07]  /*91e0*/  STG.E desc[UR10][R2.64], RZ ;  /* 0x000000ff02007986 */ /* 0x0007ee000c10190a */
[----:B------:R-:W-:Y:S05]  /*91f0*/  @!P4 BRA `(.L_x_190) ;  /* 0x00000000000cc947 */ /* 0x000fea0003800000 */
[----:B------:R-:W-:Y:S01]  /*9200*/  ISETP.NE.AND P4, PT, R16, 0x2, PT ;  /* 0x000000021000780c */ /* 0x000fe20003f85270 */
[----:B------:R4:W-:-:S12]  /*9210*/  STG.E desc[UR10][R2.64+0x4], RZ ;  /* 0x000004ff02007986 */ /* 0x0009d8000c10190a */
[----:B------:R4:W-:Y:S02]  /*9220*/  @P4 STG.E desc[UR10][R2.64+0x8], RZ ;  /* 0x000008ff02004986 */ /* 0x0009e4000c10190a */
.L_x_190:
[----:B------:R-:W-:Y:S05]  /*9230*/  BSYNC.RECONVERGENT B0 ;  /* 0x0000000000007941 */ /* 0x000fea0003800200 */
.L_x_189:
[----:B------:R-:W5:Y:S02]  /*9240*/  LDCU UR4, c[0x0][0x38c] ;  /* 0x00007180ff0477ac */ /* 0x000f640008000800 */
[----:B-----5:R-:W-:-:S09]  /*9250*/  UISETP.GE.AND UP0, UPT, UR4, 0x1, UPT ;  /* 0x000000010400788c */ /* 0x020fd2000bf06270 */
[----:B------:R-:W-:Y:S05]  /*9260*/  BRA.U !UP0, `(.L_x_193) ;  /* 0x0000000d08507547 */ /* 0x000fea000b800000 */
[----:B------:R-:W-:-:S07]  /*9270*/  MOV R25, RZ ;  /* 0x000000ff00197202 */ /* 0x000fce0000000f00 */
.L_x_201:
[----:B-123--:R-:W0:Y:S08]  /*9280*/  LDC.64 R6, c[0x0][0x418] ;  /* 0x00010600ff067b82 */ /* 0x00ee300000000a00 */
[----:B------:R-:W1:Y:S01]  /*9290*/  LDC R0, c[0x0][0x38c] ;  /* 0x0000e300ff007b82 */ /* 0x000e620000000800 */
[----:B0-----:R-:W-:-:S05]  /*92a0*/  IMAD.WIDE.U32 R6, R25, 0x4, R6 ;  /* 0x0000000419067825 */ /* 0x001fca00078e0006 */
[----:B------:R0:W5:Y:S01]  /*92b0*/  LDG.E R29, desc[UR10][R6.64] ;  /* 0x0000000a061d7981 */ /* 0x000162000c1e1900 */
[----:B------:R-:W-:Y:S01]  /*92c0*/  IMAD.MOV.U32 R24, RZ, RZ, RZ ;  /* 0x000000ffff187224 */ /* 0x000fe200078e00ff */
[----:B-1----:R-:W-:-:S13]  /*92d0*/  ISETP.GE.U32.AND P2, PT, R0, 0x10, PT ;  /* 0x000000100000780c */ /* 0x002fda0003f46070 */
[----:B0-----:R-:W-:Y:S05]  /*92e0*/  @!P2 BRA `(.L_x_194) ;  /* 0x00000004005ca947 */ /* 0x001fea0003800000 */
[----:B------:R-:W-:-:S07]  /*92f0*/  HFMA2 R24, -RZ, RZ, 0, 0 ;  /* 0x00000000ff187431 */ /* 0x000fce00000001ff */
.L_x_195:
[----:B--234-:R-:W0:Y:S01]  /*9300*/  LDC.64 R2, c[0x0][0x408] ;  /* 0x00010200ff027b82 */ /* 0x01ce220000000a00 */
[----:B------:R-:W1:Y:S02]  /*9310*/  LDCU UR4, c[0x0][0x380] ;  /* 0x00007000ff0477ac */ /* 0x000e640008000800 */
[----:B-1----:R-:W-:-:S04]  /*9320*/  IMAD R31, R24, UR4, R25 ;  /* 0x00000004181f7c24 */ /* 0x002fc8000f8e0219 */
[----:B0-----:R-:W-:-:S06]  /*9330*/  IMAD.WIDE.U32 R26, R31, 0x4, R2 ;  /* 0x000000041f1a7825 */ /* 0x001fcc00078e0002 */
[----:B------:R-:W2:Y:S01]  /*9340*/  LDG.E R26, desc[UR10][R26.64] ;  /* 0x0000000a1a1a7981 */ /* 0x000ea2000c1e1900 */
[----:B------:R-:W-:Y:S01]  /*9350*/  IADD3 R31, PT, PT, R31, UR4, RZ ;  /* 0x000000041f1f7c10 */ /* 0x000fe2000fffe0ff */
[----:B--2--5:R-:W-:-:S04]  /*9360*/  FADD R33, R26, R29 ;  /* 0x0000001d1a217221 */ /* 0x024fc80000000000 */
[C---:B------:R-:W-:Y:S01]  /*9370*/  IMAD.WIDE.U32 R28, R31.reuse, 0x4, R2 ;  /* 0x000000041f1c7825 */ /* 0x040fe200078e0002 */
[----:B------:R0:W-:Y:S05]  /*9380*/  STG.E desc[UR10][R6.64], R33 ;  /* 0x0000002106007986 */ /* 0x0001ea000c10190a */
[----:B------:R-:W2:Y:S01]  /*9390*/  LDG.E R28, desc[UR10][R28.64] ;  /* 0x0000000a1c1c7981 */ /* 0x000ea2000c1e1900 */
[----:B------:R-:W-:-:S04]  /*93a0*/  VIADD R37, R31, UR4 ;  /* 0x000000041f257c36 */ /* 0x000fc80008000000 */
[----:B------:R-:W-:-:S04]  /*93b0*/  IMAD.WIDE.U32 R30, R37, 0x4, R2 ;  /* 0x00000004251e7825 */ /* 0x000fc800078e0002 */
[----:B--2---:R-:W-:-:S05]  /*93c0*/  FADD R35, R33, R28 ;  /* 0x0000001c21237221 */ /* 0x004fca0000000000 */
[----:B------:R1:W-:Y:S04]  /*93d0*/  STG.E desc[UR10][R6.64], R35 ;  /* 0x0000002306007986 */ /* 0x0003e8000c10190a */
[----:B------:R-:W2:Y:S01]  /*93e0*/  LDG.E R30, desc[UR10][R30.64] ;  /* 0x0000000a1e1e7981 */ /* 0x000ea2000c1e1900 */
[----:B------:R-:W-:-:S05]  /*93f0*/  IADD3 R45, PT, PT, R37, UR4, RZ ;  /* 0x00000004252d7c10 */ /* 0x000fca000fffe0ff */
[----:B------:R-:W-:-:S04]  /*9400*/  IMAD.WIDE.U32 R26, R45, 0x4, R2 ;  /* 0x000000042d1a7825 */ /* 0x000fc800078e0002 */
[----:B--2---:R-:W-:-:S05]  /*9410*/  FADD R37, R35, R30 ;  /* 0x0000001e23257221 */ /* 0x004fca0000000000 */
[----:B------:R2:W-:Y:S04]  /*9420*/  STG.E desc[UR10][R6.64], R37 ;  /* 0x0000002506007986 */ /* 0x0005e8000c10190a */
[----:B------:R-:W0:Y:S01]  /*9430*/  LDG.E R26, desc[UR10][R26.64] ;  /* 0x0000000a1a1a7981 */ /* 0x000e22000c1e1900 */
[----:B------:R-:W-:-:S05]  /*9440*/  IADD3 R45, PT, PT, R45, UR4, RZ ;  /* 0x000000042d2d7c10 */ /* 0x000fca000fffe0ff */
[----:B------:R-:W-:-:S04]  /*9450*/  IMAD.WIDE.U32 R28, R45, 0x4, R2 ;  /* 0x000000042d1c7825 */ /* 0x000fc800078e0002 */
[----:B0-----:R-:W-:-:S05]  /*9460*/  FADD R33, R37, R26 ;  /* 0x0000001a25217221 */ /* 0x001fca0000000000 */
[----:B------:R0:W-:Y:S04]  /*9470*/  STG.E desc[UR10][R6.64], R33 ;  /* 0x0000002106007986 */ /* 0x0001e8000c10190a */
[----:B------:R-:W1:Y:S01]  /*9480*/  LDG.E R28, desc[UR10][R28.64] ;  /* 0x0000000a1c1c7981 */ /* 0x000e62000c1e1900 */
[----:B------:R-:W-:-:S04]  /*9490*/  VIADD R45, R45, UR4 ;  /* 0x000000042d2d7c36 */ /* 0x000fc80008000000 */
[----:B------:R-:W-:-:S04]  /*94a0*/  IMAD.WIDE.U32 R30, R45, 0x4, R2 ;  /* 0x000000042d1e7825 */ /* 0x000fc800078e0002 */
[----:B-1----:R-:W-:-:S05]  /*94b0*/  FADD R35, R33, R28 ;  /* 0x0000001c21237221 */ /* 0x002fca0000000000 */
        /* <DEDUP_REMOVED lines=46> */
[----:B------:R-:W3:Y:S01]  /*97a0*/  LDG.E R30, desc[UR10][R30.64] ;  /* 0x0000000a1e1e7981 */ /* 0x000ee2000c1e1900 */
[----:B------:R-:W-:-:S05]  /*97b0*/  IADD3 R45, PT, PT, R45, UR4, RZ ;  /* 0x000000042d2d7c10 */ /* 0x000fca000fffe0ff */
[----:B------:R-:W-:-:S04]  /*97c0*/  IMAD.WIDE.U32 R2, R45, 0x4, R2 ;  /* 0x000000042d027825 */ /* 0x000fc800078e0002 */
[----:B---3--:R-:W-:-:S05]  /*97d0*/  FADD R27, R35, R30 ;  /* 0x0000001e231b7221 */ /* 0x008fca0000000000 */
[----:B------:R2:W-:Y:S04]  /*97e0*/  STG.E desc[UR10][R6.64], R27 ;  /* 0x0000001b06007986 */ /* 0x0005e8000c10190a */
[----:B------:R-:W3:Y:S01]  /*97f0*/  LDG.E R2, desc[UR10][R2.64] ;  /* 0x0000000a02027981 */ /* 0x000ee2000c1e1900 */
[----:B------:R-:W-:-:S04]  /*9800*/  IADD3 R24, PT, PT, R24, 0x10, RZ ;  /* 0x0000001018187810 */ /* 0x000fc80007ffe0ff */
[----:B------:R-:W-:Y:S01]  /*9810*/  ISETP.NE.AND P2, PT, R24, UR5, PT ;  /* 0x0000000518007c0c */ /* 0x000fe2000bf45270 */
[----:B---3--:R-:W-:-:S05]  /*9820*/  FADD R29, R27, R2 ;  /* 0x000000021b1d7221 */ /* 0x008fca0000000000 */
[----:B------:R2:W-:Y:S07]  /*9830*/  STG.E desc[UR10][R6.64], R29 ;  /* 0x0000001d06007986 */ /* 0x0005ee000c10190a */
[----:B------:R-:W-:Y:S05]  /*9840*/  @P2 BRA `(.L_x_195) ;  /* 0xfffffff800ac2947 */ /* 0x000fea000383ffff */
[----:B------:R-:W-:-:S07]  /*9850*/  IMAD.U32 R24, RZ, RZ, UR5 ;  /* 0x00000005ff187e24 */ /* 0x000fce000f8e00ff */
.L_x_194:
[----:B--234-:R-:W-:-:S13]  /*9860*/  LOP3.LUT P2, R2, R0, 0xf, RZ, 0xc0, !PT ;  /* 0x0000000f00027812 */ /* 0x01cfda000784c0ff */
[----:B------:R-:W-:Y:S05]  /*9870*/  @!P2 BRA `(.L_x_196) ;  /* 0x000000040080a947 */ /* 0x000fea0003800000 */
[----:B------:R-:W-:Y:S02]  /*9880*/  IADD3 R2, PT, PT, R2, -0x1, RZ ;  /* 0xffffffff02027810 */ /* 0x000fe40007ffe0ff */
[----:B------:R-:W-:Y:S02]  /*9890*/  LOP3.LUT P3, R0, R0, 0x7, RZ, 0xc0, !PT ;  /* 0x0000000700007812 */ /* 0x000fe4000786c0ff */
[----:B------:R-:W-:-:S13]  /*98a0*/  ISETP.GE.U32.AND P2, PT, R2, 0x7, PT ;  /* 0x000000070200780c */ /* 0x000fda0003f46070 */
[----:B------:R-:W-:Y:S05]  /*98b0*/  @!P2 BRA `(.L_x_197) ;  /* 0x0000000000aca947 */ /* 0x000fea0003800000 */
[----:B------:R-:W0:Y:S01]  /*98c0*/  LDC.64 R2, c[0x0][0x408] ;  /* 0x00010200ff027b82 */ /* 0x000e220000000a00 */
        /* <DEDUP_REMOVED lines=38> */
[----:B------:R-:W2:Y:S01]  /*9b30*/  LDG.E R2, desc[UR10][R2.64] ;  /* 0x0000000a02027981 */ /* 0x000ea2000c1e1900 */
[----:B------:R-:W-:Y:S02]  /*9b40*/  VIADD R24, R24, 0x8 ;  /* 0x0000000818187836 */ /* 0x000fe40000000000 */
[----:B--2---:R-:W-:-:S05]  /*9b50*/  FADD R29, R33, R2 ;  /* 0x00000002211d7221 */ /* 0x004fca0000000000 */
[----:B------:R1:W-:Y:S02]  /*9b60*/  STG.E desc[UR10][R6.64], R29 ;  /* 0x0000001d06007986 */ /* 0x0003e4000c10190a */
.L_x_197:
[----:B------:R-:W-:Y:S05]  /*9b70*/  @!P3 BRA `(.L_x_196) ;  /* 0x0000000000c0b947 */ /* 0x000fea0003800000 */
[----:B------:R-:W-:Y:S01]  /*9b80*/  IADD3 R0, PT, PT, R0, -0x1, RZ ;  /* 0xffffffff00007810 */ /* 0x000fe20007ffe0ff */
[----:B------:R-:W-:-:S03]  /*9b90*/  UISETP.NE.AND UP0, UPT, UR6, URZ, UPT ;  /* 0x000000ff0600728c */ /* 0x000fc6000bf05270 */
[----:B------:R-:W-:-:S13]  /*9ba0*/  ISETP.GE.U32.AND P2, PT, R0, 0x3, PT ;  /* 0x000000030000780c */ /* 0x000fda0003f46070 */
[----:B------:R-:W-:Y:S05]  /*9bb0*/  @!P2 BRA `(.L_x_198) ;  /* 0x00000000005ca947 */ /* 0x000fea0003800000 */
[----:B------:R-:W0:Y:S01]  /*9bc0*/  LDC.64 R2, c[0x0][0x408] ;  /* 0x00010200ff027b82 */ /* 0x000e220000000a00 */
[----:B------:R-:W2:Y:S02]  /*9bd0*/  LDCU UR4, c[0x0][0x380] ;  /* 0x00007000ff0477ac */ /* 0x000ea40008000800 */
[----:B--2---:R-:W-:-:S04]  /*9be0*/  IMAD R31, R24, UR4, R25 ;  /* 0x00000004181f7c24 */ /* 0x004fc8000f8e0219 */
[----:B0-----:R-:W-:-:S06]  /*9bf0*/  IMAD.WIDE.U32 R26, R31, 0x4, R2 ;  /* 0x000000041f1a7825 */ /* 0x001fcc00078e0002 */
[----:B------:R-:W1:Y:S01]  /*9c00*/  LDG.E R26, desc[UR10][R26.64] ;  /* 0x0000000a1a1a7981 */ /* 0x000e62000c1e1900 */
[----:B------:R-:W-:Y:S01]  /*9c10*/  IADD3 R31, PT, PT, R31, UR4, RZ ;  /* 0x000000041f1f7c10 */ /* 0x000fe2000fffe0ff */
[----:B-1---5:R-:W-:-:S04]  /*9c20*/  FADD R33, R29, R26 ;  /* 0x0000001a1d217221 */ /* 0x022fc80000000000 */
        /* <DEDUP_REMOVED lines=12> */
[----:B------:R-:W2:Y:S01]  /*9cf0*/  LDG.E R2, desc[UR10][R2.64] ;  /* 0x0000000a02027981 */ /* 0x000ea2000c1e1900 */
[----:B------:R-:W-:Y:S01]  /*9d00*/  IADD3 R24, PT, PT, R24, 0x4, RZ ;  /* 0x0000000418187810 */ /* 0x000fe20007ffe0ff */
[----:B--2---:R-:W-:-:S05]  /*9d10*/  FADD R29, R27, R2 ;  /* 0x000000021b1d7221 */ /* 0x004fca0000000000 */
[----:B------:R0:W-:Y:S02]  /*9d20*/  STG.E desc[UR10][R6.64], R29 ;  /* 0x0000001d06007986 */ /* 0x0001e4000c10190a */
.L_x_198:
[----:B------:R-:W-:Y:S05]  /*9d30*/  BRA.U !UP0, `(.L_x_196) ;  /* 0x0000000108507547 */ /* 0x000fea000b800000 */
[----:B------:R-:W0:Y:S01]  /*9d40*/  LDC.64 R2, c[0x0][0x408] ;  /* 0x00010200ff027b82 */ /* 0x000e220000000a00 */
[----:B------:R-:W2:Y:S02]  /*9d50*/  LDCU UR4, c[0x0][0x380] ;  /* 0x00007000ff0477ac */ /* 0x000ea40008000800 */
[----:B--2---:R-:W-:-:S04]  /*9d60*/  IMAD R31, R24, UR4, R25 ;  /* 0x00000004181f7c24 */ /* 0x004fc8000f8e0219 */
[----:B0-----:R-:W-:-:S06]  /*9d70*/  IMAD.WIDE.U32 R26, R31, 0x4, R2 ;  /* 0x000000041f1a7825 */ /* 0x001fcc00078e0002 */
[----:B------:R-:W1:Y:S01]  /*9d80*/  LDG.E R26, desc[UR10][R26.64] ;  /* 0x0000000a1a1a7981 */ /* 0x000e62000c1e1900 */
[----:B------:R-:W-:Y:S01]  /*9d90*/  UISETP.NE.AND UP0, UPT, UR6, 0x1, UPT ;  /* 0x000000010600788c */ /* 0x000fe2000bf05270 */
[----:B-1---5:R-:W-:-:S05]  /*9da0*/  FADD R29, R29, R26 ;  /* 0x0000001a1d1d7221 */ /* 0x022fca0000000000 */
[----:B------:R2:W-:Y:S03]  /*9db0*/  STG.E desc[UR10][R6.64], R29 ;  /* 0x0000001d06007986 */ /* 0x0005e6000c10190a */
[----:B------:R-:W-:Y:S05]  /*9dc0*/  BRA.U !UP0, `(.L_x_196) ;  /* 0x00000001082c7547 */ /* 0x000fea000b800000 */
[----:B------:R-:W-:-:S04]  /*9dd0*/  VIADD R31, R31, UR4 ;  /* 0x000000041f1f7c36 */ /* 0x000fc80008000000 */
[----:B------:R-:W-:-:S06]  /*9de0*/  IMAD.WIDE.U32 R26, R31, 0x4, R2 ;  /* 0x000000041f1a7825 */ /* 0x000fcc00078e0002 */
[----:B------:R-:W2:Y:S01]  /*9df0*/  LDG.E R26, desc[UR10][R26.64] ;  /* 0x0000000a1a1a7981 */ /* 0x000ea2000c1e1900 */
[----:B------:R-:W-:Y:S01]  /*9e00*/  UISETP.NE.AND UP0, UPT, UR6, 0x2, UPT ;  /* 0x000000020600788c */ /* 0x000fe2000bf05270 */
[----:B--2---:R-:W-:-:S05]  /*9e10*/  FADD R29, R29, R26 ;  /* 0x0000001a1d1d7221 */ /* 0x004fca0000000000 */
[----:B------:R3:W-:Y:S03]  /*9e20*/  STG.E desc[UR10][R6.64], R29 ;  /* 0x0000001d06007986 */ /* 0x0007e6000c10190a */
[----:B------:R-:W-:Y:S05]  /*9e30*/  BRA.U !UP0, `(.L_x_196) ;  /* 0x0000000108107547 */ /* 0x000fea000b800000 */
[----:B------:R-:W-:-:S05]  /*9e40*/  IADD3 R27, PT, PT, R31, UR4, RZ ;  /* 0x000000041f1b7c10 */ /* 0x000fca000fffe0ff */
[----:B------:R-:W-:-:S06]  /*9e50*/  IMAD.WIDE.U32 R2, R27, 0x4, R2 ;  /* 0x000000041b027825 */ /* 0x000fcc00078e0002 */
[----:B------:R-:W3:Y:S02]  /*9e60*/  LDG.E R2, desc[UR10][R2.64] ;  /* 0x0000000a02027981 */ /* 0x000ee4000c1e1900 */
[----:B---3--:R-:W-:-:S07]  /*9e70*/  FADD R29, R29, R2 ;  /* 0x000000021d1d7221 */ /* 0x008fce0000000000 */
.L_x_196:
[----:B-----5:R-:W-:-:S04]  /*9e80*/  IADD3 R0, PT, PT, R29, 0x1800000, RZ ;  /* 0x018000001d007810 */ /* 0x020fc80007ffe0ff */
[----:B------:R-:W-:-:S04]  /*9e90*/  LOP3.LUT R0, R0, 0x7f800000, RZ, 0xc0, !PT ;  /* 0x7f80000000007812 */ /* 0x000fc800078ec0ff */
[----:B------:R-:W-:-:S13]  /*9ea0*/  ISETP.GT.U32.AND P2, PT, R0, 0x1ffffff, PT ;  /* 0x01ffffff0000780c */ /* 0x000fda0003f44070 */
[----:B------:R-:W-:Y:S05]  /*9eb0*/  @P2 BRA `(.L_x_199) ;  /* 0x0000000000142947 */ /* 0x000fea0003800000 */
[----:B------:R-:W-:Y:S01]  /*9ec0*/  IMAD.MOV.U32 R0, RZ, RZ, R29 ;  /* 0x000000ffff007224 */ /* 0x000fe200078e001d */
[----:B------:R-:W-:-:S07]  /*9ed0*/  MOV R24, 0x9ef0 ;  /* 0x00009ef000187802 */ /* 0x000fce0000000f00 */
[----:B0123--:R-:W-:Y:S05]  /*9ee0*/  CALL.REL.NOINC `($__internal_1_$__cuda_sm20_rcp_rn_f32_slowpath) ;  /* 0x00000050002c7944 */ /* 0x00ffea0003c00000 */
[----:B------:R-:W-:Y:S01]  /*9ef0*/  MOV R3, R0 ;  /* 0x0000000000037202 */ /* 0x000fe20000000f00 */
[----:B------:R-:W-:Y:S06]  /*9f00*/  BRA `(.L_x_200) ;  /* 0x0000000000107947 */ /* 0x000fec0003800000 */
.L_x_199:
[----:B------:R-:W4:Y:S02]  /*9f10*/  MUFU.RCP R0, R29 ;  /* 0x0000001d00007308 */ /* 0x000f240000001000 */
[----:B----4-:R-:W-:-:S04]  /*9f20*/  FFMA R2, R0, R29, -1 ;  /* 0xbf80000000027423 */ /* 0x010fc8000000001d */
[----:B------:R-:W-:-:S04]  /*9f30*/  FADD.FTZ R3, -R2, -RZ ;  /* 0x800000ff02037221 */ /* 0x000fc80000010100 */
[----:B------:R-:W-:-:S07]  /*9f40*/  FFMA R3, R0, R3, R0 ;  /* 0x0000000300037223 */ /* 0x000fce0000000000 */
.L_x_200:
[----:B------:R-:W4:Y:S01]  /*9f50*/  LDCU UR4, c[0x0][0x380] ;  /* 0x00007000ff0477ac */ /* 0x000f220008000800 */
[----:B------:R0:W-:Y:S01]  /*9f60*/  STG.E desc[UR10][R6.64], R3 ;  /* 0x0000000306007986 */ /* 0x0001e2000c10190a */
[----:B------:R-:W-:-:S04]  /*9f70*/  IADD3 R25, PT, PT, R25, 0x1, RZ ;  /* 0x0000000119197810 */ /* 0x000fc80007ffe0ff */
[----:B----4-:R-:W-:-:S13]  /*9f80*/  ISETP.NE.AND P2, PT, R25, UR4, PT ;  /* 0x0000000419007c0c */ /* 0x010fda000bf45270 */
[----:B0-----:R-:W-:Y:S05]  /*9f90*/  @!P2 BRA `(.L_x_186) ;  /* 0x000000200050a947 */ /* 0x001fea0003800000 */
[----:B------:R-:W-:Y:S05]  /*9fa0*/  BRA `(.L_x_201) ;  /* 0xfffffff000b47947 */ /* 0x000fea000383ffff */
.L_x_193:
[----:B------:R-:W-:Y:S01]  /*9fb0*/  IMAD.MOV.U32 R25, RZ, RZ, RZ ;  /* 0x000000ffff197224 */ /* 0x000fe200078e00ff */
[----:B------:R-:W-:Y:S06]  /*9fc0*/  @!P3 BRA `(.L_x_202) ;  /* 0x0000000c00dcb947 */ /* 0x000fec0003800000 */
[----:B------:R-:W-:-:S07]  /*9fd0*/  HFMA2 R25, -RZ, RZ, 0, 0 ;  /* 0x00000000ff197431 */ /* 0x000fce00000001ff */
.L_x_235:
[----:B0-----:R-:W5:Y:S02]  /*9fe0*/  LDC.64 R6, c[0x0][0x418] ;  /* 0x00010600ff067b82 */ /* 0x001f640000000a00 */
[----:B-----5:R-:W-:-:S05]  /*9ff0*/  IMAD.WIDE.U32 R6, R25, 0x4, R6 ;  /* 0x0000000419067825 */ /* 0x020fca00078e0006 */
[----:B01234-:R-:W2:Y:S01]  /*a000*/  LDG.E R2, desc[UR10][R6.64] ;  /* 0x0000000a06027981 */ /* 0x01fea2000c1e1900 */
[----:B------:R-:W-:-:S05]  /*a010*/  VIADD R25, R25, 0x10 ;  /* 0x0000001019197836 */ /* 0x000fca0000000000 */
[----:B------:R-:W-:Y:S02]  /*a020*/  ISETP.NE.AND P3, PT, R25, R22, PT ;  /* 0x000000161900720c */ /* 0x000fe40003f65270 */
[----:B--2---:R-:W-:-:S04]  /*a030*/  IADD3 R0, PT, PT, R2, 0x1800000, RZ ;  /* 0x0180000002007810 */ /* 0x004fc80007ffe0ff */
[----:B------:R-:W-:-:S04]  /*a040*/  LOP3.LUT R0, R0, 0x7f800000, RZ, 0xc0, !PT ;  /* 0x7f80000000007812 */ /* 0x000fc800078ec0ff */
[----:B------:R-:W-:-:S13]  /*a050*/  ISETP.GT.U32.AND P4, PT, R0, 0x1ffffff, PT ;  /* 0x01ffffff0000780c */ /* 0x000fda0003f84070 */
[----:B------:R-:W-:Y:S05]  /*a060*/  @P4 BRA `(.L_x_203) ;  /* 0x0000000000144947 */ /* 0x000fea0003800000 */
[----:B------:R-:W-:Y:S02]  /*a070*/  MOV R0, R2 ;  /* 0x0000000200007202 */ /* 0x000fe40000000f00 */
[----:B------:R-:W-:-:S07]  /*a080*/  MOV R24, 0xa0a0 ;  /* 0x0000a0a000187802 */ /* 0x000fce0000000f00 */
[----:B------:R-:W-:Y:S05]  /*a090*/  CALL.REL.NOINC `($__internal_1_$__cuda_sm20_rcp_rn_f32_slowpath) ;  /* 0x0000004c00c07944 */ /* 0x000fea0003c00000 */
[----:B------:R-:W-:Y:S01]  /*a0a0*/  MOV R3, R0 ;  /* 0x0000000000037202 */ /* 0x000fe20000000f00 */
[----:B------:R-:W-:Y:S06]  /*a0b0*/  BRA `(.L_x_204) ;  /* 0x0000000000107947 */ /* 0x000fec0003800000 */
.L_x_203:
[----:B------:R-:W0:Y:S02]  /*a0c0*/  MUFU.RCP R3, R2 ;  /* 0x0000000200037308 */ /* 0x000e240000001000 */
[----:B0-----:R-:W-:-:S04]  /*a0d0*/  FFMA R0, R2, R3, -1 ;  /* 0xbf80000002007423 */ /* 0x001fc80000000003 */
[----:B------:R-:W-:-:S04]  /*a0e0*/  FADD.FTZ R0, -R0, -RZ ;  /* 0x800000ff00007221 */ /* 0x000fc80000010100 */
[----:B------:R-:W-:-:S07]  /*a0f0*/  FFMA R3, R3, R0, R3 ;  /* 0x0000000003037223 */ /* 0x000fce0000000003 */
.L_x_204:
[----:B------:R-:W2:Y:S04]  /*a100*/  LDG.E R2, desc[UR10][R6.64+0x4] ;  /* 0x0000040a06027981 */ /* 0x000ea8000c1e1900 */
[----:B------:R0:W-:Y:S01]  /*a110*/  STG.E desc[UR10][R6.64], R3 ;  /* 0x0000000306007986 */ /* 0x0001e2000c10190a */
[----:B--2---:R-:W-:-:S05]  /*a120*/  VIADD R0, R2, 0x1800000 ;  /* 0x0180000002007836 */ /* 0x004fca0000000000 */
[----:B------:R-:W-:-:S04]  /*a130*/  LOP3.LUT R0, R0, 0x7f800000, RZ, 0xc0, !PT ;  /* 0x7f80000000007812 */ /* 0x000fc800078ec0ff */
[----:B------:R-:W-:-:S13]  /*a140*/  ISETP.GT.U32.AND P4, PT, R0, 0x1ffffff, PT ;  /* 0x01ffffff0000780c */ /* 0x000fda0003f84070 */
[----:B0-----:R-:W-:Y:S05]  /*a150*/  @P4 BRA `(.L_x_205) ;  /* 0x0000000000144947 */ /* 0x001fea0003800000 */
[----:B------:R-:W-:Y:S02]  /*a160*/  MOV R0, R2 ;  /* 0x0000000200007202 */ /* 0x000fe40000000f00 */
[----:B------:R-:W-:-:S07]  /*a170*/  MOV R24, 0xa190 ;  /* 0x0000a19000187802 */ /* 0x000fce0000000f00 */
[----:B------:R-:W-:Y:S05]  /*a180*/  CALL.REL.NOINC `($__internal_1_$__cuda_sm20_rcp_rn_f32_slowpath) ;  /* 0x0000004c00847944 */ /* 0x000fea0003c00000 */
[----:B------:R-:W-:Y:S01]  /*a190*/  MOV R3, R0 ;  /* 0x0000000000037202 */ /* 0x000fe20000000f00 */
[----:B------:R-:W-:Y:S06]  /*a1a0*/  BRA `(.L_x_206) ;  /* 0x0000000000107947 */ /* 0x000fec0003800000 */
.L_x_205:
[----:B------:R-:W0:Y:S02]  /*a1b0*/  MUFU.RCP R3, R2 ;  /* 0x0000000200037308 */ /* 0x000e240000001000 */
[----:B0-----:R-:W-:-:S04]  /*a1c0*/  FFMA R0, R2, R3, -1 ;  /* 0xbf80000002007423 */ /* 0x001fc80000000003 */
[----:B------:R-:W-:-:S04]  /*a1d0*/  FADD.FTZ R0, -R0, -RZ ;  /* 0x800000ff00007221 */ /* 0x000fc80000010100 */
[----:B------:R-:W-:-:S07]  /*a1e0*/  FFMA R3, R3, R0, R3 ;  /* 0x0000000003037223 */ /* 0x000fce0000000003 */
.L_x_206:
        /* <DEDUP_REMOVED lines=11> */
.L_x_207:
[----:B------:R-:W0:Y:S02]  /*a2a0*/  MUFU.RCP R3, R2 ;  /* 0x0000000200037308 */ /* 0x000e240000001000 */
[----:B0-----:R-:W-:-:S04]  /*a2b0*/  FFMA R0, R2, R3, -1 ;  /* 0xbf80000002007423 */ /* 0x001fc80000000003 */
[----:B------:R-:W-:-:S04]  /*a2c0*/  FADD.FTZ R0, -R0, -RZ ;  /* 0x800000ff00007221 */ /* 0x000fc80000010100 */
[----:B------:R-:W-:-:S07]  /*a2d0*/  FFMA R3, R3, R0, R3 ;  /* 0x0000000003037223 */ /* 0x000fce0000000003 */
.L_x_208:
        /* <DEDUP_REMOVED lines=11> */
.L_x_209:
[----:B------:R-:W0:Y:S02]  /*a390*/  MUFU.RCP R3, R2 ;  /* 0x0000000200037308 */ /* 0x000e240000001000 */
[----:B0-----:R-:W-:-:S04]  /*a3a0*/  FFMA R0, R2, R3, -1 ;  /* 0xbf80000002007423 */ /* 0x001fc80000000003 */
[----:B------:R-:W-:-:S04]  /*a3b0*/  FADD.FTZ R0, -R0, -RZ ;  /* 0x800000ff00007221 */ /* 0x000fc80000010100 */
[----:B------:R-:W-:-:S07]  /*a3c0*/  FFMA R3, R3, R0, R3 ;  /* 0x0000000003037223 */ /* 0x000fce0000000003 */
.L_x_210:
        /* <DEDUP_REMOVED lines=11> */
.L_x_211:
[----:B------:R-:W0:Y:S02]  /*a480*/  MUFU.RCP R3, R2 ;  /* 0x0000000200037308 */ /* 0x000e240000001000 */
[----:B0-----:R-:W-:-:S04]  /*a490*/  FFMA R0, R2, R3, -1 ;  /* 0xbf80000002007423 */ /* 0x001fc80000000003 */
[----:B------:R-:W-:-:S04]  /*a4a0*/  FADD.FTZ R0, -R0, -RZ ;  /* 0x800000ff00007221 */ /* 0x000fc80000010100 */
[----:B------:R-:W-:-:S07]  /*a4b0*/  FFMA R3, R3, R0, R3 ;  /* 0x0000000003037223 */ /* 0x000fce0000000003 */
.L_x_212:
        /* <DEDUP_REMOVED lines=11> */
.L_x_213:
[----:B------:R-:W0:Y:S02]  /*a570*/  MUFU.RCP R3, R2 ;  /* 0x0000000200037308 */ /* 0x000e240000001000 */
[----:B0-----:R-:W-:-:S04]  /*a580*/  FFMA R0, R2, R3, -1 ;  /* 0xbf80000002007423 */ /* 0x001fc80000000003 */
[----:B------:R-:W-:-:S04]  /*a590*/  FADD.FTZ R0, -R0, -RZ ;  /* 0x800000ff00007221 */ /* 0x000fc80000010100 */
[----:B------:R-:W-:-:S07]  /*a5a0*/  FFMA R3, R3, R0, R3 ;  /* 0x0000000003037223 */ /* 0x000fce0000000003 */
.L_x_214:
        /* <DEDUP_REMOVED lines=11> */
.L_x_215:
[----:B------:R-:W0:Y:S02]  /*a660*/  MUFU.RCP R3, R2 ;  /* 0x0000000200037308 */ /* 0x000e240000001000 */
[----:B0-----:R-:W-:-:S04]  /*a670*/  FFMA R0, R2, R3, -1 ;  /* 0xbf80000002007423 */ /* 0x001fc80000000003 */
[----:B------:R-:W-:-:S04]  /*a680*/  FADD.FTZ R0, -R0, -RZ ;  /* 0x800000ff00007221 */ /* 0x000fc80000010100 */
[----:B------:R-:W-:-:S07]  /*a690*/  FFMA R3, R3, R0, R3 ;  /* 0x0000000003037223 */ /* 0x000fce0000000003 */
.L_x_216:
        /* <DEDUP_REMOVED lines=11> */
.L_x_217:
[----:B------:R-:W0:Y:S02]  /*a750*/  MUFU.RCP R3, R2 ;  /* 0x0000000200037308 */ /* 0x000e240000001000 */
[----:B0-----:R-:W-:-:S04]  /*a760*/  FFMA R0, R2, R3, -1 ;  /* 0xbf80000002007423 */ /* 0x001fc80000000003 */
[----:B------:R-:W-:-:S04]  /*a770*/  FADD.FTZ R0, -R0, -RZ ;  /* 0x800000ff00007221 */ /* 0x000fc80000010100 */
[----:B------:R-:W-:-:S07]  /*a780*/  FFMA R3, R3, R0, R3 ;  /* 0x0000000003037223 */ /* 0x000fce0000000003 */
.L_x_218:
        /* <DEDUP_REMOVED lines=11> */
.L_x_219:
[----:B------:R-:W0:Y:S02]  /*a840*/  MUFU.RCP R3, R2 ;  /* 0x0000000200037308 */ /* 0x000e240000001000 */
[----:B0-----:R-:W-:-:S04]  /*a850*/  FFMA R0, R2, R3, -1 ;  /* 0xbf80000002007423 */ /* 0x001fc80000000003 */
[----:B------:R-:W-:-:S04]  /*a860*/  FADD.FTZ R0, -R0, -RZ ;  /* 0x800000ff00007221 */ /* 0x000fc80000010100 */
[----:B------:R-:W-:-:S07]  /*a870*/  FFMA R3, R3, R0, R3 ;  /* 0x0000000003037223 */ /* 0x000fce0000000003 */
.L_x_220:
        /* <DEDUP_REMOVED lines=11> */
.L_x_221:
[----:B------:R-:W0:Y:S02]  /*a930*/  MUFU.RCP R3, R2 ;  /* 0x0000000200037308 */ /* 0x000e240000001000 */
[----:B0-----:R-:W-:-:S04]  /*a940*/  FFMA R0, R2, R3, -1 ;  /* 0xbf80000002007423 */ /* 0x001fc80000000003 */
[----:B------:R-:W-:-:S04]  /*a950*/  FADD.FTZ R0, -R0, -RZ ;  /* 0x800000ff00007221 */ /* 0x000fc80000010100 */
[----:B------:R-:W-:-:S07]  /*a960*/  FFMA R3, R3, R0, R3 ;  /* 0x0000000003037223 */ /* 0x000fce0000000003 */
.L_x_222:
        /* <DEDUP_REMOVED lines=11> */
.L_x_223:
[----:B------:R-:W0:Y:S02]  /*aa20*/  MUFU.RCP R3, R2 ;  /* 0x0000000200037308 */ /* 0x000e240000001000 */
[----:B0-----:R-:W-:-:S04]  /*aa30*/  FFMA R0, R2, R3, -1 ;  /* 0xbf80000002007423 */ /* 0x001fc80000000003 */
[----:B------:R-:W-:-:S04]  /*aa40*/  FADD.FTZ R0, -R0, -RZ ;  /* 0x800000ff00007221 */ /* 0x000fc80000010100 */
[----:B------:R-:W-:-:S07]  /*aa50*/  FFMA R3, R3, R0, R3 ;  /* 0x0000000003037223 */ /* 0x000fce0000000003 */
.L_x_224:
        /* <DEDUP_REMOVED lines=11> */
.L_x_225:
[----:B------:R-:W0:Y:S02]  /*ab10*/  MUFU.RCP R3, R2 ;  /* 0x0000000200037308 */ /* 0x000e240000001000 */
[----:B0-----:R-:W-:-:S04]  /*ab20*/  FFMA R0, R2, R3, -1 ;  /* 0xbf80000002007423 */ /* 0x001fc80000000003 */
[----:B------:R-:W-:-:S04]  /*ab30*/  FADD.FTZ R0, -R0, -RZ ;  /* 0x800000ff00007221 */ /* 0x000fc80000010100 */
[----:B------:R-:W-:-:S07]  /*ab40*/  FFMA R3, R3, R0, R3 ;  /* 0x0000000003037223 */ /* 0x000fce0000000003 */
.L_x_226:
        /* <DEDUP_REMOVED lines=11> */
.L_x_227:
[----:B------:R-:W0:Y:S02]  /*ac00*/  MUFU.RCP R3, R2 ;  /* 0x0000000200037308 */ /* 0x000e240000001000 */
[----:B0-----:R-:W-:-:S04]  /*ac10*/  FFMA R0, R2, R3, -1 ;  /* 0xbf80000002007423 */ /* 0x001fc80000000003 */
[----:B------:R-:W-:-:S04]  /*ac20*/  FADD.FTZ R0, -R0, -RZ ;  /* 0x800000ff00007221 */ /* 0x000fc80000010100 */
[----:B------:R-:W-:-:S07]  /*ac30*/  FFMA R3, R3, R0, R3 ;  /* 0x0000000003037223 */ /* 0x000fce0000000003 */
.L_x_228:
        /* <DEDUP_REMOVED lines=11> */
.L_x_229:
[----:B------:R-:W0:Y:S02]  /*acf0*/  MUFU.RCP R3, R2 ;  /* 0x0000000200037308 */ /* 0x000e240000001000 */
[----:B0-----:R-:W-:-:S04]  /*ad00*/  FFMA R0, R2, R3, -1 ;  /* 0xbf80000002007423 */ /* 0x001fc80000000003 */
[----:B------:R-:W-:-:S04]  /*ad10*/  FADD.FTZ R0, -R0, -RZ ;  /* 0x800000ff00007221 */ /* 0x000fc80000010100 */
[----:B------:R-:W-:-:S07]  /*ad20*/  FFMA R3, R3, R0, R3 ;  /* 0x0000000003037223 */ /* 0x000fce0000000003 */
.L_x_230:
        /* <DEDUP_REMOVED lines=11> */
.L_x_231:
[----:B------:R-:W0:Y:S02]  /*ade0*/  MUFU.RCP R3, R2 ;  /* 0x0000000200037308 */ /* 0x000e240000001000 */
[----:B0-----:R-:W-:-:S04]  /*adf0*/  FFMA R0, R2, R3, -1 ;  /* 0xbf80000002007423 */ /* 0x001fc80000000003 */
[----:B------:R-:W-:-:S04]  /*ae00*/  FADD.FTZ R0, -R0, -RZ ;  /* 0x800000ff00007221 */ /* 0x000fc80000010100 */
[----:B------:R-:W-:-:S07]  /*ae10*/  FFMA R3, R3, R0, R3 ;  /* 0x0000000003037223 */ /* 0x000fce0000000003 */
.L_x_232:
        /* <DEDUP_REMOVED lines=11> */
.L_x_233:
[----:B------:R-:W0:Y:S02]  /*aed0*/  MUFU.RCP R3, R2 ;  /* 0x0000000200037308 */ /* 0x000e240000001000 */
[----:B0-----:R-:W-:-:S04]  /*aee0*/  FFMA R0, R2, R3, -1 ;  /* 0xbf80000002007423 */ /* 0x001fc80000000003 */
[----:B------:R-:W-:-:S04]  /*aef0*/  FADD.FTZ R0, -R0, -RZ ;  /* 0x800000ff00007221 */ /* 0x000fc80000010100 */
[----:B------:R-:W-:-:S07]  /*af00*/  FFMA R3, R3, R0, R3 ;  /* 0x0000000003037223 */ /* 0x000fce0000000003 */
.L_x_234:
[----:B------:R0:W-:Y:S01]  /*af10*/  STG.E desc[UR10][R6.64+0x3c], R3 ;  /* 0x00003c0306007986 */ /* 0x0001e2000c10190a */
[----:B------:R-:W-:Y:S05]  /*af20*/  @P3 BRA `(.L_x_235) ;  /* 0xfffffff0002c3947 */ /* 0x000fea000383ffff */
[----:B------:R-:W-:-:S07]  /*af30*/  IMAD.MOV.U32 R25, RZ, RZ, R22 ;  /* 0x000000ffff197224 */ /* 0x000fce00078e0016 */
.L_x_202:
[----:B------:R-:W-:Y:S05]  /*af40*/  @!P2 BRA `(.L_x_186) ;  /* 0x000000100064a947 */ /* 0x000fea0003800000 */
[----:B------:R-:W-:Y:S01]  /*af50*/  IADD3 R0, PT, PT, R38, -0x1, RZ ;  /* 0xffffffff26007810 */ /* 0x000fe20007ffe0ff */
[----:B------:R-:W-:Y:S03]  /*af60*/  BSSY.RECONVERGENT B2, `(.L_x_236) ;  /* 0x000008e000027945 */ /* 0x000fe60003800200 */
[----:B------:R-:W-:-:S13]  /*af70*/  ISETP.GE.U32.AND P2, PT, R0, 0x7, PT ;  /* 0x000000070000780c */ /* 0x000fda0003f46070 */
[----:B------:R-:W-:Y:S05]  /*af80*/  @!P2 BRA `(.L_x_237) ;  /* 0x00000008002ca947 */ /* 0x000fea0003800000 */
[----:B0-----:R-:W0:Y:S02]  /*af90*/  LDC.64 R6, c[0x0][0x418] ;  /* 0x00010600ff067b82 */ /* 0x001e240000000a00 */
[----:B0-----:R-:W-:-:S05]  /*afa0*/  IMAD.WIDE.U32 R6, R25, 0x4, R6 ;  /* 0x0000000419067825 */ /* 0x001fca00078e0006 */
[----:B-1234-:R-:W2:Y:S01]  /*afb0*/  LDG.E R2, desc[UR10][R6.64] ;  /* 0x0000000a06027981 */ /* 0x01eea2000c1e1900 */
[----:B------:R-:W-:Y:S01]  /*afc0*/  BSSY.RECONVERGENT B3, `(.L_x_238) ;  /* 0x000000e000037945 */ /* 0x000fe20003800200 */
[----:B--2---:R-:W-:-:S04]  /*afd0*/  IADD3 R0, PT, PT, R2, 0x1800000, RZ ;  /* 0x0180000002007810 */ /* 0x004fc80007ffe0ff */
        /* <DEDUP_REMOVED lines=8> */
.L_x_239:
[----:B------:R-:W0:Y:S02]  /*b060*/  MUFU.RCP R3, R2 ;  /* 0x0000000200037308 */ /* 0x000e240000001000 */
[----:B0-----:R-:W-:-:S04]  /*b070*/  FFMA R0, R2, R3, -1 ;  /* 0xbf80000002007423 */ /* 0x001fc80000000003 */
[----:B------:R-:W-:-:S04]  /*b080*/  FADD.FTZ R0, -R0, -RZ ;  /* 0x800000ff00007221 */ /* 0x000fc80000010100 */
[----:B------:R-:W-:-:S07]  /*b090*/  FFMA R3, R3, R0, R3 ;  /* 0x0000000003037223 */ /* 0x000fce0000000003 */
.L_x_240:
[----:B------:R-:W-:Y:S05]  /*b0a0*/  BSYNC.RECONVERGENT B3 ;  /* 0x0000000000037941 */ /* 0x000fea0003800200 */
.L_x_238:
[----:B------:R-:W2:Y:S01]  /*b0b0*/  LDG.E R2, desc[UR10][R6.64+0x4] ;  /* 0x0000040a06027981 */ /* 0x000ea2000c1e1900 */
[----:B------:R-:W-:Y:S03]  /*b0c0*/  BSSY.RECONVERGENT B3, `(.L_x_241) ;  /* 0x000000f000037945 */ /* 0x000fe60003800200 */
[----:B------:R0:W-:Y:S01]  /*b0d0*/  STG.E desc[UR10][R6.64], R3 ;  /* 0x0000000306007986 */ /* 0x0001e2000c10190a */
        /* <DEDUP_REMOVED lines=9> */
.L_x_242:
[----:B------:R-:W0:Y:S02]  /*b170*/  MUFU.RCP R3, R2 ;  /* 0x0000000200037308 */ /* 0x000e240000001000 */
[----:B0-----:R-:W-:-:S04]  /*b180*/  FFMA R0, R2, R3, -1 ;  /* 0xbf80000002007423 */ /* 0x001fc80000000003 */
[----:B------:R-:W-:-:S04]  /*b190*/  FADD.FTZ R0, -R0, -RZ ;  /* 0x800000ff00007221 */ /* 0x000fc80000010100 */
[----:B------:R-:W-:-:S07]  /*b1a0*/  FFMA R3, R3, R0, R3 ;  /* 0x0000000003037223 */ /* 0x000fce0000000003 */
.L_x_243:
[----:B------:R-:W-:Y:S05]  /*b1b0*/  BSYNC.RECONVERGENT B3 ;  /* 0x0000000000037941 */ /* 0x000fea0003800200 */
.L_x_241:
        /* <DEDUP_REMOVED lines=12> */
.L_x_245:
[----:B------:R-:W0:Y:S02]  /*b280*/  MUFU.RCP R3, R2 ;  /* 0x0000000200037308 */ /* 0x000e240000001000 */
[----:B0-----:R-:W-:-:S04]  /*b290*/  FFMA R0, R2, R3, -1 ;  /* 0xbf80000002007423 */ /* 0x001fc80000000003 */
[----:B------:R-:W-:-:S04]  /*b2a0*/  FADD.FTZ R0, -R0, -RZ ;  /* 0x800000ff00007221 */ /* 0x000fc80000010100 */
[----:B------:R-:W-:-:S07]  /*b2b0*/  FFMA R3, R3, R0, R3 ;  /* 0x0000000003037223 */ /* 0x000fce0000000003 */
.L_x_246:
[----:B------:R-:W-:Y:S05]  /*b2c0*/  BSYNC.RECONVERGENT B3 ;  /* 0x0000000000037941 */ /* 0x000fea0003800200 */
.L_x_244:
        /* <DEDUP_REMOVED lines=12> */
.L_x_248:
[----:B------:R-:W0:Y:S02]  /*b390*/  MUFU.RCP R3, R2 ;  /* 0x0000000200037308 */ /* 0x000e240000001000 */
[----:B0-----:R-:W-:-:S04]  /*b3a0*/  FFMA R0, R2, R3, -1 ;  /* 0xbf80000002007423 */ /* 0x001fc80000000003 */
[----:B------:R-:W-:-:S04]  /*b3b0*/  FADD.FTZ R0, -R0, -RZ ;  /* 0x800000ff00007221 */ /* 0x000fc80000010100 */
[----:B------:R-:W-:-:S07]  /*b3c0*/  FFMA R3, R3, R0, R3 ;  /* 0x0000000003037223 */ /* 0x000fce0000000003 */
.L_x_249:
[----:B------:R-:W-:Y:S05]  /*b3d0*/  BSYNC.RECONVERGENT B3 ;  /* 0x0000000000037941 */ /* 0x000fea0003800200 */
.L_x_247:
        /* <DEDUP_REMOVED lines=12> */
.L_x_251:
[----:B------:R-:W0:Y:S02]  /*b4a0*/  MUFU.RCP R3, R2 ;  /* 0x0000000200037308 */ /* 0x000e240000001000 */
[----:B0-----:R-:W-:-:S04]  /*b4b0*/  FFMA R0, R2, R3, -1 ;  /* 0xbf80000002007423 */ /* 0x001fc80000000003 */
[----:B------:R-:W-:-:S04]  /*b4c0*/  FADD.FTZ R0, -R0, -RZ ;  /* 0x800000ff00007221 */ /* 0x000fc80000010100 */
[----:B------:R-:W-:-:S07]  /*b4d0*/  FFMA R3, R3, R0, R3 ;  /* 0x0000000003037223 */ /* 0x000fce0000000003 */
.L_x_252:
[----:B------:R-:W-:Y:S05]  /*b4e0*/  BSYNC.RECONVERGENT B3 ;  /* 0x0000000000037941 */ /* 0x000fea0003800200 */
.L_x_250:
        /* <DEDUP_REMOVED lines=12> */
.L_x_254:
[----:B------:R-:W0:Y:S02]  /*b5b0*/  MUFU.RCP R3, R2 ;  /* 0x0000000200037308 */ /* 0x000e240000001000 */
[----:B0-----:R-:W-:-:S04]  /*b5c0*/  FFMA R0, R2, R3, -1 ;  /* 0xbf80000002007423 */ /* 0x001fc80000000003 */
[----:B------:R-:W-:-:S04]  /*b5d0*/  FADD.FTZ R0, -R0, -RZ ;  /* 0x800000ff00007221 */ /* 0x000fc80000010100 */
[----:B------:R-:W-:-:S07]  /*b5e0*/  FFMA R3, R3, R0, R3 ;  /* 0x0000000003037223 */ /* 0x000fce0000000003 */
.L_x_255:
[----:B------:R-:W-:Y:S05]  /*b5f0*/  BSYNC.RECONVERGENT B3 ;  /* 0x0000000000037941 */ /* 0x000fea0003800200 */
.L_x_253:
        /* <DEDUP_REMOVED lines=12> */
.L_x_257:
[----:B------:R-:W0:Y:S02]  /*b6c0*/  MUFU.RCP R3, R2 ;  /* 0x0000000200037308 */ /* 0x000e240000001000 */
[----:B0-----:R-:W-:-:S04]  /*b6d0*/  FFMA R0, R2, R3, -1 ;  /* 0xbf80000002007423 */ /* 0x001fc80000000003 */
[----:B------:R-:W-:-:S04]  /*b6e0*/  FADD.FTZ R0, -R0, -RZ ;  /* 0x800000ff00007221 */ /* 0x000fc80000010100 */
[----:B------:R-:W-:-:S07]  /*b6f0*/  FFMA R3, R3, R0, R3 ;  /* 0x0000000003037223 */ /* 0x000fce0000000003 */
.L_x_258:
[----:B------:R-:W-:Y:S05]  /*b700*/  BSYNC.RECONVERGENT B3 ;  /* 0x0000000000037941 */ /* 0x000fea0003800200 */
.L_x_256:
        /* <DEDUP_REMOVED lines=12> */
.L_x_260:
[----:B------:R-:W0:Y:S02]  /*b7d0*/  MUFU.RCP R3, R2 ;  /* 0x0000000200037308 */ /* 0x000e240000001000 */
[----:B0-----:R-:W-:-:S04]  /*b7e0*/  FFMA R0, R2, R3, -1 ;  /* 0xbf80000002007423 */ /* 0x001fc80000000003 */
[----:B------:R-:W-:-:S04]  /*b7f0*/  FADD.FTZ R0, -R0, -RZ ;  /* 0x800000ff00007221 */ /* 0x000fc80000010100 */
[----:B------:R-:W-:-:S07]  /*b800*/  FFMA R3, R3, R0, R3 ;  /* 0x0000000003037223 */ /* 0x000fce0000000003 */
.L_x_261:
[----:B------:R-:W-:Y:S05]  /*b810*/  BSYNC.RECONVERGENT B3 ;  /* 0x0000000000037941 */ /* 0x000fea0003800200 */
.L_x_259:
[----:B------:R0:W-:Y:S01]  /*b820*/  STG.E desc[UR10][R6.64+0x1c], R3 ;  /* 0x00001c0306007986 */ /* 0x0001e2000c10190a */
[----:B------:R-:W-:-:S07]  /*b830*/  IADD3 R25, PT, PT, R25, 0x8, RZ ;  /* 0x0000000819197810 */ /* 0x000fce0007ffe0ff */
.L_x_237:
[----:B------:R-:W-:Y:S05]  /*b840*/  BSYNC.RECONVERGENT B2 ;  /* 0x0000000000027941 */ /* 0x000fea0003800200 */
.L_x_236:
[----:B------:R-:W-:-:S13]  /*b850*/  ISETP.NE.AND P2, PT, R17, RZ, PT ;  /* 0x000000ff1100720c */ /* 0x000fda0003f45270 */
[----:B------:R-:W-:Y:S05]  /*b860*/  @!P2 BRA `(.L_x_186) ;  /* 0x00000008001ca947 */ /* 0x000fea0003800000 */
[----:B------:R-:W-:Y:S01]  /*b870*/  VIADD R0, R17, 0xffffffff ;  /* 0xffffffff11007836 */ /* 0x000fe20000000000 */
[----:B------:R-:W-:Y:S04]  /*b880*/  BSSY.RECONVERGENT B2, `(.L_x_262) ;  /* 0x000004a000027945 */ /* 0x000fe80003800200 */
        /* <DEDUP_REMOVED lines=10> */
[----:B------:R-:W-:Y:S02]  /*b930*/  MOV R0, R2 ;  /* 0x0000000200007202 */ /* 0x000fe40000000f00 */
[----:B------:R-:W-:-:S07]  /*b940*/  MOV R24, 0xb960 ;  /* 0x0000b96000187802 */ /* 0x000fce0000000f00 */
[----:B------:R-:W-:Y:S05]  /*b950*/  CALL.REL.NOINC `($__internal_1_$__cuda_sm20_rcp_rn_f32_slowpath) ;  /* 0x0000003400907944 */ /* 0x000fea0003c00000 */
[----:B------:R-:W-:Y:S01]  /*b960*/  IMAD.MOV.U32 R3, RZ, RZ, R0 ;  /* 0x000000ffff037224 */ /* 0x000fe200078e0000 */
[----:B------:R-:W-:Y:S06]  /*b970*/  BRA `(.L_x_266) ;  /* 0x0000000000107947 */ /* 0x000fec0003800000 */
.L_x_265:
[----:B------:R-:W0:Y:S02]  /*b980*/  MUFU.RCP R3, R2 ;  /* 0x0000000200037308 */ /* 0x000e240000001000 */
[----:B0-----:R-:W-:-:S04]  /*b990*/  FFMA R0, R2, R3, -1 ;  /* 0xbf80000002007423 */ /* 0x001fc80000000003 */
[----:B------:R-:W-:-:S04]  /*b9a0*/  FADD.FTZ R0, -R0, -RZ ;  /* 0x800000ff00007221 */ /* 0x000fc80000010100 */
[----:B------:R-:W-:-:S07]  /*b9b0*/  FFMA R3, R3, R0, R3 ;  /* 0x0000000003037223 */ /* 0x000fce0000000003 */
.L_x_266:
[----:B------:R-:W-:Y:S05]  /*b9c0*/  BSYNC.RECONVERGENT B3 ;  /* 0x0000000000037941 */ /* 0x000fea0003800200 */
.L_x_264:
[----:B------:R-:W2:Y:S01]  /*b9d0*/  LDG.E R2, desc[UR10][R6.64+0x4] ;  /* 0x0000040a06027981 */ /* 0x000ea2000c1e1900 */
[----:B------:R-:W-:Y:S03]  /*b9e0*/  BSSY.RECONVERGENT B3, `(.L_x_267) ;  /* 0x000000f000037945 */ /* 0x000fe60003800200 */
[----:B------:R0:W-:Y:S01]  /*b9f0*/  STG.E desc[UR10][R6.64], R3 ;  /* 0x0000000306007986 */ /* 0x0001e2000c10190a */
[----:B--2---:R-:W-:-:S04]  /*ba00*/  IADD3 R0, PT, PT, R2, 0x1800000, RZ ;  /* 0x0180000002007810 */ /* 0x004fc80007ffe0ff */
[----:B------:R-:W-:-:S04]  /*ba10*/  LOP3.LUT R0, R0, 0x7f800000, RZ, 0xc0, !PT ;  /* 0x7f80000000007812 */ /* 0x000fc800078ec0ff */
[----:B------:R-:W-:-:S13]  /*ba20*/  ISETP.GT.U32.AND P2, PT, R0, 0x1ffffff, PT ;  /* 0x01ffffff0000780c */ /* 0x000fda0003f44070 */
[----:B0-----:R-:W-:Y:S05]  /*ba30*/  @P2 BRA `(.L_x_268) ;  /* 0x0000000000142947 */ /* 0x001fea0003800000 */
[----:B------:R-:W-:Y:S02]  /*ba40*/  MOV R0, R2 ;  /* 0x0000000200007202 */ /* 0x000fe40000000f00 */
[----:B------:R-:W-:-:S07]  /*ba50*/  MOV R24, 0xba70 ;  /* 0x0000ba7000187802 */ /* 0x000fce0000000f00 */
[----:B------:R-:W-:Y:S05]  /*ba60*/  CALL.REL.NOINC `($__internal_1_$__cuda_sm20_rcp_rn_f32_slowpath) ;  /* 0x00000034004c7944 */ /* 0x000fea0003c00000 */
[----:B------:R-:W-:Y:S01]  /*ba70*/  IMAD.MOV.U32 R3, RZ, RZ, R0 ;  /* 0x000000ffff037224 */ /* 0x000fe200078e0000 */
[----:B------:R-:W-:Y:S06]  /*ba80*/  BRA `(.L_x_269) ;  /* 0x0000000000107947 */ /* 0x000fec0003800000 */
.L_x_268:
[----:B------:R-:W0:Y:S02]  /*ba90*/  MUFU.RCP R3, R2 ;  /* 0x0000000200037308 */ /* 0x000e240000001000 */
[----:B0-----:R-:W-:-:S04]  /*baa0*/  FFMA R0, R2, R3, -1 ;  /* 0xbf80000002007423 */ /* 0x001fc80000000003 */
[----:B------:R-:W-:-:S04]  /*bab0*/  FADD.FTZ R0, -R0, -RZ ;  /* 0x800000ff00007221 */ /* 0x000fc80000010100 */
[----:B------:R-:W-:-:S07]  /*bac0*/  FFMA R3, R3, R0, R3 ;  /* 0x0000000003037223 */ /* 0x000fce0000000003 */
.L_x_269:
[----:B------:R-:W-:Y:S05]  /*bad0*/  BSYNC.RECONVERGENT B3 ;  /* 0x0000000000037941 */ /* 0x000fea0003800200 */
.L_x_267:
        /* <DEDUP_REMOVED lines=12> */
.L_x_271:
[----:B------:R-:W0:Y:S02]  /*bba0*/  MUFU.RCP R3, R2 ;  /* 0x0000000200037308 */ /* 0x000e240000001000 */
[----:B0-----:R-:W-:-:S04]  /*bbb0*/  FFMA R0, R2, R3, -1 ;  /* 0xbf80000002007423 */ /* 0x001fc80000000003 */
[----:B------:R-:W-:-:S04]  /*bbc0*/  FADD.FTZ R0, -R0, -RZ ;  /* 0x800000ff00007221 */ /* 0x000fc80000010100 */
[----:B------:R-:W-:-:S07]  /*bbd0*/  FFMA R3, R3, R0, R3 ;  /* 0x0000000003037223 */ /* 0x000fce0000000003 */
.L_x_272:
[----:B------:R-:W-:Y:S05]  /*bbe0*/  BSYNC.RECONVERGENT B3 ;  /* 0x0000000000037941 */ /* 0x000fea0003800200 */
.L_x_270:
        /* <DEDUP_REMOVED lines=12> */
.L_x_274:
[----:B------:R-:W0:Y:S02]  /*bcb0*/  MUFU.RCP R3, R2 ;  /* 0x0000000200037308 */ /* 0x000e240000001000 */
[----:B0-----:R-:W-:-:S04]  /*bcc0*/  FFMA R0, R2, R3, -1 ;  /* 0xbf80000002007423 */ /* 0x001fc80000000003 */
[----:B------:R-:W-:-:S04]  /*bcd0*/  FADD.FTZ R0, -R0, -RZ ;  /* 0x800000ff00007221 */ /* 0x000fc80000010100 */
[----:B------:R-:W-:-:S07]  /*bce0*/  FFMA R3, R3, R0, R3 ;  /* 0x0000000003037223 */ /* 0x000fce0000000003 */
.L_x_275:
[----:B------:R-:W-:Y:S05]  /*bcf0*/  BSYNC.RECONVERGENT B3 ;  /* 0x0000000000037941 */ /* 0x000fea0003800200 */
.L_x_273:
[----:B------:R0:W-:Y:S01]  /*bd00*/  STG.E desc[UR10][R6.64+0xc], R3 ;  /* 0x00000c0306007986 */ /* 0x0001e2000c10190a */
[----:B------:R-:W-:-:S07]  /*bd10*/  IADD3 R25, PT, PT, R25, 0x4, RZ ;  /* 0x0000000419197810 */ /* 0x000fce0007ffe0ff */
.L_x_263:
[----:B------:R-:W-:Y:S05]  /*bd20*/  BSYNC.RECONVERGENT B2 ;  /* 0x0000000000027941 */ /* 0x000fea0003800200 */
.L_x_262:
[----:B------:R-:W-:-:S13]  /*bd30*/  ISETP.NE.AND P2, PT, R16, RZ, PT ;  /* 0x000000ff1000720c */ /* 0x000fda0003f45270 */
[----:B------:R-:W-:Y:S05]  /*bd40*/  @!P2 BRA `(.L_x_186) ;  /* 0x0000000000e4a947 */ /* 0x000fea0003800000 */
[----:B0-----:R-:W0:Y:S02]  /*bd50*/  LDC.64 R6, c[0x0][0x418] ;  /* 0x00010600ff067b82 */ /* 0x001e240000000a00 */
[----:B0-----:R-:W-:-:S05]  /*bd60*/  IMAD.WIDE.U32 R6, R25, 0x4, R6 ;  /* 0x0000000419067825 */ /* 0x001fca00078e0006 */
[----:B-1234-:R-:W2:Y:S01]  /*bd70*/  LDG.E R2, desc[UR10][R6.64] ;  /* 0x0000000a06027981 */ /* 0x01eea2000c1e1900 */
[----:B------:R-:W-:Y:S01]  /*bd80*/  BSSY.RECONVERGENT B2, `(.L_x_276) ;  /* 0x000000f000027945 */ /* 0x000fe20003800200 */
[----:B------:R-:W-:Y:S02]  /*bd90*/  ISETP.NE.AND P2, PT, R16, 0x1, PT ;  /* 0x000000011000780c */ /* 0x000fe40003f45270 */
        /* <DEDUP_REMOVED lines=9> */
.L_x_277:
[----:B------:R-:W0:Y:S02]  /*be30*/  MUFU.RCP R3, R2 ;  /* 0x0000000200037308 */ /* 0x000e240000001000 */
[----:B0-----:R-:W-:-:S04]  /*be40*/  FFMA R0, R2, R3, -1 ;  /* 0xbf80000002007423 */ /* 0x001fc80000000003 */
[----:B------:R-:W-:-:S04]  /*be50*/  FADD.FTZ R0, -R0, -RZ ;  /* 0x800000ff00007221 */ /* 0x000fc80000010100 */
[----:B------:R-:W-:-:S07]  /*be60*/  FFMA R3, R3, R0, R3 ;  /* 0x0000000003037223 */ /* 0x000fce0000000003 */
.L_x_278:
[----:B------:R-:W-:Y:S05]  /*be70*/  BSYNC.RECONVERGENT B2 ;  /* 0x0000000000027941 */ /* 0x000fea0003800200 */
.L_x_276:
[----:B------:R0:W-:Y:S01]  /*be80*/  STG.E desc[UR10][R6.64], R3 ;  /* 0x0000000306007986 */ /* 0x0001e2000c10190a */
[----:B------:R-:W-:Y:S05]  /*be90*/  @!P2 BRA `(.L_x_186) ;  /* 0x000000000090a947 */ /* 0x000fea0003800000 */
[----:B------:R-:W2:Y:S01]  /*bea0*/  LDG.E R2, desc[UR10][R6.64+0x4] ;  /* 0x0000040a06027981 */ /* 0x000ea2000c1e1900 */
        /* <DEDUP_REMOVED lines=8> */
[----:B0-----:R-:W-:Y:S05]  /*bf30*/  CALL.REL.NOINC `($__internal_1_$__cuda_sm20_rcp_rn_f32_slowpath) ;  /* 0x0000003000187944 */ /* 0x001fea0003c00000 */
[----:B------:R-:W-:Y:S01]  /*bf40*/  MOV R3, R0 ;  /* 0x0000000000037202 */ /* 0x000fe20000000f00 */
[----:B------:R-:W-:Y:S06]  /*bf50*/  BRA `(.L_x_281) ;  /* 0x0000000000107947 */ /* 0x000fec0003800000 */
.L_x_280:
[----:B0-----:R-:W0:Y:S02]  /*bf60*/  MUFU.RCP R3, R2 ;  /* 0x0000000200037308 */ /* 0x001e240000001000 */
[----:B0-----:R-:W-:-:S04]  /*bf70*/  FFMA R0, R2, R3, -1 ;  /* 0xbf80000002007423 */ /* 0x001fc80000000003 */
[----:B------:R-:W-:-:S04]  /*bf80*/  FADD.FTZ R0, -R0, -RZ ;  /* 0x800000ff00007221 */ /* 0x000fc80000010100 */
[----:B------:R-:W-:-:S07]  /*bf90*/  FFMA R3, R3, R0, R3 ;  /* 0x0000000003037223 */ /* 0x000fce0000000003 */
.L_x_281:
[----:B------:R-:W-:Y:S05]  /*bfa0*/  BSYNC.RECONVERGENT B2 ;  /* 0x0000000000027941 */ /* 0x000fea0003800200 */
.L_x_279:
[----:B------:R0:W-:Y:S01]  /*bfb0*/  STG.E desc[UR10][R6.64+0x4], R3 ;  /* 0x0000040306007986 */ /* 0x0001e2000c10190a */
[----:B------:R-:W-:Y:S05]  /*bfc0*/  @!P2 BRA `(.L_x_186) ;  /* 0x000000000044a947 */ /* 0x000fea0003800000 */
[----:B------:R-:W2:Y:S01]  /*bfd0*/  LDG.E R2, desc[UR10][R6.64+0x8] ;  /* 0x0000080a06027981 */ /* 0x000ea2000c1e1900 */
[----:B------:R-:W-:Y:S01]  /*bfe0*/  BSSY.RECONVERGENT B2, `(.L_x_282) ;  /* 0x000000e000027945 */ /* 0x000fe20003800200 */
        /* <DEDUP_REMOVED lines=9> */
.L_x_283:
[----:B0-----:R-:W0:Y:S02]  /*c080*/  MUFU.RCP R3, R2 ;  /* 0x0000000200037308 */ /* 0x001e240000001000 */
[----:B0-----:R-:W-:-:S04]  /*c090*/  FFMA R0, R2, R3, -1 ;  /* 0xbf80000002007423 */ /* 0x001fc80000000003 */
[----:B------:R-:W-:-:S04]  /*c0a0*/  FADD.FTZ R0, -R0, -RZ ;  /* 0x800000ff00007221 */ /* 0x000fc80000010100 */
[----:B------:R-:W-:-:S07]  /*c0b0*/  FFMA R3, R3, R0, R3 ;  /* 0x0000000003037223 */ /* 0x000fce0000000003 */
.L_x_284:
[----:B------:R-:W-:Y:S05]  /*c0c0*/  BSYNC.RECONVERGENT B2 ;  /* 0x0000000000027941 */ /* 0x000fea0003800200 */
.L_x_282:
[----:B------:R0:W-:Y:S02]  /*c0d0*/  STG.E desc[UR10][R6.64+0x8], R3 ;  /* 0x0000080306007986 */ /* 0x0001e4000c10190a */
.L_x_186:
[----:B------:R-:W-:Y:S05]  /*c0e0*/  BSYNC.RECONVERGENT B1 ;  /* 0x0000000000017941 */ /* 0x000fea0003800200 */
.L_x_185:
[----:B------:R-:W-:Y:S06]  /*c0f0*/  BAR.SYNC.DEFER_BLOCKING 0x0 ;  /* 0x0000000000007b1d */ /* 0x000fec0000010000 */
[----:B------:R-:W-:Y:S05]  /*c100*/  @!P0 BRA `(.L_x_285) ;  /* 0x0000000000e48947 */ /* 0x000fea0003800000 */
[----:B------:R-:W-:Y:S01]  /*c110*/  ISETP.NE.AND P2, PT, R10, RZ, PT ;  /* 0x000000ff0a00720c */ /* 0x000fe20003f45270 */
[----:B------:R-:W-:Y:S01]  /*c120*/  BSSY.RECONVERGENT B0, `(.L_x_286) ;  /* 0x000001a000007945 */ /* 0x000fe20003800200 */
[----:B------:R-:W-:-:S11]  /*c130*/  MOV R27, R40 ;  /* 0x00000028001b7202 */ /* 0x000fd60000000f00 */
[----:B------:R-:W-:Y:S05]  /*c140*/  @!P2 BRA `(.L_x_287) ;  /* 0x00000000005ca947 */ /* 0x000fea0003800000 */
[----:B01234-:R-:W0:Y:S01]  /*c150*/  LDC.64 R2, c[0x0][0x408] ;  /* 0x00010200ff027b82 */ /* 0x01fe220000000a00 */
[----:B------:R-:W2:Y:S07]  /*c160*/  LDG.E R0, desc[UR10][R4.64] ;  /* 0x0000000a04007981 */ /* 0x000eae000c1e1900 */
[----:B------:R-:W1:Y:S01]  /*c170*/  LDC.64 R6, c[0x0][0x400] ;  /* 0x00010000ff067b82 */ /* 0x000e620000000a00 */
[----:B0-----:R-:W-:-:S05]  /*c180*/  IMAD.WIDE R2, R40, 0x4, R2 ;  /* 0x0000000428027825 */ /* 0x001fca00078e0202 */
[----:B------:R-:W2:Y:S01]  /*c190*/  LDG.E R25, desc[UR10][R2.64] ;  /* 0x0000000a02197981 */ /* 0x000ea2000c1e1900 */
[----:B-1----:R-:W-:Y:S01]  /*c1a0*/  IMAD.WIDE R6, R40, 0x4, R6 ;  /* 0x0000000428067825 */ /* 0x002fe200078e0206 */
[----:B------:R-:W-:-:S03]  /*c1b0*/  ISETP.NE.AND P2, PT, R10, 0x1, PT ;  /* 0x000000010a00780c */ /* 0x000fc60003f45270 */
[----:B------:R-:W-:Y:S02]  /*c1c0*/  VIADD R27, R40, 0x1 ;  /* 0x00000001281b7836 */ /* 0x000fe40000000000 */
[----:B--2---:R-:W-:-:S05]  /*c1d0*/  FMUL R25, R0, R25 ;  /* 0x0000001900197220 */ /* 0x004fca0000400000 */
[----:B------:R0:W-:Y:S03]  /*c1e0*/  STG.E desc[UR10][R6.64], R25 ;  /* 0x0000001906007986 */ /* 0x0001e6000c10190a */
[----:B------:R-:W-:Y:S05]  /*c1f0*/  @!P2 BRA `(.L_x_287) ;  /* 0x000000000030a947 */ /* 0x000fea0003800000 */
[----:B------:R-:W2:Y:S04]  /*c200*/  LDG.E R0, desc[UR10][R4.64+0x4] ;  /* 0x0000040a04007981 */ /* 0x000ea8000c1e1900 */
[----:B0-----:R-:W2:Y:S01]  /*c210*/  LDG.E R25, desc[UR10][R2.64+0x4] ;  /* 0x0000040a02197981 */ /* 0x001ea2000c1e1900 */
[----:B------:R-:W-:Y:S02]  /*c220*/  ISETP.NE.AND P2, PT, R10, 0x2, PT ;  /* 0x000000020a00780c */ /* 0x000fe40003f45270 */
[----:B------:R-:W-:Y:S01]  /*c230*/  IADD3 R27, PT, PT, R40, 0x2, RZ ;  /* 0x00000002281b7810 */ /* 0x000fe20007ffe0ff */
[----:B--2---:R-:W-:-:S05]  /*c240*/  FMUL R25, R0, R25 ;  /* 0x0000001900197220 */ /* 0x004fca0000400000 */
[----:B------:R0:W-:Y:S05]  /*c250*/  STG.E desc[UR10][R6.64+0x4], R25 ;  /* 0x0000041906007986 */ /* 0x0001ea000c10190a */
[----:B------:R-:W-:Y:S05]  /*c260*/  @!P2 BRA `(.L_x_287) ;  /* 0x000000000014a947 */ /* 0x000fea0003800000 */
[----:B------:R-:W0:Y:S04]  /*c270*/  LDG.E R3, desc[UR10][R2.64+0x8] ;  /* 0x0000080a02037981 */ /* 0x000e28000c1e1900 */
[----:B------:R-:W0:Y:S01]  /*c280*/  LDG.E R0, desc[UR10][R4.64+0x8] ;  /* 0x0000080a04007981 */ /* 0x000e22000c1e1900 */
[----:B------:R-:W-:Y:S01]  /*c290*/  IADD3 R27, PT, PT, R40, 0x3, RZ ;  /* 0x00000003281b7810 */ /* 0x000fe20007ffe0ff */
[----:B0-----:R-:W-:-:S05]  /*c2a0*/  FMUL R25, R0, R3 ;  /* 0x0000000300197220 */ /* 0x001fca0000400000 */
[----:B------:R0:W-:Y:S02]  /*c2b0*/  STG.E desc[UR10][R6.64+0x8], R25 ;  /* 0x0000081906007986 */ /* 0x0001e4000c10190a */
.L_x_287:
[----:B------:R-:W-:Y:S05]  /*c2c0*/  BSYNC.RECONVERGENT B0 ;  /* 0x0000000000007941 */ /* 0x000fea0003800200 */
.L_x_286:
[----:B------:R-:W-:Y:S01]  /*c2d0*/  ISETP.GE.U32.AND P2, PT, R14, 0x3, PT ;  /* 0x000000030e00780c */ /* 0x000fe20003f46070 */
[----:B------:R-:W-:-:S12]  /*c2e0*/  BSSY.RECONVERGENT B0, `(.L_x_285) ;  /* 0x000001b000007945 */ /* 0x000fd80003800200 */
[----:B------:R-:W-:Y:S05]  /*c2f0*/  @!P2 BRA `(.L_x_288) ;  /* 0x000000000064a947 */ /* 0x000fea0003800000 */
.L_x_289:
[----:B01234-:R-:W0:Y:S08]  /*c300*/  LDC.64 R2, c[0x0][0x3b8] ;  /* 0x0000ee00ff027b82 */ /* 0x01fe300000000a00 */
[----:B------:R-:W1:Y:S08]  /*c310*/  LDC.64 R6, c[0x0][0x408] ;  /* 0x00010200ff067b82 */ /* 0x000e700000000a00 */
[----:B------:R-:W2:Y:S01]  /*c320*/  LDC.64 R24, c[0x0][0x400] ;  /* 0x00010000ff187b82 */ /* 0x000ea20000000a00 */
[----:B0-----:R-:W-:-:S05]  /*c330*/  IMAD.WIDE R2, R27, 0x4, R2 ;  /* 0x000000041b027825 */ /* 0x001fca00078e0202 */
[----:B------:R-:W3:Y:S01]  /*c340*/  LDG.E R0, desc[UR10][R2.64] ;  /* 0x0000000a02007981 */ /* 0x000ee2000c1e1900 */
[----:B-1----:R-:W-:-:S05]  /*c350*/  IMAD.WIDE R6, R27, 0x4, R6 ;  /* 0x000000041b067825 */ /* 0x002fca00078e0206 */
[----:B------:R-:W3:Y:S01]  /*c360*/  LDG.E R29, desc[UR10][R6.64] ;  /* 0x0000000a061d7981 */ /* 0x000ee2000c1e1900 */
[----:B--2---:R-:W-:-:S04]  /*c370*/  IMAD.WIDE R24, R27, 0x4, R24 ;  /* 0x000000041b187825 */ /* 0x004fc800078e0218 */
[----:B---3--:R-:W-:-:S05]  /*c380*/  FMUL R29, R0, R29 ;  /* 0x0000001d001d7220 */ /* 0x008fca0000400000 */
[----:B------:R0:W-:Y:S04]  /*c390*/  STG.E desc[UR10][R24.64], R29 ;  /* 0x0000001d18007986 */ /* 0x0001e8000c10190a */
[----:B------:R-:W2:Y:S04]  /*c3a0*/  LDG.E R0, desc[UR10][R2.64+0x4] ;  /* 0x0000040a02007981 */ /* 0x000ea8000c1e1900 */
[----:B------:R-:W2:Y:S02]  /*c3b0*/  LDG.E R31, desc[UR10][R6.64+0x4] ;  /* 0x0000040a061f7981 */ /* 0x000ea4000c1e1900 */
[----:B--2---:R-:W-:-:S05]  /*c3c0*/  FMUL R31, R0, R31 ;  /* 0x0000001f001f7220 */ /* 0x004fca0000400000 */
[----:B------:R0:W-:Y:S04]  /*c3d0*/  STG.E desc[UR10][R24.64+0x4], R31 ;  /* 0x0000041f18007986 */ /* 0x0001e8000c10190a */
[----:B------:R-:W2:Y:S04]  /*c3e0*/  LDG.E R0, desc[UR10][R2.64+0x8] ;  /* 0x0000080a02007981 */ /* 0x000ea8000c1e1900 */
[----:B------:R-:W2:Y:S02]  /*c3f0*/  LDG.E R33, desc[UR10][R6.64+0x8] ;  /* 0x0000080a06217981 */ /* 0x000ea4000c1e1900 */
[----:B--2---:R-:W-:-:S05]  /*c400*/  FMUL R33, R0, R33 ;  /* 0x0000002100217220 */ /* 0x004fca0000400000 */
[----:B------:R0:W-:Y:S04]  /*c410*/  STG.E desc[UR10][R24.64+0x8], R33 ;  /* 0x0000082118007986 */ /* 0x0001e8000c10190a */
[----:B------:R-:W2:Y:S04]  /*c420*/  LDG.E R0, desc[UR10][R2.64+0xc] ;  /* 0x00000c0a02007981 */ /* 0x000ea8000c1e1900 */
[----:B------:R-:W2:Y:S01]  /*c430*/  LDG.E R35, desc[UR10][R6.64+0xc] ;  /* 0x00000c0a06237981 */ /* 0x000ea2000c1e1900 */
[----:B------:R-:W-:-:S05]  /*c440*/  VIADD R27, R27, 0x4 ;  /* 0x000000041b1b7836 */ /* 0x000fca0000000000 */
[----:B------:R-:W-:Y:S01]  /*c450*/  ISETP.GE.AND P2, PT, R27, R39, PT ;  /* 0x000000271b00720c */ /* 0x000fe20003f46270 */
[----:B--2---:R-:W-:-:S05]  /*c460*/  FMUL R35, R0, R35 ;  /* 0x0000002300237220 */ /* 0x004fca0000400000 */
[----:B------:R0:W-:Y:S07]  /*c470*/  STG.E desc[UR10][R24.64+0xc], R35 ;  /* 0x00000c2318007986 */ /* 0x0001ee000c10190a */
[----:B------:R-:W-:Y:S05]  /*c480*/  @!P2 BRA `(.L_x_289) ;  /* 0xfffffffc009ca947 */ /* 0x000fea000383ffff */
.L_x_288:
[----:B------:R-:W-:Y:S05]  /*c490*/  BSYNC.RECONVERGENT B0 ;  /* 0x0000000000007941 */ /* 0x000fea0003800200 */
.L_x_285:
[----:B------:R-:W-:Y:S04]  /*c4a0*/  BSSY.RECONVERGENT B0, `(.L_x_290) ;  /* 0x00001bb000007945 */ /* 0x000fe80003800200 */
[----:B------:R-:W-:Y:S05]  /*c4b0*/  @P1 BRA `(.L_x_291) ;  /* 0x0000001800e41947 */ /* 0x000fea0003800000 */
[----:B------:R-:W-:Y:S05]  /*c4c0*/  @!P0 BRA `(.L_x_292) ;  /* 0x00000004000c8947 */ /* 0x000fea0003800000 */
[----:B------:R-:W-:Y:S01]  /*c4d0*/  ISETP.GE.U32.AND P2, PT, R23, 0xf, PT ;  /* 0x0000000f1700780c */ /* 0x000fe20003f46070 */
[----:B0123--:R-:W-:-:S12]  /*c4e0*/  HFMA2 R7, -RZ, RZ, 0, 0 ;  /* 0x00000000ff077431 */ /* 0x00ffd800000001ff */
[----:B------:R-:W-:Y:S05]  /*c4f0*/  @!P2 BRA `(.L_x_293) ;  /* 0x00000000005ca947 */ /* 0x000fea0003800000 */
[----:B------:R-:W-:-:S07]  /*c500*/  MOV R7, RZ ;  /* 0x000000ff00077202 */ /* 0x000fce0000000f00 */
.L_x_294:
[----:B0---4-:R-:W0:Y:S02]  /*c510*/  LDC.64 R2, c[0x0][0x410] ;  /* 0x00010400ff027b82 */ /* 0x011e240000000a00 */
[----:B0-----:R-:W-:-:S04]  /*c520*/  IMAD.WIDE.U32 R2, R7, 0x4, R2 ;  /* 0x0000000407027825 */ /* 0x001fc800078e0002 */
[----:B------:R-:W-:Y:S01]  /*c530*/  VIADD R7, R7, 0x10 ;  /* 0x0000001007077836 */ /* 0x000fe20000000000 */
[----:B------:R0:W-:Y:S04]  /*c540*/  STG.E desc[UR10][R2.64], RZ ;  /* 0x000000ff02007986 */ /* 0x0001e8000c10190a */
        /* <DEDUP_REMOVED lines=17> */
[----:B------:R-:W-:-:S07]  /*c660*/  MOV R7, R22 ;  /* 0x0000001600077202 */ /* 0x000fce0000000f00 */
.L_x_293:
        /* <DEDUP_REMOVED lines=8> */
[----:B0---4-:R-:W0:Y:S02]  /*c6f0*/  LDC.64 R2, c[0x0][0x410] ;  /* 0x00010400ff027b82 */ /* 0x011e240000000a00 */
[----:B0-----:R-:W-:-:S04]  /*c700*/  IMAD.WIDE.U32 R2, R7, 0x4, R2 ;  /* 0x0000000407027825 */ /* 0x001fc800078e0002 */
[----:B------:R-:W-:Y:S01]  /*c710*/  VIADD R7, R7, 0x8 ;  /* 0x0000000807077836 */ /* 0x000fe20000000000 */
        /* <DEDUP_REMOVED lines=8> */
.L_x_297:
[----:B------:R-:W-:Y:S05]  /*c7a0*/  BSYNC.RECONVERGENT B2 ;  /* 0x0000000000027941 */ /* 0x000fea0003800200 */
.L_x_296:
[----:B------:R-:W-:Y:S05]  /*c7b0*/  @!P3 BRA `(.L_x_295) ;  /* 0x00000000004cb947 */ /* 0x000fea0003800000 */
[----:B------:R-:W-:Y:S02]  /*c7c0*/  IADD3 R0, PT, PT, R17, -0x1, RZ ;  /* 0xffffffff11007810 */ /* 0x000fe40007ffe0ff */
[----:B------:R-:W-:Y:S02]  /*c7d0*/  ISETP.NE.AND P3, PT, R16, RZ, PT ;  /* 0x000000ff1000720c */ /* 0x000fe40003f65270 */
[----:B------:R-:W-:-:S13]  /*c7e0*/  ISETP.GE.U32.AND P2, PT, R0, 0x3, PT ;  /* 0x000000030000780c */ /* 0x000fda0003f46070 */
[----:B01--4-:R-:W0:Y:S02]  /*c7f0*/  @P2 LDC.64 R2, c[0x0][0x410] ;  /* 0x00010400ff022b82 */ /* 0x013e240000000a00 */
        /* <DEDUP_REMOVED lines=15> */
.L_x_295:
[----:B------:R-:W-:Y:S05]  /*c8f0*/  BSYNC.RECONVERGENT B1 ;  /* 0x0000000000017941 */ /* 0x000fea0003800200 */
.L_x_292:
[----:B------:R-:W-:Y:S01]  /*c900*/  ISETP.NE.AND P2, PT, R43, RZ, PT ;  /* 0x000000ff2b00720c */ /* 0x000fe20003f45270 */
[----:B------:R-:W-:-:S12]  /*c910*/  BSSY.RECONVERGENT B1, `(.L_x_298) ;  /* 0x00000c8000017945 */ /* 0x000fd80003800200 */
[----:B------:R-:W-:Y:S05]  /*c920*/  @!P2 BRA `(.L_x_299) ;  /* 0x0000000c0018a947 */ /* 0x000fea0003800000 */
[----:B------:R-:W-:-:S07]  /*c930*/  IMAD.MOV.U32 R0, RZ, RZ, RZ ;  /* 0x000000ffff007224 */ /* 0x000fce00078e00ff */
.L_x_305:
[----:B01234-:R-:W0:Y:S01]  /*c940*/  LDC.64 R2, c[0x0][0x410] ;  /* 0x00010400ff027b82 */ /* 0x01fe220000000a00 */
[----:B------:R-:W1:Y:S01]  /*c950*/  LDCU UR7, c[0x0][0x38c] ;  /* 0x00007180ff0777ac */ /* 0x000e620008000800 */
[----:B0-----:R-:W-:-:S05]  /*c960*/  IMAD.WIDE.U32 R2, R0, 0x4, R2 ;  /* 0x0000000400027825 */ /* 0x001fca00078e0002 */
[----:B-----5:R0:W5:Y:S01]  /*c970*/  LDG.E R29, desc[UR10][R2.64] ;  /* 0x0000000a021d7981 */ /* 0x020162000c1e1900 */
[----:B-1----:R-:W-:Y:S01]  /*c980*/  UISETP.GE.U32.AND UP0, UPT, UR7, 0x10, UPT ;  /* 0x000000100700788c */ /* 0x002fe2000bf06070 */
[----:B------:R-:W-:-:S08]  /*c990*/  UMOV UR4, URZ ;  /* 0x000000ff00047c82 */ /* 0x000fd00008000000 */
[----:B0-----:R-:W-:Y:S05]  /*c9a0*/  BRA.U !UP0, `(.L_x_300) ;  /* 0x00000005085c7547 */ /* 0x001fea000b800000 */
[----:B------:R-:W-:-:S05]  /*c9b0*/  UMOV UR4, URZ ;  /* 0x000000ff00047c82 */ /* 0x000fca0008000000 */
.L_x_301:
[----:B--2---:R-:W0:Y:S08]  /*c9c0*/  LDC R25, c[0x0][0x380] ;  /* 0x0000e000ff197b82 */ /* 0x004e300000000800 */
[----:B------:R-:W1:Y:S01]  /*c9d0*/  LDC.64 R6, c[0x0][0x400] ;  /* 0x00010000ff067b82 */ /* 0x000e620000000a00 */
[----:B0-----:R-:W-:-:S04]  /*c9e0*/  IMAD R24, R25, UR4, R0 ;  /* 0x0000000419187c24 */ /* 0x001fc8000f8e0200 */
[----:B-1----:R-:W-:-:S06]  /*c9f0*/  IMAD.WIDE.U32 R26, R24, 0x4, R6 ;  /* 0x00000004181a7825 */ /* 0x002fcc00078e0006 */
[----:B------:R-:W2:Y:S01]  /*ca00*/  LDG.E R26, desc[UR10][R26.64] ;  /* 0x0000000a1a1a7981 */ /* 0x000ea2000c1e1900 */
[----:B------:R-:W-:Y:S01]  /*ca10*/  IADD3 R24, PT, PT, R24, R25, RZ ;  /* 0x0000001918187210 */ /* 0x000fe20007ffe0ff */
[----:B--2--5:R-:W-:-:S04]  /*ca20*/  FADD R33, R26, R29 ;  /* 0x0000001d1a217221 */ /* 0x024fc80000000000 */
[C---:B------:R-:W-:Y:S01]  /*ca30*/  IMAD.WIDE.U32 R28, R24.reuse, 0x4, R6 ;  /* 0x00000004181c7825 */ /* 0x040fe200078e0006 */
[----:B------:R0:W-:Y:S05]  /*ca40*/  STG.E desc[UR10][R2.64], R33 ;  /* 0x0000002102007986 */ /* 0x0001ea000c10190a */
[----:B------:R-:W2:Y:S01]  /*ca50*/  LDG.E R28, desc[UR10][R28.64] ;  /* 0x0000000a1c1c7981 */ /* 0x000ea2000c1e1900 */
[----:B------:R-:W-:-:S05]  /*ca60*/  IADD3 R24, PT, PT, R24, R25, RZ ;  /* 0x0000001918187210 */ /* 0x000fca0007ffe0ff */
[----:B------:R-:W-:-:S04]  /*ca70*/  IMAD.WIDE.U32 R30, R24, 0x4, R6 ;  /* 0x00000004181e7825 */ /* 0x000fc800078e0006 */
[----:B--2---:R-:W-:-:S05]  /*ca80*/  FADD R35, R33, R28 ;  /* 0x0000001c21237221 */ /* 0x004fca0000000000 */
[----:B------:R1:W-:Y:S04]  /*ca90*/  STG.E desc[UR10][R2.64], R35 ;  /* 0x0000002302007986 */ /* 0x0003e8000c10190a */
[----:B------:R-:W2:Y:S01]  /*caa0*/  LDG.E R30, desc[UR10][R30.64] ;  /* 0x0000000a1e1e7981 */ /* 0x000ea2000c1e1900 */
[----:B------:R-:W-:-:S04]  /*cab0*/  IMAD.IADD R24, R24, 0x1, R25 ;  /* 0x0000000118187824 */ /* 0x000fc800078e0219 */
[----:B------:R-:W-:-:S04]  /*cac0*/  IMAD.WIDE.U32 R26, R24, 0x4, R6 ;  /* 0x00000004181a7825 */ /* 0x000fc800078e0006 */
[----:B--2---:R-:W-:-:S05]  /*cad0*/  FADD R37, R35, R30 ;  /* 0x0000001e23257221 */ /* 0x004fca0000000000 */
[----:B------:R2:W-:Y:S04]  /*cae0*/  STG.E desc[UR10][R2.64], R37 ;  /* 0x0000002502007986 */ /* 0x0005e8000c10190a */
[----:B------:R-:W0:Y:S01]  /*caf0*/  LDG.E R26, desc[UR10][R26.64] ;  /* 0x0000000a1a1a7981 */ /* 0x000e22000c1e1900 */
[----:B------:R-:W-:-:S05]  /*cb00*/  IADD3 R24, PT, PT, R24, R25, RZ ;  /* 0x0000001918187210 */ /* 0x000fca0007ffe0ff */
[----:B------:R-:W-:-:S04]  /*cb10*/  IMAD.WIDE.U32 R28, R24, 0x4, R6 ;  /* 0x00000004181c7825 */ /* 0x000fc800078e0006 */
[----:B0-----:R-:W-:-:S05]  /*cb20*/  FADD R33, R37, R26 ;  /* 0x0000001a25217221 */ /* 0x001fca0000000000 */
[----:B------:R0:W-:Y:S04]  /*cb30*/  STG.E desc[UR10][R2.64], R33 ;  /* 0x0000002102007986 */ /* 0x0001e8000c10190a */
[----:B------:R-:W1:Y:S01]  /*cb40*/  LDG.E R28, desc[UR10][R28.64] ;  /* 0x0000000a1c1c7981 */ /* 0x000e62000c1e1900 */
[----:B------:R-:W-:-:S05]  /*cb50*/  IADD3 R24, PT, PT, R24, R25, RZ ;  /* 0x0000001918187210 */ /* 0x000fca0007ffe0ff */
[----:B------:R-:W-:-:S04]  /*cb60*/  IMAD.WIDE.U32 R30, R24, 0x4, R6 ;  /* 0x00000004181e7825 */ /* 0x000fc800078e0006 */
[----:B-1----:R-:W-:-:S05]  /*cb70*/  FADD R35, R33, R28 ;  /* 0x0000001c21237221 */ /* 0x002fca0000000000 */
        /* <DEDUP_REMOVED lines=46> */
[----:B------:R-:W3:Y:S01]  /*ce60*/  LDG.E R30, desc[UR10][R30.64] ;  /* 0x0000000a1e1e7981 */ /* 0x000ee2000c1e1900 */
[----:B------:R-:W-:-:S04]  /*ce70*/  IMAD.IADD R27, R24, 0x1, R25 ;  /* 0x00000001181b7824 */ /* 0x000fc800078e0219 */
[----:B------:R-:W-:-:S04]  /*ce80*/  IMAD.WIDE.U32 R6, R27, 0x4, R6 ;  /* 0x000000041b067825 */ /* 0x000fc800078e0006 */
[----:B---3--:R-:W-:-:S05]  /*ce90*/  FADD R25, R35, R30 ;  /* 0x0000001e23197221 */ /* 0x008fca0000000000 */
[----:B------:R2:W-:Y:S04]  /*cea0*/  STG.E desc[UR10][R2.64], R25 ;  /* 0x0000001902007986 */ /* 0x0005e8000c10190a */
[----:B------:R-:W3:Y:S01]  /*ceb0*/  LDG.E R6, desc[UR10][R6.64] ;  /* 0x0000000a06067981 */ /* 0x000ee2000c1e1900 */
[----:B------:R-:W-:-:S04]  /*cec0*/  UIADD3 UR4, UPT, UPT, UR4, 0x10, URZ ;  /* 0x0000001004047890 */ /* 0x000fc8000fffe0ff */
[----:B------:R-:W-:Y:S01]  /*ced0*/  UISETP.NE.AND UP0, UPT, UR4, UR5, UPT ;  /* 0x000000050400728c */ /* 0x000fe2000bf05270 */
[----:B---3--:R-:W-:-:S05]  /*cee0*/  FADD R29, R25, R6 ;  /* 0x00000006191d7221 */ /* 0x008fca0000000000 */
[----:B------:R2:W-:Y:S03]  /*cef0*/  STG.E desc[UR10][R2.64], R29 ;  /* 0x0000001d02007986 */ /* 0x0005e6000c10190a */
[----:B------:R-:W-:Y:S05]  /*cf00*/  BRA.U UP0, `(.L_x_301) ;  /* 0xfffffff900ac7547 */ /* 0x000fea000b83ffff */
[----:B------:R-:W-:-:S05]  /*cf10*/  UMOV UR4, UR5 ;  /* 0x0000000500047c82 */ /* 0x000fca0008000000 */
.L_x_300:
[----:B------:R-:W-:-:S09]  /*cf20*/  ULOP3.LUT UP0, UR8, UR7, 0xf, URZ, 0xc0, !UPT ;  /* 0x0000000f07087892 */ /* 0x000fd2000f80c0ff */
[----:B------:R-:W-:Y:S05]  /*cf30*/  BRA.U !UP0, `(.L_x_302) ;  /* 0x0000000508847547 */ /* 0x000fea000b800000 */
[----:B------:R-:W-:Y:S02]  /*cf40*/  UIADD3 UR8, UPT, UPT, UR8, -0x1, URZ ;  /* 0xffffffff08087890 */ /* 0x000fe4000fffe0ff */
[----:B------:R-:W-:Y:S02]  /*cf50*/  ULOP3.LUT UP1, UR7, UR7, 0x7, URZ, 0xc0, !UPT ;  /* 0x0000000707077892 */ /* 0x000fe4000f82c0ff */
[----:B------:R-:W-:-:S09]  /*cf60*/  UISETP.GE.U32.AND UP0, UPT, UR8, 0x7, UPT ;  /* 0x000000070800788c */ /* 0x000fd2000bf06070 */
[----:B------:R-:W-:Y:S05]  /*cf70*/  BRA.U !UP0, `(.L_x_303) ;  /* 0x0000000108ac7547 */ /* 0x000fea000b800000 */
[----:B------:R-:W0:Y:S08]  /*cf80*/  LDC R31, c[0x0][0x380] ;  /* 0x0000e000ff1f7b82 */ /* 0x000e300000000800 */
[----:B------:R-:W2:Y:S01]  /*cf90*/  LDC.64 R6, c[0x0][0x400] ;  /* 0x00010000ff067b82 */ /* 0x000ea20000000a00 */
[----:B0-----:R-:W-:-:S04]  /*cfa0*/  IMAD R26, R31, UR4, R0 ;  /* 0x000000041f1a7c24 */ /* 0x001fc8000f8e0200 */
[----:B--2---:R-:W-:-:S06]  /*cfb0*/  IMAD.WIDE.U32 R24, R26, 0x4, R6 ;  /* 0x000000041a187825 */ /* 0x004fcc00078e0006 */
[----:B------:R-:W2:Y:S01]  /*cfc0*/  LDG.E R24, desc[UR10][R24.64] ;  /* 0x0000000a18187981 */ /* 0x000ea2000c1e1900 */
[----:B------:R-:W-:-:S05]  /*cfd0*/  IADD3 R28, PT, PT, R26, R31, RZ ;  /* 0x0000001f1a1c7210 */ /* 0x000fca0007ffe0ff */
[----:B------:R-:W-:-:S04]  /*cfe0*/  IMAD.WIDE.U32 R26, R28, 0x4, R6 ;  /* 0x000000041c1a7825 */ /* 0x000fc800078e0006 */
[----:B--2--5:R-:W-:-:S05]  /*cff0*/  FADD R33, R29, R24 ;  /* 0x000000181d217221 */ /* 0x024fca0000000000 */
[----:B------:R0:W-:Y:S04]  /*d000*/  STG.E desc[UR10][R2.64], R33 ;  /* 0x0000002102007986 */ /* 0x0001e8000c10190a */
        /* <DEDUP_REMOVED lines=25> */
[----:B------:R-:W2:Y:S01]  /*d1a0*/  LDG.E R24, desc[UR10][R24.64] ;  /* 0x0000000a18187981 */ /* 0x000ea2000c1e1900 */
[----:B------:R-:W-:-:S05]  /*d1b0*/  IADD3 R31, PT, PT, R30, R31, RZ ;  /* 0x0000001f1e1f7210 */ /* 0x000fca0007ffe0ff */
[----:B------:R-:W-:-:S04]  /*d1c0*/  IMAD.WIDE.U32 R6, R31, 0x4, R6 ;  /* 0x000000041f067825 */ /* 0x000fc800078e0006 */
[----:B--2---:R-:W-:-:S05]  /*d1d0*/  FADD R27, R37, R24 ;  /* 0x00000018251b7221 */ /* 0x004fca0000000000 */
[----:B------:R0:W-:Y:S04]  /*d1e0*/  STG.E desc[UR10][R2.64], R27 ;  /* 0x0000001b02007986 */ /* 0x0001e8000c10190a */
[----:B------:R-:W2:Y:S01]  /*d1f0*/  LDG.E R6, desc[UR10][R6.64] ;  /* 0x0000000a06067981 */ /* 0x000ea2000c1e1900 */
[----:B------:R-:W-:Y:S01]  /*d200*/  UIADD3 UR4, UPT, UPT, UR4, 0x8, URZ ;  /* 0x0000000804047890 */ /* 0x000fe2000fffe0ff */
[----:B--2---:R-:W-:-:S05]  /*d210*/  FADD R29, R27, R6 ;  /* 0x000000061b1d7221 */ /* 0x004fca0000000000 */
[----:B------:R0:W-:Y:S06]  /*d220*/  STG.E desc[UR10][R2.64], R29 ;  /* 0x0000001d02007986 */ /* 0x0001ec000c10190a */
.L_x_303:
[----:B------:R-:W-:Y:S05]  /*d230*/  BRA.U !UP1, `(.L_x_302) ;  /* 0x0000000109c47547 */ /* 0x000fea000b800000 */
[----:B------:R-:W-:Y:S02]  /*d240*/  UIADD3 UR7, UPT, UPT, UR7, -0x1, URZ ;  /* 0xffffffff07077890 */ /* 0x000fe4000fffe0ff */
[----:B------:R-:W-:Y:S02]  /*d250*/  UISETP.NE.AND UP1, UPT, UR6, URZ, UPT ;  /* 0x000000ff0600728c */ /* 0x000fe4000bf25270 */
[----:B------:R-:W-:-:S09]  /*d260*/  UISETP.GE.U32.AND UP0, UPT, UR7, 0x3, UPT ;  /* 0x000000030700788c */ /* 0x000fd2000bf06070 */
[----:B------:R-:W-:Y:S05]  /*d270*/  BRA.U !UP0, `(.L_x_304) ;  /* 0x00000001085c7547 */ /* 0x000fea000b800000 */
[----:B0-2---:R-:W0:Y:S08]  /*d280*/  LDC R35, c[0x0][0x380] ;  /* 0x0000e000ff237b82 */ /* 0x005e300000000800 */
[----:B------:R-:W1:Y:S01]  /*d290*/  LDC.64 R6, c[0x0][0x400] ;  /* 0x00010000ff067b82 */ /* 0x000e620000000a00 */
[----:B0-----:R-:W-:-:S04]  /*d2a0*/  IMAD R26, R35, UR4, R0 ;  /* 0x00000004231a7c24 */ /* 0x001fc8000f8e0200 */
[----:B-1----:R-:W-:-:S06]  /*d2b0*/  IMAD.WIDE.U32 R24, R26, 0x4, R6 ;  /* 0x000000041a187825 */ /* 0x002fcc00078e0006 */
[----:B------:R-:W2:Y:S01]  /*d2c0*/  LDG.E R24, desc[UR10][R24.64] ;  /* 0x0000000a18187981 */ /* 0x000ea2000c1e1900 */
[----:B------:R-:W-:-:S05]  /*d2d0*/  IADD3 R28, PT, PT, R26, R35, RZ ;  /* 0x000000231a1c7210 */ /* 0x000fca0007ffe0ff */
[----:B------:R-:W-:-:S04]  /*d2e0*/  IMAD.WIDE.U32 R26, R28, 0x4, R6 ;  /* 0x000000041c1a7825 */ /* 0x000fc800078e0006 */
[----:B--2--5:R-:W-:-:S05]  /*d2f0*/  FADD R29, R29, R24 ;  /* 0x000000181d1d7221 */ /* 0x024fca0000000000 */
        /* <DEDUP_REMOVED lines=11> */
[----:B------:R-:W0:Y:S01]  /*d3b0*/  LDG.E R6, desc[UR10][R6.64] ;  /* 0x0000000a06067981 */ /* 0x000e22000c1e1900 */
[----:B------:R-:W-:Y:S01]  /*d3c0*/  UIADD3 UR4, UPT, UPT, UR4, 0x4, URZ ;  /* 0x0000000404047890 */ /* 0x000fe2000fffe0ff */
[----:B0-----:R-:W-:-:S05]  /*d3d0*/  FADD R29, R25, R6 ;  /* 0x00000006191d7221 */ /* 0x001fca0000000000 */
[----:B------:R1:W-:Y:S06]  /*d3e0*/  STG.E desc[UR10][R2.64], R29 ;  /* 0x0000001d02007986 */ /* 0x0003ec000c10190a */
.L_x_304:
[----:B------:R-:W-:Y:S05]  /*d3f0*/  BRA.U !UP1, `(.L_x_302) ;  /* 0x0000000109547547 */ /* 0x000fea000b800000 */
[----:B------:R-:W0:Y:S08]  /*d400*/  LDC R26, c[0x0][0x380] ;  /* 0x0000e000ff1a7b82 */ /* 0x000e300000000800 */
[----:B------:R-:W1:Y:S01]  /*d410*/  LDC.64 R6, c[0x0][0x400] ;  /* 0x00010000ff067b82 */ /* 0x000e620000000a00 */
[----:B0-----:R-:W-:-:S04]  /*d420*/  IMAD R27, R26, UR4, R0 ;  /* 0x000000041a1b7c24 */ /* 0x001fc8000f8e0200 */
[----:B-12---:R-:W-:-:S06]  /*d430*/  IMAD.WIDE.U32 R24, R27, 0x4, R6 ;  /* 0x000000041b187825 */ /* 0x006fcc00078e0006 */
[----:B------:R-:W2:Y:S01]  /*d440*/  LDG.E R24, desc[UR10][R24.64] ;  /* 0x0000000a18187981 */ /* 0x000ea2000c1e1900 */
[----:B------:R-:W-:Y:S01]  /*d450*/  UISETP.NE.AND UP0, UPT, UR6, 0x1, UPT ;  /* 0x000000010600788c */ /* 0x000fe2000bf05270 */
[----:B--2--5:R-:W-:-:S05]  /*d460*/  FADD R29, R24, R29 ;  /* 0x0000001d181d7221 */ /* 0x024fca0000000000 */
[----:B------:R3:W-:Y:S03]  /*d470*/  STG.E desc[UR10][R2.64], R29 ;  /* 0x0000001d02007986 */ /* 0x0007e6000c10190a */
[----:B------:R-:W-:Y:S05]  /*d480*/  BRA.U !UP0, `(.L_x_302) ;  /* 0x0000000108307547 */ /* 0x000fea000b800000 */
[----:B------:R-:W-:-:S05]  /*d490*/  IADD3 R27, PT, PT, R27, R26, RZ ;  /* 0x0000001a1b1b7210 */ /* 0x000fca0007ffe0ff */
[----:B------:R-:W-:-:S06]  /*d4a0*/  IMAD.WIDE.U32 R24, R27, 0x4, R6 ;  /* 0x000000041b187825 */ /* 0x000fcc00078e0006 */
[----:B------:R-:W3:Y:S01]  /*d4b0*/  LDG.E R24, desc[UR10][R24.64] ;  /* 0x0000000a18187981 */ /* 0x000ee2000c1e1900 */
[----:B------:R-:W-:Y:S01]  /*d4c0*/  UISETP.NE.AND UP0, UPT, UR6, 0x2, UPT ;  /* 0x000000020600788c */ /* 0x000fe2000bf05270 */
[----:B---3--:R-:W-:-:S05]  /*d4d0*/  FADD R29, R29, R24 ;  /* 0x000000181d1d7221 */ /* 0x008fca0000000000 */
[----:B------:R4:W-:Y:S03]  /*d4e0*/  STG.E desc[UR10][R2.64], R29 ;  /* 0x0000001d02007986 */ /* 0x0009e6000c10190a */
[----:B------:R-:W-:Y:S05]  /*d4f0*/  BRA.U !UP0, `(.L_x_302) ;  /* 0x0000000108147547 */ /* 0x000fea000b800000 */
[----:B------:R-:W-:-:S04]  /*d500*/  IMAD.IADD R25, R27, 0x1, R26 ;  /* 0x000000011b197824 */ /* 0x000fc800078e021a */
[----:B------:R-:W-:-:S06]  /*d510*/  IMAD.WIDE.U32 R6, R25, 0x4, R6 ;  /* 0x0000000419067825 */ /* 0x000fcc00078e0006 */
[----:B------:R-:W2:Y:S02]  /*d520*/  LDG.E R6, desc[UR10][R6.64] ;  /* 0x0000000a06067981 */ /* 0x000ea4000c1e1900 */
[----:B--2---:R-:W-:-:S05]  /*d530*/  FADD R25, R29, R6 ;  /* 0x000000061d197221 */ /* 0x004fca0000000000 */
[----:B------:R0:W-:Y:S02]  /*d540*/  STG.E desc[UR10][R2.64], R25 ;  /* 0x0000001902007986 */ /* 0x0001e4000c10190a */
.L_x_302:
[----:B------:R-:W2:Y:S01]  /*d550*/  LDCU UR4, c[0x0][0x380] ;  /* 0x00007000ff0477ac */ /* 0x000ea20008000800 */
[----:B------:R-:W-:-:S04]  /*d560*/  IADD3 R0, PT, PT, R0, 0x1, RZ ;  /* 0x0000000100007810 */ /* 0x000fc80007ffe0ff */
[----:B--2---:R-:W-:-:S13]  /*d570*/  ISETP.NE.AND P2, PT, R0, UR4, PT ;  /* 0x0000000400007c0c */ /* 0x004fda000bf45270 */
[----:B------:R-:W-:Y:S05]  /*d580*/  @P2 BRA `(.L_x_305) ;  /* 0xfffffff000ec2947 */ /* 0x000fea000383ffff */
.L_x_299:
[----:B------:R-:W-:Y:S05]  /*d590*/  BSYNC.RECONVERGENT B1 ;  /* 0x0000000000017941 */ /* 0x000fea0003800200 */
.L_x_298:
[----:B------:R-:W-:Y:S05]  /*d5a0*/  @!P0 BRA `(.L_x_291) ;  /* 0x0000000800a88947 */ /* 0x000fea0003800000 */
[----:B------:R-:W-:Y:S01]  /*d5b0*/  ISETP.GE.U32.AND P2, PT, R23, 0xf, PT ;  /* 0x0000000f1700780c */ /* 0x000fe20003f46070 */
[----:B------:R-:W-:-:S12]  /*d5c0*/  HFMA2 R0, -RZ, RZ, 0, 0 ;  /* 0x00000000ff007431 */ /* 0x000fd800000001ff */
[----:B------:R-:W-:Y:S05]  /*d5d0*/  @!P2 BRA `(.L_x_306) ;  /* 0x000000040024a947 */ /* 0x000fea0003800000 */
[----:B------:R-:W-:-:S07]  /*d5e0*/  IMAD.MOV.U32 R23, RZ, RZ, RZ ;  /* 0x000000ffff177224 */ /* 0x000fce00078e00ff */
.L_x_307:
[----:B01234-:R-:W0:Y:S08]  /*d5f0*/  LDC.64 R2, c[0x0][0x418] ;  /* 0x00010600ff027b82 */ /* 0x01fe300000000a00 */
[----:B------:R-:W1:Y:S01]  /*d600*/  LDC.64 R6, c[0x0][0x410] ;  /* 0x00010400ff067b82 */ /* 0x000e620000000a00 */
[----:B0-----:R-:W-:-:S05]  /*d610*/  IMAD.WIDE.U32 R2, R23, 0x4, R2 ;  /* 0x0000000417027825 */ /* 0x001fca00078e0002 */
[----:B------:R-:W2:Y:S01]  /*d620*/  LDG.E R0, desc[UR10][R2.64] ;  /* 0x0000000a02007981 */ /* 0x000ea2000c1e1900 */
[----:B-1----:R-:W-:-:S05]  /*d630*/  IMAD.WIDE.U32 R6, R23, 0x4, R6 ;  /* 0x0000000417067825 */ /* 0x002fca00078e0006 */
[----:B------:R-:W2:Y:S04]  /*d640*/  LDG.E R25, desc[UR10][R6.64] ;  /* 0x0000000a06197981 */ /* 0x000ea8000c1e1900 */
[----:B------:R-:W3:Y:S04]  /*d650*/  LDG.E R27, desc[UR10][R6.64+0x4] ;  /* 0x0000040a061b7981 */ /* 0x000ee8000c1e1900 */
[----:B-----5:R-:W4:Y:S04]  /*d660*/  LDG.E R29, desc[UR10][R6.64+0x8] ;  /* 0x0000080a061d7981 */ /* 0x020f28000c1e1900 */
[----:B------:R-:W4:Y:S01]  /*d670*/  LDG.E R31, desc[UR10][R6.64+0xc] ;  /* 0x00000c0a061f7981 */ /* 0x000f22000c1e1900 */
[----:B--2---:R-:W-:-:S05]  /*d680*/  FMUL R25, R0, R25 ;  /* 0x0000001900197220 */ /* 0x004fca0000400000 */
[----:B------:R0:W-:Y:S04]  /*d690*/  STG.E desc[UR10][R6.64], R25 ;  /* 0x0000001906007986 */ /* 0x0001e8000c10190a */
[----:B------:R-:W3:Y:S04]  /*d6a0*/  LDG.E R0, desc[UR10][R2.64+0x4] ;  /* 0x0000040a02007981 */ /* 0x000ee8000c1e1900 */
[----:B0-----:R-:W2:Y:S01]  /*d6b0*/  LDG.E R25, desc[UR10][R6.64+0x10] ;  /* 0x0000100a06197981 */ /* 0x001ea2000c1e1900 */
[----:B---3--:R-:W-:-:S05]  /*d6c0*/  FMUL R27, R0, R27 ;  /* 0x0000001b001b7220 */ /* 0x008fca0000400000 */
[----:B------:R0:W-:Y:S04]  /*d6d0*/  STG.E desc[UR10][R6.64+0x4], R27 ;  /* 0x0000041b06007986 */ /* 0x0001e8000c10190a */
[----:B------:R-:W4:Y:S04]  /*d6e0*/  LDG.E R0, desc[UR10][R2.64+0x8] ;  /* 0x0000080a02007981 */ /* 0x000f28000c1e1900 */
[----:B0-----:R-:W3:Y:S01]  /*d6f0*/  LDG.E R27, desc[UR10][R6.64+0x14] ;  /* 0x0000140a061b7981 */ /* 0x001ee2000c1e1900 */
[----:B----4-:R-:W-:-:S05]  /*d700*/  FMUL R29, R0, R29 ;  /* 0x0000001d001d7220 */ /* 0x010fca0000400000 */
[----:B------:R0:W-:Y:S04]  /*d710*/  STG.E desc[UR10][R6.64+0x8], R29 ;  /* 0x0000081d06007986 */ /* 0x0001e8000c10190a */
[----:B------:R-:W4:Y:S04]  /*d720*/  LDG.E R0, desc[UR10][R2.64+0xc] ;  /* 0x00000c0a02007981 */ /* 0x000f28000c1e1900 */
[----:B0-----:R-:W3:Y:S01]  /*d730*/  LDG.E R29, desc[UR10][R6.64+0x18] ;  /* 0x0000180a061d7981 */ /* 0x001ee2000c1e1900 */
[----:B----4-:R-:W-:-:S05]  /*d740*/  FMUL R31, R0, R31 ;  /* 0x0000001f001f7220 */ /* 0x010fca0000400000 */
[----:B------:R0:W-:Y:S04]  /*d750*/  STG.E desc[UR10][R6.64+0xc], R31 ;  /* 0x00000c1f06007986 */ /* 0x0001e8000c10190a */
[----:B------:R-:W2:Y:S04]  /*d760*/  LDG.E R0, desc[UR10][R2.64+0x10] ;  /* 0x0000100a02007981 */ /* 0x000ea8000c1e1900 */
[----:B0-----:R-:W4:Y:S01]  /*d770*/  LDG.E R31, desc[UR10][R6.64+0x1c] ;  /* 0x00001c0a061f7981 */ /* 0x001f22000c1e1900 */
[----:B--2---:R-:W-:-:S05]  /*d780*/  FMUL R25, R0, R25 ;  /* 0x0000001900197220 */ /* 0x004fca0000400000 */
[----:B------:R0:W-:Y:S04]  /*d790*/  STG.E desc[UR10][R6.64+0x10], R25 ;  /* 0x0000101906007986 */ /* 0x0001e8000c10190a */
[----:B------:R-:W3:Y:S04]  /*d7a0*/  LDG.E R0, desc[UR10][R2.64+0x14] ;  /* 0x0000140a02007981 */ /* 0x000ee8000c1e1900 */
[----:B0-----:R-:W2:Y:S01]  /*d7b0*/  LDG.E R25, desc[UR10][R6.64+0x20] ;  /* 0x0000200a06197981 */ /* 0x001ea2000c1e1900 */
[----:B---3--:R-:W-:-:S05]  /*d7c0*/  FMUL R27, R0, R27 ;  /* 0x0000001b001b7220 */ /* 0x008fca0000400000 */
        /* <DEDUP_REMOVED lines=29> */
[----:B------:R-:W2:Y:S02]  /*d9a0*/  LDG.E R0, desc[UR10][R2.64+0x34] ;  /* 0x0000340a02007981 */ /* 0x000ea4000c1e1900 */
[----:B--2---:R-:W-:-:S05]  /*d9b0*/  FMUL R27, R0, R27 ;  /* 0x0000001b001b7220 */ /* 0x004fca0000400000 */
[----:B------:R0:W-:Y:S04]  /*d9c0*/  STG.E desc[UR10][R6.64+0x34], R27 ;  /* 0x0000341b06007986 */ /* 0x0001e8000c10190a */
[----:B------:R-:W3:Y:S02]  /*d9d0*/  LDG.E R0, desc[UR10][R2.64+0x38] ;  /* 0x0000380a02007981 */ /* 0x000ee4000c1e1900 */
[----:B---3--:R-:W-:-:S05]  /*d9e0*/  FMUL R29, R0, R29 ;  /* 0x0000001d001d7220 */ /* 0x008fca0000400000 */
[----:B------:R0:W-:Y:S04]  /*d9f0*/  STG.E desc[UR10][R6.64+0x38], R29 ;  /* 0x0000381d06007986 */ /* 0x0001e8000c10190a */
[----:B------:R-:W2:Y:S01]  /*da00*/  LDG.E R0, desc[UR10][R2.64+0x3c] ;  /* 0x00003c0a02007981 */ /* 0x000ea2000c1e1900 */
[----:B------:R-:W-:-:S04]  /*da10*/  IADD3 R23, PT, PT, R23, 0x10, RZ ;  /* 0x0000001017177810 */ /* 0x000fc80007ffe0ff */
[----:B------:R-:W-:Y:S01]  /*da20*/  ISETP.NE.AND P2, PT, R23, R22, PT ;  /* 0x000000161700720c */ /* 0x000fe20003f45270 */
[----:B--2---:R-:W-:-:S05]  /*da30*/  FMUL R31, R0, R31 ;  /* 0x0000001f001f7220 */ /* 0x004fca0000400000 */
[----:B------:R0:W-:Y:S07]  /*da40*/  STG.E desc[UR10][R6.64+0x3c], R31 ;  /* 0x00003c1f06007986 */ /* 0x0001ee000c10190a */
[----:B------:R-:W-:Y:S05]  /*da50*/  @P2 BRA `(.L_x_307) ;  /* 0xfffffff800e42947 */ /* 0x000fea000383ffff */
[----:B------:R-:W-:-:S07]  /*da60*/  MOV R0, R22 ;  /* 0x0000001600007202 */ /* 0x000fce0000000f00 */
.L_x_306:
[----:B------:R-:W-:-:S13]  /*da70*/  ISETP.NE.AND P2, PT, R38, RZ, PT ;  /* 0x000000ff2600720c */ /* 0x000fda0003f45270 */
[----:B------:R-:W-:Y:S05]  /*da80*/  @!P2 BRA `(.L_x_291) ;  /* 0x000000040070a947 */ /* 0x000fea0003800000 */
[----:B01234-:R-:W-:Y:S01]  /*da90*/  VIADD R2, R38, 0xffffffff ;  /* 0xffffffff26027836 */ /* 0x01ffe20000000000 */
[----:B------:R-:W-:Y:S01]  /*daa0*/  BSSY.RECONVERGENT B1, `(.L_x_308) ;  /* 0x0000029000017945 */ /* 0x000fe20003800200 */
[----:B------:R-:W-:-:S03]  /*dab0*/  ISETP.NE.AND P3, PT, R17, RZ, PT ;  /* 0x000000ff1100720c */ /* 0x000fc60003f65270 */
[----:B------:R-:W-:-:S13]  /*dac0*/  ISETP.GE.U32.AND P2, PT, R2, 0x7, PT ;  /* 0x000000070200780c */ /* 0x000fda0003f46070 */
[----:B------:R-:W-:Y:S05]  /*dad0*/  @!P2 BRA `(.L_x_309) ;  /* 0x000000000094a947 */ /* 0x000fea0003800000 */
[----:B------:R-:W0:Y:S08]  /*dae0*/  LDC.64 R2, c[0x0][0x418] ;  /* 0x00010600ff027b82 */ /* 0x000e300000000a00 */
[----:B------:R-:W1:Y:S01]  /*daf0*/  LDC.64 R6, c[0x0][0x410] ;  /* 0x00010400ff067b82 */ /* 0x000e620000000a00 */
[----:B0-----:R-:W-:-:S05]  /*db00*/  IMAD.WIDE.U32 R2, R0, 0x4, R2 ;  /* 0x0000000400027825 */ /* 0x001fca00078e0002 */
[----:B------:R-:W2:Y:S01]  /*db10*/  LDG.E R22, desc[UR10][R2.64] ;  /* 0x0000000a02167981 */ /* 0x000ea2000c1e1900 */
[----:B-1----:R-:W-:-:S05]  /*db20*/  IMAD.WIDE.U32 R6, R0, 0x4, R6 ;  /* 0x0000000400067825 */ /* 0x002fca00078e0006 */
[----:B------:R-:W2:Y:S04]  /*db30*/  LDG.E R23, desc[UR10][R6.64] ;  /* 0x0000000a06177981 */ /* 0x000ea8000c1e1900 */
[----:B------:R-:W3:Y:S04]  /*db40*/  LDG.E R25, desc[UR10][R6.64+0x4] ;  /* 0x0000040a06197981 */ /* 0x000ee8000c1e1900 */
[----:B------:R-:W4:Y:S04]  /*db50*/  LDG.E R27, desc[UR10][R6.64+0x8] ;  /* 0x0000080a061b7981 */ /* 0x000f28000c1e1900 */
[----:B-----5:R-:W4:Y:S01]  /*db60*/  LDG.E R29, desc[UR10][R6.64+0xc] ;  /* 0x00000c0a061d7981 */ /* 0x020f22000c1e1900 */
        /* <DEDUP_REMOVED lines=18> */
[----:B------:R-:W3:Y:S02]  /*dc90*/  LDG.E R22, desc[UR10][R2.64+0x14] ;  /* 0x0000140a02167981 */ /* 0x000ee4000c1e1900 */
[----:B---3--:R-:W-:-:S05]  /*dca0*/  FMUL R25, R22, R25 ;  /* 0x0000001916197220 */ /* 0x008fca0000400000 */
[----:B------:R0:W-:Y:S04]  /*dcb0*/  STG.E desc[UR10][R6.64+0x14], R25 ;  /* 0x0000141906007986 */ /* 0x0001e8000c10190a */
[----:B------:R-:W2:Y:S02]  /*dcc0*/  LDG.E R22, desc[UR10][R2.64+0x18] ;  /* 0x0000180a02167981 */ /* 0x000ea4000c1e1900 */
[----:B--2---:R-:W-:-:S05]  /*dcd0*/  FMUL R27, R22, R27 ;  /* 0x0000001b161b7220 */ /* 0x004fca0000400000 */
[----:B------:R0:W-:Y:S04]  /*dce0*/  STG.E desc[UR10][R6.64+0x18], R27 ;  /* 0x0000181b06007986 */ /* 0x0001e8000c10190a */
[----:B------:R-:W4:Y:S01]  /*dcf0*/  LDG.E R22, desc[UR10][R2.64+0x1c] ;  /* 0x00001c0a02167981 */ /* 0x000f22000c1e1900 */
[----:B------:R-:W-:Y:S01]  /*dd00*/  IADD3 R0, PT, PT, R0, 0x8, RZ ;  /* 0x0000000800007810 */ /* 0x000fe20007ffe0ff */
[----:B----4-:R-:W-:-:S05]  /*dd10*/  FMUL R29, R22, R29 ;  /* 0x0000001d161d7220 */ /* 0x010fca0000400000 */
[----:B------:R0:W-:Y:S02]  /*dd20*/  STG.E desc[UR10][R6.64+0x1c], R29 ;  /* 0x00001c1d06007986 */ /* 0x0001e4000c10190a */
.L_x_309:
[----:B------:R-:W-:Y:S05]  /*dd30*/  BSYNC.RECONVERGENT B1 ;  /* 0x0000000000017941 */ /* 0x000fea0003800200 */
.L_x_308:
[----:B------:R-:W-:Y:S05]  /*dd40*/  @!P3 BRA `(.L_x_291) ;  /* 0x0000000000c0b947 */ /* 0x000fea0003800000 */
[----:B------:R-:W-:Y:S01]  /*dd50*/  IADD3 R2, PT, PT, R17, -0x1, RZ ;  /* 0xffffffff11027810 */ /* 0x000fe20007ffe0ff */
[----:B------:R-:W-:Y:S01]  /*dd60*/  BSSY.RECONVERGENT B1, `(.L_x_310) ;  /* 0x0000019000017945 */ /* 0x000fe20003800200 */
[----:B------:R-:W-:Y:S02]  /*dd70*/  ISETP.NE.AND P3, PT, R16, RZ, PT ;  /* 0x000000ff1000720c */ /* 0x000fe40003f65270 */
[----:B------:R-:W-:-:S13]  /*dd80*/  ISETP.GE.U32.AND P2, PT, R2, 0x3, PT ;  /* 0x000000030200780c */ /* 0x000fda0003f46070 */
[----:B------:R-:W-:Y:S05]  /*dd90*/  @!P2 BRA `(.L_x_311) ;  /* 0x000000000054a947 */ /* 0x000fea0003800000 */
[----:B------:R-:W1:Y:S08]  /*dda0*/  LDC.64 R2, c[0x0][0x418] ;  /* 0x00010600ff027b82 */ /* 0x000e700000000a00 */
[----:B0-----:R-:W0:Y:S01]  /*ddb0*/  LDC.64 R6, c[0x0][0x410] ;  /* 0x00010400ff067b82 */ /* 0x001e220000000a00 */
[----:B-1----:R-:W-:-:S05]  /*ddc0*/  IMAD.WIDE.U32 R2, R0, 0x4, R2 ;  /* 0x0000000400027825 */ /* 0x002fca00078e0002 */
[----:B------:R-:W2:Y:S01]  /*ddd0*/  LDG.E R22, desc[UR10][R2.64] ;  /* 0x0000000a02167981 */ /* 0x000ea2000c1e1900 */
[----:B0-----:R-:W-:-:S05]  /*dde0*/  IMAD.WIDE.U32 R6, R0, 0x4, R6 ;  /* 0x0000000400067825 */ /* 0x001fca00078e0006 */
[----:B------:R-:W2:Y:S04]  /*ddf0*/  LDG.E R23, desc[UR10][R6.64] ;  /* 0x0000000a06177981 */ /* 0x000ea8000c1e1900 */
[----:B------:R-:W3:Y:S04]  /*de00*/  LDG.E R25, desc[UR10][R6.64+0x4] ;  /* 0x0000040a06197981 */ /* 0x000ee8000c1e1900 */
[----:B------:R-:W4:Y:S04]  /*de10*/  LDG.E R27, desc[UR10][R6.64+0x8] ;  /* 0x0000080a061b7981 */ /* 0x000f28000c1e1900 */
[----:B-----5:R-:W4:Y:S01]  /*de20*/  LDG.E R29, desc[UR10][R6.64+0xc] ;  /* 0x00000c0a061d7981 */ /* 0x020f22000c1e1900 */
[----:B--2---:R-:W-:-:S05]  /*de30*/  FMUL R23, R22, R23 ;  /* 0x0000001716177220 */ /* 0x004fca0000400000 */
[----:B------:R1:W-:Y:S04]  /*de40*/  STG.E desc[UR10][R6.64], R23 ;  /* 0x0000001706007986 */ /* 0x0003e8000c10190a */
[----:B------:R-:W3:Y:S02]  /*de50*/  LDG.E R22, desc[UR10][R2.64+0x4] ;  /* 0x0000040a02167981 */ /* 0x000ee4000c1e1900 */
[----:B---3--:R-:W-:-:S05]  /*de60*/  FMUL R25, R22, R25 ;  /* 0x0000001916197220 */ /* 0x008fca0000400000 */
[----:B------:R1:W-:Y:S04]  /*de70*/  STG.E desc[UR10][R6.64+0x4], R25 ;  /* 0x0000041906007986 */ /* 0x0003e8000c10190a */
[----:B------:R-:W4:Y:S02]  /*de80*/  LDG.E R22, desc[UR10][R2.64+0x8] ;  /* 0x0000080a02167981 */ /* 0x000f24000c1e1900 */
[----:B----4-:R-:W-:-:S05]  /*de90*/  FMUL R27, R22, R27 ;  /* 0x0000001b161b7220 */ /* 0x010fca0000400000 */
[----:B------:R1:W-:Y:S04]  /*dea0*/  STG.E desc[UR10][R6.64+0x8], R27 ;  /* 0x0000081b06007986 */ /* 0x0003e8000c10190a */
[----:B------:R-:W2:Y:S01]  /*deb0*/  LDG.E R22, desc[UR10][R2.64+0xc] ;  /* 0x00000c0a02167981 */ /* 0x000ea2000c1e1900 */
[----:B------:R-:W-:Y:S02]  /*dec0*/  VIADD R0, R0, 0x4 ;  /* 0x0000000400007836 */ /* 0x000fe40000000000 */
[----:B--2---:R-:W-:-:S05]  /*ded0*/  FMUL R29, R22, R29 ;  /* 0x0000001d161d7220 */ /* 0x004fca0000400000 */
[----:B------:R1:W-:Y:S02]  /*dee0*/  STG.E desc[UR10][R6.64+0xc], R29 ;  /* 0x00000c1d06007986 */ /* 0x0003e4000c10190a */
.L_x_311:
[----:B------:R-:W-:Y:S05]  /*def0*/  BSYNC.RECONVERGENT B1 ;  /* 0x0000000000017941 */ /* 0x000fea0003800200 */
.L_x_310:
[----:B------:R-:W-:Y:S05]  /*df00*/  @!P3 BRA `(.L_x_291) ;  /* 0x000000000050b947 */ /* 0x000fea0003800000 */
[----:B------:R-:W2:Y:S08]  /*df10*/  LDC.64 R2, c[0x0][0x418] ;  /* 0x00010600ff027b82 */ /* 0x000eb00000000a00 */
[----:B01----:R-:W0:Y:S01]  /*df20*/  LDC.64 R6, c[0x0][0x410] ;  /* 0x00010400ff067b82 */ /* 0x003e220000000a00 */
[----:B--2---:R-:W-:-:S04]  /*df30*/  IMAD.WIDE.U32 R2, R0, 0x4, R2 ;  /* 0x0000000400027825 */ /* 0x004fc800078e0002 */
[----:B0-----:R-:W-:Y:S02]  /*df40*/  IMAD.WIDE.U32 R6, R0, 0x4, R6 ;  /* 0x0000000400067825 */ /* 0x001fe400078e0006 */
[----:B------:R-:W2:Y:S04]  /*df50*/  LDG.E R0, desc[UR10][R2.64] ;  /* 0x0000000a02007981 */ /* 0x000ea8000c1e1900 */
[----:B------:R-:W2:Y:S01]  /*df60*/  LDG.E R23, desc[UR10][R6.64] ;  /* 0x0000000a06177981 */ /* 0x000ea2000c1e1900 */
[----:B------:R-:W-:Y:S01]  /*df70*/  ISETP.NE.AND P2, PT, R16, 0x1, PT ;  /* 0x000000011000780c */ /* 0x000fe20003f45270 */
[----:B--2---:R-:W-:-:S05]  /*df80*/  FMUL R23, R0, R23 ;  /* 0x0000001700177220 */ /* 0x004fca0000400000 */
[----:B------:R0:W-:Y:S07]  /*df90*/  STG.E desc[UR10][R6.64], R23 ;  /* 0x0000001706007986 */ /* 0x0001ee000c10190a */
[----:B------:R-:W-:Y:S05]  /*dfa0*/  @!P2 BRA `(.L_x_291) ;  /* 0x000000000028a947 */ /* 0x000fea0003800000 */
[----:B------:R-:W2:Y:S04]  /*dfb0*/  LDG.E R0, desc[UR10][R2.64+0x4] ;  /* 0x0000040a02007981 */ /* 0x000ea8000c1e1900 */
[----:B0-----:R-:W2:Y:S01]  /*dfc0*/  LDG.E R23, desc[UR10][R6.64+0x4] ;  /* 0x0000040a06177981 */ /* 0x001ea2000c1e1900 */
[----:B------:R-:W-:Y:S01]  /*dfd0*/  ISETP.NE.AND P2, PT, R16, 0x2, PT ;  /* 0x000000021000780c */ /* 0x000fe20003f45270 */
[----:B--2---:R-:W-:-:S05]  /*dfe0*/  FMUL R23, R0, R23 ;  /* 0x0000001700177220 */ /* 0x004fca0000400000 */
[----:B------:R0:W-:Y:S07]  /*dff0*/  STG.E desc[UR10][R6.64+0x4], R23 ;  /* 0x0000041706007986 */ /* 0x0001ee000c10190a */
[----:B------:R-:W-:Y:S05]  /*e000*/  @!P2 BRA `(.L_x_291) ;  /* 0x000000000010a947 */ /* 0x000fea0003800000 */
[----:B------:R-:W2:Y:S04]  /*e010*/  LDG.E R2, desc[UR10][R2.64+0x8] ;  /* 0x0000080a02027981 */ /* 0x000ea8000c1e1900 */
[----:B0-----:R-:W2:Y:S02]  /*e020*/  LDG.E R23, desc[UR10][R6.64+0x8] ;  /* 0x0000080a06177981 */ /* 0x001ea4000c1e1900 */
[----:B--2---:R-:W-:-:S05]  /*e030*/  FMUL R23, R2, R23 ;  /* 0x0000001702177220 */ /* 0x004fca0000400000 */
[----:B------:R0:W-:Y:S02]  /*e040*/  STG.E desc[UR10][R6.64+0x8], R23 ;  /* 0x0000081706007986 */ /* 0x0001e4000c10190a */
.L_x_291:
[----:B------:R-:W-:Y:S05]  /*e050*/  BSYNC.RECONVERGENT B0 ;  /* 0x0000000000007941 */ /* 0x000fea0003800200 */
.L_x_290:
[----:B------:R-:W-:Y:S06]  /*e060*/  BAR.SYNC.DEFER_BLOCKING 0x0 ;  /* 0x0000000000007b1d */ /* 0x000fec0000010000 */
[----:B------:R-:W-:Y:S04]  /*e070*/  BSSY.RECONVERGENT B0, `(.L_x_312) ;  /* 0x0000090000007945 */ /* 0x000fe80003800200 */
[----:B------:R-:W-:Y:S05]  /*e080*/  @P1 BRA `(.L_x_313) ;  /* 0x0000000800381947 */ /* 0x000fea0003800000 */
[----:B------:R-:W-:Y:S05]  /*e090*/  @!P0 BRA `(.L_x_313) ;  /* 0x0000000800348947 */ /* 0x000fea0003800000 */
[----:B------:R-:W0:Y:S01]  /*e0a0*/  LDC R0, c[0x0][0x394] ;  /* 0x0000e500ff007b82 */ /* 0x000e220000000800 */
[----:B------:R-:W-:Y:S01]  /*e0b0*/  IABS R22, R15 ;  /* 0x0000000f00167213 */ /* 0x000fe20000000000 */
[----:B------:R-:W4:Y:S01]  /*e0c0*/  LDCU UR4, c[0x0][0x380] ;  /* 0x00007000ff0477ac */ /* 0x000f220008000800 */
[----:B0123--:R-:W-:-:S04]  /*e0d0*/  IABS R6, R0 ;  /* 0x0000000000067213 */ /* 0x00ffc80000000000 */
[----:B------:R-:W0:Y:S08]  /*e0e0*/  I2F.RP R7, R6 ;  /* 0x0000000600077306 */ /* 0x000e300000209400 */
[----:B0-----:R-:W4:Y:S02]  /*e0f0*/  MUFU.RCP R7, R7 ;  /* 0x0000000700077308 */ /* 0x001f240000001000 */
[----:B----4-:R-:W-:-:S06]  /*e100*/  IADD3 R2, PT, PT, R7, 0xffffffe, RZ ;  /* 0x0ffffffe07027810 */ /* 0x010fcc0007ffe0ff */
[----:B------:R0:W1:Y:S02]  /*e110*/  F2I.FTZ.U32.TRUNC.NTZ R3, R2 ;  /* 0x0000000200037305 */ /* 0x000064000021f000 */
[----:B0-----:R-:W-:Y:S01]  /*e120*/  IMAD.MOV.U32 R2, RZ, RZ, RZ ;  /* 0x000000ffff027224 */ /* 0x001fe200078e00ff */
[----:B-1----:R-:W-:-:S05]  /*e130*/  IADD3 R23, PT, PT, RZ, -R3, RZ ;  /* 0x80000003ff177210 */ /* 0x002fca0007ffe0ff */
[----:B------:R-:W-:-:S04]  /*e140*/  IMAD R23, R23, R6, RZ ;  /* 0x0000000617177224 */ /* 0x000fc800078e02ff */
[----:B------:R-:W-:Y:S01]  /*e150*/  IMAD.HI.U32 R23, R3, R23, R2 ;  /* 0x0000001703177227 */ /* 0x000fe200078e0002 */
[----:B------:R-:W-:Y:S02]  /*e160*/  MOV R3, R22 ;  /* 0x0000001600037202 */ /* 0x000fe40000000f00 */
[----:B------:R-:W-:-:S03]  /*e170*/  LOP3.LUT R2, R15, R0, RZ, 0x3c, !PT ;  /* 0x000000000f027212 */ /* 0x000fc600078e3cff */
[----:B------:R-:W-:Y:S01]  /*e180*/  IMAD.HI.U32 R23, R23, R3, RZ ;  /* 0x0000000317177227 */ /* 0x000fe200078e00ff */
[----:B------:R-:W-:-:S04]  /*e190*/  ISETP.GE.AND P1, PT, R2, RZ, PT ;  /* 0x000000ff0200720c */ /* 0x000fc80003f26270 */
[----:B------:R-:W-:-:S05]  /*e1a0*/  IADD3 R7, PT, PT, -R23, RZ, RZ ;  /* 0x000000ff17077210 */ /* 0x000fca0007ffe1ff */
[----:B------:R-:W-:-:S05]  /*e1b0*/  IMAD R3, R6, R7, R3 ;  /* 0x0000000706037224 */ /* 0x000fca00078e0203 */
[----:B------:R-:W-:-:S13]  /*e1c0*/  ISETP.GT.U32.AND P2, PT, R6, R3, PT ;  /* 0x000000030600720c */ /* 0x000fda0003f44070 */
[----:B------:R-:W-:Y:S01]  /*e1d0*/  @!P2 IMAD.IADD R3, R3, 0x1, -R6 ;  /* 0x000000010303a824 */ /* 0x000fe200078e0a06 */
[----:B------:R-:W-:Y:S02]  /*e1e0*/  @!P2 IADD3 R23, PT, PT, R23, 0x1, RZ ;  /* 0x000000011717a810 */ /* 0x000fe40007ffe0ff */
[----:B------:R-:W-:Y:S02]  /*e1f0*/  ISETP.NE.AND P2, PT, R0, RZ, PT ;  /* 0x000000ff0000720c */ /* 0x000fe40003f45270 */
[----:B------:R-:W-:-:S13]  /*e200*/  ISETP.GE.U32.AND P0, PT, R3, R6, PT ;  /* 0x000000060300720c */ /* 0x000fda0003f06070 */
[----:B------:R-:W-:-:S05]  /*e210*/  @P0 IADD3 R23, PT, PT, R23, 0x1, RZ ;  /* 0x0000000117170810 */ /* 0x000fca0007ffe0ff */
[----:B------:R-:W-:-:S05]  /*e220*/  IMAD.MOV.U32 R3, RZ, RZ, R23 ;  /* 0x000000ffff037224 */ /* 0x000fca00078e0017 */
[----:B------:R-:W-:Y:S02]  /*e230*/  @!P1 IADD3 R3, PT, PT, -R3, RZ, RZ ;  /* 0x000000ff03039210 */ /* 0x000fe40007ffe1ff */
[----:B------:R-:W-:-:S05]  /*e240*/  @!P2 LOP3.LUT R3, RZ, R0, RZ, 0x33, !PT ;  /* 0x00000000ff03a212 */ /* 0x000fca00078e33ff */
[----:B------:R-:W-:-:S05]  /*e250*/  IMAD R3, R3, UR4, RZ ;  /* 0x0000000403037c24 */ /* 0x000fca000f8e02ff */
[----:B------:R-:W-:-:S04]  /*e260*/  IADD3 R0, PT, PT, R3, 0x1, RZ ;  /* 0x0000000103007810 */ /* 0x000fc80007ffe0ff */
[----:B------:R-:W-:-:S04]  /*e270*/  VIADDMNMX R0, R3, UR4, R0, !PT ;  /* 0x0000000403007c46 */ /* 0x000fc8000f800100 */
[C---:B------:R-:W-:Y:S01]  /*e280*/  IADD3 R2, PT, PT, -R3.reuse, R0, RZ ;  /* 0x0000000003027210 */ /* 0x040fe20007ffe1ff */
[----:B------:R-:W-:Y:S01]  /*e290*/  IMAD.IADD R6, R3, 0x1, -R0 ;  /* 0x0000000103067824 */ /* 0x000fe200078e0a00 */
[----:B------:R-:W-:Y:S02]  /*e2a0*/  MOV R0, R3 ;  /* 0x0000000300007202 */ /* 0x000fe40000000f00 */
[----:B------:R-:W-:Y:S02]  /*e2b0*/  LOP3.LUT P1, R26, R2, 0xf, RZ, 0xc0, !PT ;  /* 0x0000000f021a7812 */ /* 0x000fe4000782c0ff */
[----:B------:R-:W-:-:S13]  /*e2c0*/  ISETP.GT.U32.AND P0, PT, R6, -0x10, PT ;  /* 0xfffffff00600780c */ /* 0x000fda0003f04070 */
[----:B------:R-:W-:Y:S05]  /*e2d0*/  @P0 BRA `(.L_x_314) ;  /* 0x0000000000b00947 */ /* 0x000fea0003800000 */
[----:B------:R-:W-:Y:S01]  /*e2e0*/  IMAD.MOV.U32 R0, RZ, RZ, R3 ;  /* 0x000000ffff007224 */ /* 0x000fe200078e0003 */
[----:B------:R-:W-:-:S06]  /*e2f0*/  UMOV UR4, URZ ;  /* 0x000000ff00047c82 */ /* 0x000fcc0008000000 */
.L_x_315:
[----:B------:R-:W0:Y:S01]  /*e300*/  LDC.64 R6, c[0x0][0x410] ;  /* 0x00010400ff067b82 */ /* 0x000e220000000a00 */
[----:B--2---:R-:W-:-:S05]  /*e310*/  IADD3 R23, PT, PT, -R3, R0, RZ ;  /* 0x0000000003177210 */ /* 0x004fca0007ffe1ff */
[----:B0-----:R-:W-:Y:S02]  /*e320*/  IMAD.WIDE R6, R23, 0x4, R6 ;  /* 0x0000000417067825 */ /* 0x001fe400078e0206 */
[----:B------:R-:W0:Y:S03]  /*e330*/  LDC.64 R22, c[0x0][0x420] ;  /* 0x00010800ff167b82 */ /* 0x000e260000000a00 */
[----:B------:R-:W2:Y:S01]  /*e340*/  LDG.E R25, desc[UR10][R6.64] ;  /* 0x0000000a06197981 */ /* 0x000ea2000c1e1900 */
[----:B0-----:R-:W-:-:S05]  /*e350*/  IMAD.WIDE R22, R0, 0x4, R22 ;  /* 0x0000000400167825 */ /* 0x001fca00078e0216 */
[----:B--2---:R0:W-:Y:S04]  /*e360*/  STG.E desc[UR10][R22.64], R25 ;  /* 0x0000001916007986 */ /* 0x0041e8000c10190a */
[----:B------:R-:W2:Y:S04]  /*e370*/  LDG.E R27, desc[UR10][R6.64+0x4] ;  /* 0x0000040a061b7981 */ /* 0x000ea8000c1e1900 */
[----:B--2---:R1:W-:Y:S04]  /*e380*/  STG.E desc[UR10][R22.64+0x4], R27 ;  /* 0x0000041b16007986 */ /* 0x0043e8000c10190a */
[----:B-----5:R-:W2:Y:S04]  /*e390*/  LDG.E R29, desc[UR10][R6.64+0x8] ;  /* 0x0000080a061d7981 */ /* 0x020ea8000c1e1900 */
[----:B--2---:R2:W-:Y:S04]  /*e3a0*/  STG.E desc[UR10][R22.64+0x8], R29 ;  /* 0x0000081d16007986 */ /* 0x0045e8000c10190a */
[----:B------:R-:W3:Y:S04]  /*e3b0*/  LDG.E R31, desc[UR10][R6.64+0xc] ;  /* 0x00000c0a061f7981 */ /* 0x000ee8000c1e1900 */
[----:B---3--:R3:W-:Y:S04]  /*e3c0*/  STG.E desc[UR10][R22.64+0xc], R31 ;  /* 0x00000c1f16007986 */ /* 0x0087e8000c10190a */
[----:B------:R-:W4:Y:S04]  /*e3d0*/  LDG.E R33, desc[UR10][R6.64+0x10] ;  /* 0x0000100a06217981 */ /* 0x000f28000c1e1900 */
[----:B----4-:R4:W-:Y:S04]  /*e3e0*/  STG.E desc[UR10][R22.64+0x10], R33 ;  /* 0x0000102116007986 */ /* 0x0109e8000c10190a */
[----:B------:R-:W2:Y:S04]  /*e3f0*/  LDG.E R35, desc[UR10][R6.64+0x14] ;  /* 0x0000140a06237981 */ /* 0x000ea8000c1e1900 */
[----:B--2---:R2:W-:Y:S04]  /*e400*/  STG.E desc[UR10][R22.64+0x14], R35 ;  /* 0x0000142316007986 */ /* 0x0045e8000c10190a */
[----:B0-----:R-:W3:Y:S04]  /*e410*/  LDG.E R25, desc[UR10][R6.64+0x18] ;  /* 0x0000180a06197981 */ /* 0x001ee8000c1e1900 */
[----:B---3--:R0:W-:Y:S04]  /*e420*/  STG.E desc[UR10][R22.64+0x18], R25 ;  /* 0x0000181916007986 */ /* 0x0081e8000c10190a */
[----:B-1----:R-:W3:Y:S04]  /*e430*/  LDG.E R27, desc[UR10][R6.64+0x1c] ;  /* 0x00001c0a061b7981 */ /* 0x002ee8000c1e1900 */
[----:B---3--:R1:W-:Y:S04]  /*e440*/  STG.E desc[UR10][R22.64+0x1c], R27 ;  /* 0x00001c1b16007986 */ /* 0x0083e8000c10190a */
[----:B------:R-:W3:Y:S04]  /*e450*/  LDG.E R29, desc[UR10][R6.64+0x20] ;  /* 0x0000200a061d7981 */ /* 0x000ee8000c1e1900 */
[----:B---3--:R3:W-:Y:S04]  /*e460*/  STG.E desc[UR10][R22.64+0x20], R29 ;  /* 0x0000201d16007986 */ /* 0x0087e8000c10190a */
[----:B------:R-:W4:Y:S04]  /*e470*/  LDG.E R31, desc[UR10][R6.64+0x24] ;  /* 0x0000240a061f7981 */ /* 0x000f28000c1e1900 */
[----:B----4-:R4:W-:Y:S04]  /*e480*/  STG.E desc[UR10][R22.64+0x24], R31 ;  /* 0x0000241f16007986 */ /* 0x0109e8000c10190a */
[----:B------:R-:W2:Y:S04]  /*e490*/  LDG.E R33, desc[UR10][R6.64+0x28] ;  /* 0x0000280a06217981 */ /* 0x000ea8000c1e1900 */
[----:B--2---:R2:W-:Y:S04]  /*e4a0*/  STG.E desc[UR10][R22.64+0x28], R33 ;  /* 0x0000282116007986 */ /* 0x0045e8000c10190a */
[----:B------:R-:W3:Y:S04]  /*e4b0*/  LDG.E R35, desc[UR10][R6.64+0x2c] ;  /* 0x00002c0a06237981 */ /* 0x000ee8000c1e1900 */
[----:B---3--:R2:W-:Y:S04]  /*e4c0*/  STG.E desc[UR10][R22.64+0x2c], R35 ;  /* 0x00002c2316007986 */ /* 0x0085e8000c10190a */
[----:B0-----:R-:W3:Y:S04]  /*e4d0*/  LDG.E R25, desc[UR10][R6.64+0x30] ;  /* 0x0000300a06197981 */ /* 0x001ee8000c1e1900 */
[----:B---3--:R2:W-:Y:S04]  /*e4e0*/  STG.E desc[UR10][R22.64+0x30], R25 ;  /* 0x0000301916007986 */ /* 0x0085e8000c10190a */
[----:B-1----:R-:W3:Y:S04]  /*e4f0*/  LDG.E R27, desc[UR10][R6.64+0x34] ;  /* 0x0000340a061b7981 */ /* 0x002ee8000c1e1900 */
[----:B---3--:R2:W-:Y:S04]  /*e500*/  STG.E desc[UR10][R22.64+0x34], R27 ;  /* 0x0000341b16007986 */ /* 0x0085e8000c10190a */
[----:B------:R-:W3:Y:S04]  /*e510*/  LDG.E R29, desc[UR10][R6.64+0x38] ;  /* 0x0000380a061d7981 */ /* 0x000ee8000c1e1900 */
[----:B---3--:R2:W-:Y:S04]  /*e520*/  STG.E desc[UR10][R22.64+0x38], R29 ;  /* 0x0000381d16007986 */ /* 0x0085e8000c10190a */
[----:B----4-:R-:W3:Y:S01]  /*e530*/  LDG.E R31, desc[UR10][R6.64+0x3c] ;  /* 0x00003c0a061f7981 */ /* 0x010ee2000c1e1900 */
[----:B------:R-:W-:Y:S01]  /*e540*/  UIADD3 UR4, UPT, UPT, UR4, 0x10, URZ ;  /* 0x0000001004047890 */ /* 0x000fe2000fffe0ff */
[----:B------:R-:W-:-:S02]  /*e550*/  LOP3.LUT R24, R2, 0xfffffff0, RZ, 0xc0, !PT ;  /* 0xfffffff002187812 */ /* 0x000fc400078ec0ff */
[----:B------:R-:W-:-:S03]  /*e560*/  IADD3 R0, PT, PT, R0, 0x10, RZ ;  /* 0x0000001000007810 */ /* 0x000fc60007ffe0ff */
[----:B------:R-:W-:Y:S01]  /*e570*/  ISETP.NE.AND P0, PT, R24, UR4, PT ;  /* 0x0000000418007c0c */ /* 0x000fe2000bf05270 */
[----:B---3--:R2:W-:-:S12]  /*e580*/  STG.E desc[UR10][R22.64+0x3c], R31 ;  /* 0x00003c1f16007986 */ /* 0x0085d8000c10190a */
[----:B------:R-:W-:Y:S05]  /*e590*/  @P0 BRA `(.L_x_315) ;  /* 0xfffffffc00580947 */ /* 0x000fea000383ffff */
.L_x_314:
[----:B------:R-:W-:Y:S05]  /*e5a0*/  @!P1 BRA `(.L_x_313) ;  /* 0x0000000000f09947 */ /* 0x000fea0003800000 */
[----:B------:R-:W-:Y:S02]  /*e5b0*/  ISETP.GE.U32.AND P0, PT, R26, 0x8, PT ;  /* 0x000000081a00780c */ /* 0x000fe40003f06070 */
[----:B------:R-:W-:-:S11]  /*e5c0*/  LOP3.LUT P1, R26, R2, 0x7, RZ, 0xc0, !PT ;  /* 0x00000007021a7812 */ /* 0x000fd6000782c0ff */
[----:B------:R-:W-:Y:S05]  /*e5d0*/  @!P0 BRA `(.L_x_316) ;  /* 0x0000000000588947 */ /* 0x000fea0003800000 */
[----:B------:R-:W0:Y:S01]  /*e5e0*/  LDC.64 R6, c[0x0][0x410] ;  /* 0x00010400ff067b82 */ /* 0x000e220000000a00 */
[----:B--2---:R-:W-:-:S04]  /*e5f0*/  IMAD.IADD R23, R0, 0x1, -R3 ;  /* 0x0000000100177824 */ /* 0x004fc800078e0a03 */
[----:B0-----:R-:W-:-:S03]  /*e600*/  IMAD.WIDE R6, R23, 0x4, R6 ;  /* 0x0000000417067825 */ /* 0x001fc600078e0206 */
[----:B------:R-:W0:Y:S02]  /*e610*/  LDC.64 R22, c[0x0][0x420] ;  /* 0x00010800ff167b82 */ /* 0x000e240000000a00 */
[----:B------:R-:W2:Y:S01]  /*e620*/  LDG.E R25, desc[UR10][R6.64] ;  /* 0x0000000a06197981 */ /* 0x000ea2000c1e1900 */
[----:B0-----:R-:W-:-:S05]  /*e630*/  IMAD.WIDE R22, R0, 0x4, R22 ;  /* 0x0000000400167825 */ /* 0x001fca00078e0216 */
[----:B--2---:R0:W-:Y:S04]  /*e640*/  STG.E desc[UR10][R22.64], R25 ;  /* 0x0000001916007986 */ /* 0x0041e8000c10190a */
[----:B------:R-:W2:Y:S04]  /*e650*/  LDG.E R27, desc[UR10][R6.64+0x4] ;  /* 0x0000040a061b7981 */ /* 0x000ea8000c1e1900 */
[----:B--2---:R1:W-:Y:S04]  /*e660*/  STG.E desc[UR10][R22.64+0x4], R27 ;  /* 0x0000041b16007986 */ /* 0x0043e8000c10190a */
[----:B-----5:R-:W2:Y:S04]  /*e670*/  LDG.E R29, desc[UR10][R6.64+0x8] ;  /* 0x0000080a061d7981 */ /* 0x020ea8000c1e1900 */
[----:B--2---:R3:W-:Y:S04]  /*e680*/  STG.E desc[UR10][R22.64+0x8], R29 ;  /* 0x0000081d16007986 */ /* 0x0047e8000c10190a */
[----:B------:R-:W2:Y:S04]  /*e690*/  LDG.E R31, desc[UR10][R6.64+0xc] ;  /* 0x00000c0a061f7981 */ /* 0x000ea8000c1e1900 */
[----:B--2---:R3:W-:Y:S04]  /*e6a0*/  STG.E desc[UR10][R22.64+0xc], R31 ;  /* 0x00000c1f16007986 */ /* 0x0047e8000c10190a */
[----:B------:R-:W2:Y:S04]  /*e6b0*/  LDG.E R33, desc[UR10][R6.64+0x10] ;  /* 0x0000100a06217981 */ /* 0x000ea8000c1e1900 */
[----:B--2---:R3:W-:Y:S04]  /*e6c0*/  STG.E desc[UR10][R22.64+0x10], R33 ;  /* 0x0000102116007986 */ /* 0x0047e8000c10190a */
[----:B------:R-:W2:Y:S04]  /*e6d0*/  LDG.E R35, desc[UR10][R6.64+0x14] ;  /* 0x0000140a06237981 */ /* 0x000ea8000c1e1900 */
[----:B--2---:R3:W-:Y:S04]  /*e6e0*/  STG.E desc[UR10][R22.64+0x14], R35 ;  /* 0x0000142316007986 */ /* 0x0047e8000c10190a */
[----:B0-----:R-:W2:Y:S04]  /*e6f0*/  LDG.E R25, desc[UR10][R6.64+0x18] ;  /* 0x0000180a06197981 */ /* 0x001ea8000c1e1900 */
[----:B--2---:R3:W-:Y:S04]  /*e700*/  STG.E desc[UR10][R22.64+0x18], R25 ;  /* 0x0000181916007986 */ /* 0x0047e8000c10190a */
[----:B-1----:R-:W2:Y:S01]  /*e710*/  LDG.E R27, desc[UR10][R6.64+0x1c] ;  /* 0x00001c0a061b7981 */ /* 0x002ea2000c1e1900 */
[----:B------:R-:W-:-:S03]  /*e720*/  IADD3 R0, PT, PT, R0, 0x8, RZ ;  /* 0x0000000800007810 */ /* 0x000fc60007ffe0ff */
[----:B--2---:R3:W-:Y:S04]  /*e730*/  STG.E desc[UR10][R22.64+0x1c], R27 ;  /* 0x00001c1b16007986 */ /* 0x0047e8000c10190a */
.L_x_316:
[----:B------:R-:W-:Y:S05]  /*e740*/  @!P1 BRA `(.L_x_313) ;  /* 0x0000000000889947 */ /* 0x000fea0003800000 */
[----:B------:R-:W-:Y:S02]  /*e750*/  ISETP.GE.U32.AND P0, PT, R26, 0x4, PT ;  /* 0x000000041a00780c */ /* 0x000fe40003f06070 */
[----:B------:R-:W-:-:S04]  /*e760*/  LOP3.LUT R24, R2, 0x3, RZ, 0xc0, !PT ;  /* 0x0000000302187812 */ /* 0x000fc800078ec0ff */
[----:B------:R-:W-:-:S07]  /*e770*/  ISETP.NE.AND P1, PT, R24, RZ, PT ;  /* 0x000000ff1800720c */ /* 0x000fce0003f25270 */
[----:B------:R-:W-:Y:S06]  /*e780*/  @!P0 BRA `(.L_x_317) ;  /* 0x0000000000388947 */ /* 0x000fec0003800000 */
[----:B------:R-:W0:Y:S01]  /*e790*/  LDC.64 R6, c[0x0][0x410] ;  /* 0x00010400ff067b82 */ /* 0x000e220000000a00 */
[----:B--23--:R-:W-:-:S05]  /*e7a0*/  IADD3 R23, PT, PT, -R3, R0, RZ ;  /* 0x0000000003177210 */ /* 0x00cfca0007ffe1ff */
        /* <DEDUP_REMOVED lines=9> */
[----:B------:R-:W2:Y:S01]  /*e840*/  LDG.E R31, desc[UR10][R6.64+0xc] ;  /* 0x00000c0a061f7981 */ /* 0x000ea2000c1e1900 */
[----:B------:R-:W-:-:S03]  /*e850*/  VIADD R0, R0, 0x4 ;  /* 0x0000000400007836 */ /* 0x000fc60000000000 */
[----:B--2---:R0:W-:Y:S04]  /*e860*/  STG.E desc[UR10][R22.64+0xc], R31 ;  /* 0x00000c1f16007986 */ /* 0x0041e8000c10190a */
.L_x_317:
[----:B------:R-:W-:Y:S05]  /*e870*/  @!P1 BRA `(.L_x_313) ;  /* 0x00000000003c9947 */ /* 0x000fea0003800000 */
[----:B------:R-:W1:Y:S01]  /*e880*/  LDC.64 R6, c[0x0][0x410] ;  /* 0x00010400ff067b82 */ /* 0x000e620000000a00 */
[----:B------:R-:W-:-:S05]  /*e890*/  IADD3 R3, PT, PT, -R3, R0, RZ ;  /* 0x0000000003037210 */ /* 0x000fca0007ffe1ff */
[----:B-1----:R-:W-:Y:S02]  /*e8a0*/  IMAD.WIDE R2, R3, 0x4, R6 ;  /* 0x0000000403027825 */ /* 0x002fe400078e0206 */
[----:B------:R-:W1:Y:S03]  /*e8b0*/  LDC.64 R6, c[0x0][0x420] ;  /* 0x00010800ff067b82 */ /* 0x000e660000000a00 */
[----:B0-23--:R-:W2:Y:S01]  /*e8c0*/  LDG.E R23, desc[UR10][R2.64] ;  /* 0x0000000a02177981 */ /* 0x00dea2000c1e1900 */
[----:B------:R-:W-:Y:S01]  /*e8d0*/  ISETP.NE.AND P0, PT, R24, 0x1, PT ;  /* 0x000000011800780c */ /* 0x000fe20003f05270 */
[----:B-1----:R-:W-:-:S05]  /*e8e0*/  IMAD.WIDE R6, R0, 0x4, R6 ;  /* 0x0000000400067825 */ /* 0x002fca00078e0206 */
[----:B--2---:R0:W-:Y:S07]  /*e8f0*/  STG.E desc[UR10][R6.64], R23 ;  /* 0x0000001706007986 */ /* 0x0041ee000c10190a */
[----:B------:R-:W-:Y:S05]  /*e900*/  @!P0 BRA `(.L_x_313) ;  /* 0x0000000000188947 */ /* 0x000fea0003800000 */
[----:B0-----:R-:W2:Y:S01]  /*e910*/  LDG.E R23, desc[UR10][R2.64+0x4] ;  /* 0x0000040a02177981 */ /* 0x001ea2000c1e1900 */
[----:B------:R-:W-:-:S03]  /*e920*/  ISETP.NE.AND P0, PT, R24, 0x2, PT ;  /* 0x000000021800780c */ /* 0x000fc60003f05270 */
[----:B--2---:R0:W-:Y:S10]  /*e930*/  STG.E desc[UR10][R6.64+0x4], R23 ;  /* 0x0000041706007986 */ /* 0x0041f4000c10190a */
[----:B------:R-:W-:Y:S05]  /*e940*/  @!P0 BRA `(.L_x_313) ;  /* 0x0000000000088947 */ /* 0x000fea0003800000 */
[----:B------:R-:W2:Y:S04]  /*e950*/  LDG.E R3, desc[UR10][R2.64+0x8] ;  /* 0x0000080a02037981 */ /* 0x000ea8000c1e1900 */
[----:B--2---:R1:W-:Y:S02]  /*e960*/  STG.E desc[UR10][R6.64+0x8], R3 ;  /* 0x0000080306007986 */ /* 0x0043e4000c10190a */
.L_x_313:
[----:B------:R-:W-:Y:S05]  /*e970*/  BSYNC.RECONVERGENT B0 ;  /* 0x0000000000007941 */ /* 0x000fea0003800200 */
.L_x_312:
[----:B------:R-:W-:Y:S06]  /*e980*/  BAR.SYNC.DEFER_BLOCKING 0x0 ;  /* 0x0000000000007b1d */ /* 0x000fec0000010000 */
.L_x_158:
[----:B------:R-:W0:Y:S01]  /*e990*/  LDCU UR4, c[0x0][0x390] ;  /* 0x00007200ff0477ac */ /* 0x000e220008000800 */
[----:B------:R-:W-:-:S04]  /*e9a0*/  IADD3 R15, PT, PT, R15, 0x1, RZ ;  /* 0x000000010f0f7810 */ /* 0x000fc80007ffe0ff */
[----:B0-----:R-:W-:-:S13]  /*e9b0*/  ISETP.NE.AND P0, PT, R15, UR4, PT ;  /* 0x000000040f007c0c */ /* 0x001fda000bf05270 */
[----:B------:R-:W-:Y:S05]  /*e9c0*/  @P0 BRA `(.L_x_318) ;  /* 0xffffff5400680947 */ /* 0x000fea000383ffff */
[----:B------:R-:W-:Y:S05]  /*e9d0*/  EXIT ;  /* 0x000000000000794d */ /* 0x000fea0003800000 */
        .weak           $__internal_0_$__cuda_sm20_div_rn_f64_full
        .type           $__internal_0_$__cuda_sm20_div_rn_f64_full,@function
        .size           $__internal_0_$__cuda_sm20_div_rn_f64_full,($__internal_1_$__cuda_sm20_rcp_rn_f32_slowpath - $__internal_0_$__cuda_sm20_div_rn_f64_full)
$__internal_0_$__cuda_sm20_div_rn_f64_full:
[----:B------:R-:W-:Y:S01]  /*e9e0*/  FSETP.GEU.AND P1, PT, |R53|, 1.469367938527859385e-39, PT ;  /* 0x001000003500780b */ /* 0x000fe20003f2e200 */
[----:B------:R-:W-:Y:S01]  /*e9f0*/  BSSY.RECONVERGENT B0, `(.L_x_319) ;  /* 0x0000057000007945 */ /* 0x000fe20003800200 */
[C---:B------:R-:W-:Y:S02]  /*ea00*/  FSETP.GEU.AND P3, PT, |R33|.reuse, 1.469367938527859385e-39, PT ;  /* 0x001000002100780b */ /* 0x040fe40003f6e200 */
[----:B------:R-:W-:Y:S02]  /*ea10*/  LOP3.LUT R30, R33, 0x800fffff, RZ, 0xc0, !PT ;  /* 0x800fffff211e7812 */ /* 0x000fe400078ec0ff */
[----:B------:R-:W-:Y:S02]  /*ea20*/  LOP3.LUT R44, R53, 0x7ff00000, RZ, 0xc0, !PT ;  /* 0x7ff00000352c7812 */ /* 0x000fe400078ec0ff */
[----:B------:R-:W-:Y:S01]  /*ea30*/  LOP3.LUT R31, R30, 0x3ff00000, RZ, 0xfc, !PT ;  /* 0x3ff000001e1f7812 */ /* 0x000fe200078efcff */
[----:B------:R-:W-:Y:S01]  /*ea40*/  IMAD.MOV.U32 R30, RZ, RZ, R32 ;  /* 0x000000ffff1e7224 */ /* 0x000fe200078e0020 */
[----:B------:R-:W-:-:S02]  /*ea50*/  MOV R45, 0x1ca00000 ;  /* 0x1ca00000002d7802 */ /* 0x000fc40000000f00 */
[C---:B------:R-:W-:Y:S01]  /*ea60*/  LOP3.LUT R47, R33.reuse, 0x7ff00000, RZ, 0xc0, !PT ;  /* 0x7ff00000212f7812 */ /* 0x040fe200078ec0ff */
[----:B------:R-:W-:Y:S01]  /*ea70*/  @!P1 IMAD.MOV.U32 R36, RZ, RZ, RZ ;  /* 0x000000ffff249224 */ /* 0x000fe200078e00ff */
[----:B------:R-:W-:Y:S01]  /*ea80*/  @!P1 LOP3.LUT R35, R33, 0x7ff00000, RZ, 0xc0, !PT ;  /* 0x7ff0000021239812 */ /* 0x000fe200078ec0ff */
[----:B------:R-:W-:Y:S01]  /*ea90*/  @!P3 DMUL R30, R32, 8.98846567431157953865e+307 ;  /* 0x7fe00000201eb828 */ /* 0x000fe20000000000 */
[C---:B------:R-:W-:Y:S02]  /*eaa0*/  ISETP.GE.U32.AND P5, PT, R44.reuse, R47, PT ;  /* 0x0000002f2c00720c */ /* 0x040fe40003fa6070 */
[----:B------:R-:W-:Y:S02]  /*eab0*/  @!P1 ISETP.GE.U32.AND P4, PT, R44, R35, PT ;  /* 0x000000232c00920c */ /* 0x000fe40003f86070 */
[C---:B------:R-:W-:Y:S01]  /*eac0*/  SEL R35, R45.reuse, 0x63400000, !P5 ;  /* 0x634000002d237807 */ /* 0x040fe20006800000 */
[----:B------:R-:W0:Y:S01]  /*ead0*/  MUFU.RCP64H R55, R31 ;  /* 0x0000001f00377308 */ /* 0x000e220000001800 */
[----:B------:R-:W-:-:S02]  /*eae0*/  @!P1 SEL R37, R45, 0x63400000, !P4 ;  /* 0x634000002d259807 */ /* 0x000fc40006000000 */
[--C-:B------:R-:W-:Y:S02]  /*eaf0*/  LOP3.LUT R35, R35, 0x800fffff, R53.reuse, 0xf8, !PT ;  /* 0x800fffff23237812 */ /* 0x100fe400078ef835 */
[----:B------:R-:W-:Y:S02]  /*eb00*/  @!P1 LOP3.LUT R34, R37, 0x80000000, R53, 0xf8, !PT ;  /* 0x8000000025229812 */ /* 0x000fe400078ef835 */
[----:B------:R-:W-:Y:S02]  /*eb10*/  MOV R54, 0x1 ;  /* 0x0000000100367802 */ /* 0x000fe40000000f00 */
[----:B------:R-:W-:Y:S02]  /*eb20*/  @!P1 LOP3.LUT R37, R34, 0x100000, RZ, 0xfc, !PT ;  /* 0x0010000022259812 */ /* 0x000fe400078efcff */
[----:B------:R-:W-:Y:S02]  /*eb30*/  MOV R34, R52 ;  /* 0x0000003400227202 */ /* 0x000fe40000000f00 */
[----:B------:R-:W-:-:S02]  /*eb40*/  MOV R46, R44 ;  /* 0x0000002c002e7202 */ /* 0x000fc40000000f00 */
[----:B------:R-:W-:Y:S02]  /*eb50*/  @!P3 LOP3.LUT R47, R31, 0x7ff00000, RZ, 0xc0, !PT ;  /* 0x7ff000001f2fb812 */ /* 0x000fe400078ec0ff */
[----:B------:R-:W-:Y:S02]  /*eb60*/  @!P1 DFMA R34, R34, 2, -R36 ;  /* 0x400000002222982b */ /* 0x000fe40000000824 */
[----:B0-----:R-:W-:-:S08]  /*eb70*/  DFMA R36, R54, -R30, 1 ;  /* 0x3ff000003624742b */ /* 0x001fd0000000081e */
[----:B------:R-:W-:Y:S01]  /*eb80*/  DFMA R36, R36, R36, R36 ;  /* 0x000000242424722b */ /* 0x000fe20000000024 */
[----:B------:R-:W-:-:S05]  /*eb90*/  @!P1 LOP3.LUT R46, R35, 0x7ff00000, RZ, 0xc0, !PT ;  /* 0x7ff00000232e9812 */ /* 0x000fca00078ec0ff */
[----:B------:R-:W-:Y:S02]  /*eba0*/  VIADD R48, R46, 0xffffffff ;  /* 0xffffffff2e307836 */ /* 0x000fe40000000000 */
[----:B------:R-:W-:-:S03]  /*ebb0*/  DFMA R54, R54, R36, R54 ;  /* 0x000000243636722b */ /* 0x000fc60000000036 */
[----:B------:R-:W-:Y:S02]  /*ebc0*/  ISETP.GT.U32.AND P1, PT, R48, 0x7feffffe, PT ;  /* 0x7feffffe3000780c */ /* 0x000fe40003f24070 */
[----:B------:R-:W-:-:S03]  /*ebd0*/  IADD3 R48, PT, PT, R47, -0x1, RZ ;  /* 0xffffffff2f307810 */ /* 0x000fc60007ffe0ff */
[----:B------:R-:W-:Y:S01]  /*ebe0*/  DFMA R56, R54, -R30, 1 ;  /* 0x3ff000003638742b */ /* 0x000fe2000000081e */
[----:B------:R-:W-:-:S07]  /*ebf0*/  ISETP.GT.U32.OR P1, PT, R48, 0x7feffffe, P1 ;  /* 0x7feffffe3000780c */ /* 0x000fce0000f24470 */
[----:B------:R-:W-:-:S08]  /*ec00*/  DFMA R56, R54, R56, R54 ;  /* 0x000000383638722b */ /* 0x000fd00000000036 */
[----:B------:R-:W-:-:S08]  /*ec10*/  DMUL R54, R56, R34 ;  /* 0x0000002238367228 */ /* 0x000fd00000000000 */
[----:B------:R-:W-:-:S08]  /*ec20*/  DFMA R36, R54, -R30, R34 ;  /* 0x8000001e3624722b */ /* 0x000fd00000000022 */
[----:B------:R-:W-:Y:S01]  /*ec30*/  DFMA R36, R56, R36, R54 ;  /* 0x000000243824722b */ /* 0x000fe20000000036 */
[----:B------:R-:W-:Y:S10]  /*ec40*/  @P1 BRA `(.L_x_320) ;  /* 0x0000000000701947 */ /* 0x000ff40003800000 */
[----:B------:R-:W-:-:S04]  /*ec50*/  LOP3.LUT R47, R33, 0x7ff00000, RZ, 0xc0, !PT ;  /* 0x7ff00000212f7812 */ /* 0x000fc800078ec0ff */
[CC--:B------:R-:W-:Y:S02]  /*ec60*/  VIADDMNMX R46, R44.reuse, -R47.reuse, 0xb9600000, !PT ;  /* 0xb96000002c2e7446 */ /* 0x0c0fe4000780092f */
[----:B------:R-:W-:Y:S02]  /*ec70*/  ISETP.GE.U32.AND P1, PT, R44, R47, PT ;  /* 0x0000002f2c00720c */ /* 0x000fe40003f26070 */
[----:B------:R-:W-:Y:S02]  /*ec80*/  VIMNMX R46, PT, PT, R46, 0x46a00000, PT ;  /* 0x46a000002e2e7848 */ /* 0x000fe40003fe0100 */
[----:B------:R-:W-:-:S04]  /*ec90*/  SEL R45, R45, 0x63400000, !P1 ;  /* 0x634000002d2d7807 */ /* 0x000fc80004800000 */
[----:B------:R-:W-:Y:S02]  /*eca0*/  IADD3 R45, PT, PT, -R45, R46, RZ ;  /* 0x0000002e2d2d7210 */ /* 0x000fe40007ffe1ff */
[----:B------:R-:W-:-:S03]  /*ecb0*/  MOV R46, RZ ;  /* 0x000000ff002e7202 */ /* 0x000fc60000000f00 */
[----:B------:R-:W-:-:S06]  /*ecc0*/  VIADD R47, R45, 0x7fe00000 ;  /* 0x7fe000002d2f7836 */ /* 0x000fcc0000000000 */
[----:B------:R-:W-:-:S10]  /*ecd0*/  DMUL R54, R36, R46 ;  /* 0x0000002e24367228 */ /* 0x000fd40000000000 */
[----:B------:R-:W-:-:S13]  /*ece0*/  FSETP.GTU.AND P1, PT, |R55|, 1.469367938527859385e-39, PT ;  /* 0x001000003700780b */ /* 0x000fda0003f2c200 */
[----:B------:R-:W-:Y:S05]  /*ecf0*/  @P1 BRA `(.L_x_321) ;  /* 0x0000000000981947 */ /* 0x000fea0003800000 */
[----:B------:R-:W-:-:S06]  /*ed00*/  DFMA R30, R36, -R30, R34 ;  /* 0x8000001e241e722b */ /* 0x000fcc0000000022 */
[----:B------:R-:W-:-:S04]  /*ed10*/  MOV R30, RZ ;  /* 0x000000ff001e7202 */ /* 0x000fc80000000f00 */
[C---:B------:R-:W-:Y:S02]  /*ed20*/  FSETP.NEU.AND P1, PT, R31.reuse, RZ, PT ;  /* 0x000000ff1f00720b */ /* 0x040fe40003f2d000 */
[----:B------:R-:W-:-:S04]  /*ed30*/  LOP3.LUT R32, R31, 0x80000000, R33, 0x48, !PT ;  /* 0x800000001f207812 */ /* 0x000fc800078e4821 */
[----:B------:R-:W-:-:S07]  /*ed40*/  LOP3.LUT R31, R32, R47, RZ, 0xfc, !PT ;  /* 0x0000002f201f7212 */ /* 0x000fce00078efcff */
[----:B------:R-:W-:Y:S05]  /*ed50*/  @!P1 BRA `(.L_x_321) ;  /* 0x0000000000809947 */ /* 0x000fea0003800000 */
[----:B------:R-:W-:Y:S01]  /*ed60*/  IMAD.MOV R35, RZ, RZ, -R45 ;  /* 0x000000ffff237224 */ /* 0x000fe200078e0a2d */
[----:B------:R-:W-:Y:S01]  /*ed70*/  MOV R34, RZ ;  /* 0x000000ff00227202 */ /* 0x000fe20000000f00 */
[----:B------:R-:W-:Y:S01]  /*ed80*/  DMUL.RP R30, R36, R30 ;  /* 0x0000001e241e7228 */ /* 0x000fe20000008000 */
[----:B------:R-:W-:-:S04]  /*ed90*/  IADD3 R45, PT, PT, -R45, -0x43300000, RZ ;  /* 0xbcd000002d2d7810 */ /* 0x000fc80007ffe1ff */
[----:B------:R-:W-:-:S05]  /*eda0*/  DFMA R34, R54, -R34, R36 ;  /* 0x800000223622722b */ /* 0x000fca0000000024 */
[----:B------:R-:W-:-:S05]  /*edb0*/  LOP3.LUT R32, R31, R32, RZ, 0x3c, !PT ;  /* 0x000000201f207212 */ /* 0x000fca00078e3cff */
[----:B------:R-:W-:-:S04]  /*edc0*/  FSETP.NEU.AND P1, PT, |R35|, R45, PT ;  /* 0x0000002d2300720b */ /* 0x000fc80003f2d200 */
[----:B------:R-:W-:Y:S02]  /*edd0*/  FSEL R30, R30, R54, !P1 ;  /* 0x000000361e1e7208 */ /* 0x000fe40004800000 */
[----:B------:R-:W-:Y:S02]  /*ede0*/  FSEL R55, R32, R55, !P1 ;  /* 0x0000003720377208 */ /* 0x000fe40004800000 */
[----:B------:R-:W-:Y:S01]  /*edf0*/  MOV R54, R30 ;  /* 0x0000001e00367202 */ /* 0x000fe20000000f00 */
[----:B------:R-:W-:Y:S06]  /*ee00*/  BRA `(.L_x_321) ;  /* 0x0000000000547947 */ /* 0x000fec0003800000 */
.L_x_320:
[----:B------:R-:W-:-:S14]  /*ee10*/  DSETP.NAN.AND P1, PT, R52, R52, PT ;  /* 0x000000343400722a */ /* 0x000fdc0003f28000 */
[----:B------:R-:W-:Y:S05]  /*ee20*/  @P1 BRA `(.L_x_322) ;  /* 0x0000000000441947 */ /* 0x000fea0003800000 */
[----:B------:R-:W-:-:S14]  /*ee30*/  DSETP.NAN.AND P1, PT, R32, R32, PT ;  /* 0x000000202000722a */ /* 0x000fdc0003f28000 */
[----:B------:R-:W-:Y:S05]  /*ee40*/  @P1 BRA `(.L_x_323) ;  /* 0x0000000000301947 */ /* 0x000fea0003800000 */
[----:B------:R-:W-:Y:S01]  /*ee50*/  ISETP.NE.AND P1, PT, R46, R47, PT ;  /* 0x0000002f2e00720c */ /* 0x000fe20003f25270 */
[----:B------:R-:W-:Y:S01]  /*ee60*/  IMAD.MOV.U32 R54, RZ, RZ, 0x0 ;  /* 0x00000000ff367424 */ /* 0x000fe200078e00ff */
[----:B------:R-:W-:-:S11]  /*ee70*/  MOV R55, 0xfff80000 ;  /* 0xfff8000000377802 */ /* 0x000fd60000000f00 */
[----:B------:R-:W-:Y:S05]  /*ee80*/  @!P1 BRA `(.L_x_321) ;  /* 0x0000000000349947 */ /* 0x000fea0003800000 */
[----:B------:R-:W-:Y:S02]  /*ee90*/  ISETP.NE.AND P1, PT, R46, 0x7ff00000, PT ;  /* 0x7ff000002e00780c */ /* 0x000fe40003f25270 */
[----:B------:R-:W-:Y:S02]  /*eea0*/  LOP3.LUT R55, R53, 0x80000000, R33, 0x48, !PT ;  /* 0x8000000035377812 */ /* 0x000fe400078e4821 */
[----:B------:R-:W-:-:S13]  /*eeb0*/  ISETP.EQ.OR P1, PT, R47, RZ, !P1 ;  /* 0x000000ff2f00720c */ /* 0x000fda0004f22670 */
[----:B------:R-:W-:Y:S02]  /*eec0*/  @P1 LOP3.LUT R30, R55, 0x7ff00000, RZ, 0xfc, !PT ;  /* 0x7ff00000371e1812 */ /* 0x000fe400078efcff */
[----:B------:R-:W-:Y:S01]  /*eed0*/  @!P1 MOV R54, RZ ;  /* 0x000000ff00369202 */ /* 0x000fe20000000f00 */
[----:B------:R-:W-:Y:S01]  /*eee0*/  @P1 IMAD.MOV.U32 R54, RZ, RZ, RZ ;  /* 0x000000ffff361224 */ /* 0x000fe200078e00ff */
[----:B------:R-:W-:Y:S01]  /*eef0*/  @P1 MOV R55, R30 ;  /* 0x0000001e00371202 */ /* 0x000fe20000000f00 */
[----:B------:R-:W-:Y:S06]  /*ef00*/  BRA `(.L_x_321) ;  /* 0x0000000000147947 */ /* 0x000fec0003800000 */
.L_x_323:
[----:B------:R-:W-:Y:S02]  /*ef10*/  LOP3.LUT R55, R33, 0x80000, RZ, 0xfc, !PT ;  /* 0x0008000021377812 */ /* 0x000fe400078efcff */
[----:B------:R-:W-:Y:S01]  /*ef20*/  MOV R54, R32 ;  /* 0x0000002000367202 */ /* 0x000fe20000000f00 */
[----:B------:R-:W-:Y:S06]  /*ef30*/  BRA `(.L_x_321) ;  /* 0x0000000000087947 */ /* 0x000fec0003800000 */
.L_x_322:
[----:B------:R-:W-:Y:S01]  /*ef40*/  LOP3.LUT R55, R53, 0x80000, RZ, 0xfc, !PT ;  /* 0x0008000035377812 */ /* 0x000fe200078efcff */
[----:B------:R-:W-:-:S07]  /*ef50*/  IMAD.MOV.U32 R54, RZ, RZ, R52 ;  /* 0x000000ffff367224 */ /* 0x000fce00078e0034 */
.L_x_321:
[----:B------:R-:W-:Y:S05]  /*ef60*/  BSYNC.RECONVERGENT B0 ;  /* 0x0000000000007941 */ /* 0x000fea0003800200 */
.L_x_319:
[----:B------:R-:W-:Y:S01]  /*ef70*/  HFMA2 R31, -RZ, RZ, 0, 0 ;  /* 0x00000000ff1f7431 */ /* 0x000fe200000001ff */
[----:B------:R-:W-:-:S04]  /*ef80*/  MOV R30, R42 ;  /* 0x0000002a001e7202 */ /* 0x000fc80000000f00 */
[----:B------:R-:W-:Y:S05]  /*ef90*/  RET.REL.NODEC R30 `(_Z4mcmciiiiiiffP17curandStateXORWOWPfS1_S1_S1_S1_PiS1_S1_S1_S2_S1_S1_S1_S1_S1_S1_) ;  /* 0xffffff101e187950 */ /* 0x000fea0003c3ffff */
        .weak           $__internal_1_$__cuda_sm20_rcp_rn_f32_slowpath
        .type           $__internal_1_$__cuda_sm20_rcp_rn_f32_slowpath,@function
        .size           $__internal_1_$__cuda_sm20_rcp_rn_f32_slowpath,($__internal_2_$__cuda_sm20_sqrt_rn_f32_slowpath - $__internal_1_$__cuda_sm20_rcp_rn_f32_slowpath)
$__internal_1_$__cuda_sm20_rcp_rn_f32_slowpath:
[----:B------:R-:W-:Y:S01]  /*efa0*/  IMAD.SHL.U32 R2, R0, 0x2, RZ ;  /* 0x0000000200027824 */ /* 0x000fe200078e00ff */
[----:B------:R-:W-:Y:S04]  /*efb0*/  BSSY.RECONVERGENT B0, `(.L_x_324) ;  /* 0x0000030000007945 */ /* 0x000fe80003800200 */
[----:B------:R-:W-:-:S04]  /*efc0*/  SHF.R.U32.HI R2, RZ, 0x18, R2 ;  /* 0x00000018ff027819 */ /* 0x000fc80000011602 */
[----:B------:R-:W-:-:S13]  /*efd0*/  ISETP.NE.U32.AND P4, PT, R2, RZ, PT ;  /* 0x000000ff0200720c */ /* 0x000fda0003f85070 */
[----:B------:R-:W-:Y:S05]  /*efe0*/  @P4 BRA `(.L_x_325) ;  /* 0x0000000000284947 */ /* 0x000fea0003800000 */
[----:B------:R-:W-:-:S04]  /*eff0*/  SHF.L.U32 R2, R0, 0x1, RZ ;  /* 0x0000000100027819 */ /* 0x000fc800000006ff */
[----:B------:R-:W-:-:S13]  /*f000*/  ISETP.NE.AND P4, PT, R2, RZ, PT ;  /* 0x000000ff0200720c */ /* 0x000fda0003f85270 */
[----:B------:R-:W-:Y:S01]  /*f010*/  @P4 FFMA R26, R0, 1.84467440737095516160e+19, RZ ;  /* 0x5f800000001a4823 */ /* 0x000fe200000000ff */
[----:B------:R-:W-:Y:S08]  /*f020*/  @!P4 MUFU.RCP R3, R0 ;  /* 0x000000000003c308 */ /* 0x000ff00000001000 */
[----:B------:R-:W0:Y:S02]  /*f030*/  @P4 MUFU.RCP R27, R26 ;  /* 0x0000001a001b4308 */ /* 0x000e240000001000 */
[----:B0-----:R-:W-:-:S04]  /*f040*/  @P4 FFMA R2, R26, R27, -1 ;  /* 0xbf8000001a024423 */ /* 0x001fc8000000001b */
[----:B------:R-:W-:-:S04]  /*f050*/  @P4 FADD.FTZ R2, -R2, -RZ ;  /* 0x800000ff02024221 */ /* 0x000fc80000010100 */
[----:B------:R-:W-:-:S04]  /*f060*/  @P4 FFMA R2, R27, R2, R27 ;  /* 0x000000021b024223 */ /* 0x000fc8000000001b */
[----:B------:R-:W-:Y:S01]  /*f070*/  @P4 FFMA R3, R2, 1.84467440737095516160e+19, RZ ;  /* 0x5f80000002034823 */ /* 0x000fe200000000ff */
[----:B------:R-:W-:Y:S06]  /*f080*/  BRA `(.L_x_326) ;  /* 0x0000000000887947 */ /* 0x000fec0003800000 */
.L_x_325:
[----:B------:R-:W-:-:S04]  /*f090*/  IADD3 R3, PT, PT, R2, -0xfd, RZ ;  /* 0xffffff0302037810 */ /* 0x000fc80007ffe0ff */
[----:B------:R-:W-:-:S13]  /*f0a0*/  ISETP.GT.U32.AND P4, PT, R3, 0x1, PT ;  /* 0x000000010300780c */ /* 0x000fda0003f84070 */
[----:B------:R-:W-:Y:S05]  /*f0b0*/  @P4 BRA `(.L_x_327) ;  /* 0x0000000000784947 */ /* 0x000fea0003800000 */
[----:B------:R-:W-:Y:S01]  /*f0c0*/  LOP3.LUT R26, R0, 0x7fffff, RZ, 0xc0, !PT ;  /* 0x007fffff001a7812 */ /* 0x000fe200078ec0ff */
[----:B------:R-:W-:Y:S02]  /*f0d0*/  IMAD.MOV.U32 R28, RZ, RZ, 0x3 ;  /* 0x00000003ff1c7424 */ /* 0x000fe400078e00ff */
[----:B------:R-:W-:Y:S01]  /*f0e0*/  VIADD R2, R2, 0xffffff04 ;  /* 0xffffff0402027836 */ /* 0x000fe20000000000 */
[----:B------:R-:W-:Y:S02]  /*f0f0*/  LOP3.LUT R34, R26, 0x3f800000, RZ, 0xfc, !PT ;  /* 0x3f8000001a227812 */ /* 0x000fe400078efcff */
[----:B------:R-:W-:Y:S02]  /*f100*/  SHF.L.U32 R28, R28, R3, RZ ;  /* 0x000000031c1c7219 */ /* 0x000fe400000006ff */
[----:B------:R-:W0:Y:S02]  /*f110*/  MUFU.RCP R27, R34 ;  /* 0x00000022001b7308 */ /* 0x000e240000001000 */
[----:B0-----:R-:W-:-:S04]  /*f120*/  FFMA R30, R34, R27, -1 ;  /* 0xbf800000221e7423 */ /* 0x001fc8000000001b */
[----:B------:R-:W-:-:S04]  /*f130*/  FADD.FTZ R30, -R30, -RZ ;  /* 0x800000ff1e1e7221 */ /* 0x000fc80000010100 */
[CCC-:B------:R-:W-:Y:S01]  /*f140*/  FFMA.RM R26, R27.reuse, R30.reuse, R27.reuse ;  /* 0x0000001e1b1a7223 */ /* 0x1c0fe2000000401b */
[----:B------:R-:W-:-:S04]  /*f150*/  FFMA.RP R27, R27, R30, R27 ;  /* 0x0000001e1b1b7223 */ /* 0x000fc8000000801b */
[C---:B------:R-:W-:Y:S02]  /*f160*/  LOP3.LUT R29, R26.reuse, 0x7fffff, RZ, 0xc0, !PT ;  /* 0x007fffff1a1d7812 */ /* 0x040fe400078ec0ff */
[----:B------:R-:W-:Y:S02]  /*f170*/  FSETP.NEU.FTZ.AND P4, PT, R26, R27, PT ;  /* 0x0000001b1a00720b */ /* 0x000fe40003f9d000 */
[----:B------:R-:W-:Y:S02]  /*f180*/  LOP3.LUT R29, R29, 0x800000, RZ, 0xfc, !PT ;  /* 0x008000001d1d7812 */ /* 0x000fe400078efcff */
[----:B------:R-:W-:Y:S02]  /*f190*/  SEL R26, RZ, 0xffffffff, !P4 ;  /* 0xffffffffff1a7807 */ /* 0x000fe40006000000 */
[----:B------:R-:W-:Y:S02]  /*f1a0*/  LOP3.LUT R28, R28, R29, RZ, 0xc0, !PT ;  /* 0x0000001d1c1c7212 */ /* 0x000fe400078ec0ff */
[----:B------:R-:W-:-:S02]  /*f1b0*/  IADD3 R26, PT, PT, -R26, RZ, RZ ;  /* 0x000000ff1a1a7210 */ /* 0x000fc40007ffe1ff */
[-C--:B------:R-:W-:Y:S02]  /*f1c0*/  SHF.R.U32.HI R28, RZ, R3.reuse, R28 ;  /* 0x00000003ff1c7219 */ /* 0x080fe4000001161c */
[----:B------:R-:W-:Y:S02]  /*f1d0*/  LOP3.LUT P4, RZ, R26, R3, R29, 0xf8, !PT ;  /* 0x000000031aff7212 */ /* 0x000fe4000788f81d */
[C---:B------:R-:W-:Y:S02]  /*f1e0*/  LOP3.LUT P5, RZ, R28.reuse, 0x1, RZ, 0xc0, !PT ;  /* 0x000000011cff7812 */ /* 0x040fe400078ac0ff */
[----:B------:R-:W-:-:S04]  /*f1f0*/  LOP3.LUT P6, RZ, R28, 0x2, RZ, 0xc0, !PT ;  /* 0x000000021cff7812 */ /* 0x000fc800078cc0ff */
[----:B------:R-:W-:Y:S02]  /*f200*/  PLOP3.LUT P4, PT, P5, P4, P6, 0xe0, 0x0 ;  /* 0x000000000000781c */ /* 0x000fe40002f89c60 */
[----:B------:R-:W-:Y:S02]  /*f210*/  LOP3.LUT P5, RZ, R0, 0x7fffff, RZ, 0xc0, !PT ;  /* 0x007fffff00ff7812 */ /* 0x000fe400078ac0ff */
[----:B------:R-:W-:-:S04]  /*f220*/  SEL R3, RZ, 0x1, !P4 ;  /* 0x00000001ff037807 */ /* 0x000fc80006000000 */
[----:B------:R-:W-:-:S04]  /*f230*/  IADD3 R3, PT, PT, -R3, RZ, RZ ;  /* 0x000000ff03037210 */ /* 0x000fc80007ffe1ff */
[----:B------:R-:W-:Y:S02]  /*f240*/  ISETP.GE.AND P4, PT, R3, RZ, PT ;  /* 0x000000ff0300720c */ /* 0x000fe40003f86270 */
[----:B------:R-:W-:-:S11]  /*f250*/  SHF.R.U32.HI R3, RZ, R2, R29 ;  /* 0x00000002ff037219 */ /* 0x000fd6000001161d */
[----:B------:R-:W-:-:S04]  /*f260*/  @!P4 IADD3 R3, PT, PT, R3, 0x1, RZ ;  /* 0x000000010303c810 */ /* 0x000fc80007ffe0ff */
[----:B------:R-:W-:-:S04]  /*f270*/  @!P5 SHF.L.U32 R3, R3, 0x1, RZ ;  /* 0x000000010303d819 */ /* 0x000fc800000006ff */
[----:B------:R-:W-:Y:S01]  /*f280*/  LOP3.LUT R3, R3, 0x80000000, R0, 0xf8, !PT ;  /* 0x8000000003037812 */ /* 0x000fe200078ef800 */
[----:B------:R-:W-:Y:S06]  /*f290*/  BRA `(.L_x_326) ;  /* 0x0000000000047947 */ /* 0x000fec0003800000 */
.L_x_327:
[----:B------:R0:W1:Y:S02]  /*f2a0*/  MUFU.RCP R3, R0 ;  /* 0x0000000000037308 */ /* 0x0000640000001000 */
.L_x_326:
[----:B------:R-:W-:Y:S05]  /*f2b0*/  BSYNC.RECONVERGENT B0 ;  /* 0x0000000000007941 */ /* 0x000fea0003800200 */
.L_x_324:
[----:B01----:R-:W-:Y:S02]  /*f2c0*/  IMAD.MOV.U32 R0, RZ, RZ, R3 ;  /* 0x000000ffff007224 */ /* 0x003fe400078e0003 */
[----:B------:R-:W-:Y:S01]  /*f2d0*/  HFMA2 R3, -RZ, RZ, 0, 0 ;  /* 0x00000000ff037431 */ /* 0x000fe200000001ff */
[----:B------:R-:W-:-:S04]  /*f2e0*/  MOV R2, R24 ;  /* 0x0000001800027202 */ /* 0x000fc80000000f00 */
[----:B------:R-:W-:Y:S05]  /*f2f0*/  RET.REL.NODEC R2 `(_Z4mcmciiiiiiffP17curandStateXORWOWPfS1_S1_S1_S1_PiS1_S1_S1_S2_S1_S1_S1_S1_S1_S1_) ;  /* 0xffffff0c02407950 */ /* 0x000fea0003c3ffff */
        .weak           $__internal_2_$__cuda_sm20_sqrt_rn_f32_slowpath
        .type           $__internal_2_$__cuda_sm20_sqrt_rn_f32_slowpath,@function
        .size           $__internal_2_$__cuda_sm20_sqrt_rn_f32_slowpath,(.L_x_686 - $__internal_2_$__cuda_sm20_sqrt_rn_f32_slowpath)
$__internal_2_$__cuda_sm20_sqrt_rn_f32_slowpath:
[----:B------:R-:W-:-:S13]  /*f300*/  LOP3.LUT P0, RZ, R0, 0x7fffffff, RZ, 0xc0, !PT ;  /* 0x7fffffff00ff7812 */ /* 0x000fda000780c0ff */
[----:B------:R-:W-:Y:S01]  /*f310*/  @!P0 IMAD.MOV.U32 R6, RZ, RZ, R0 ;  /* 0x000000ffff068224 */ /* 0x000fe200078e0000 */
[----:B------:R-:W-:Y:S06]  /*f320*/  @!P0 BRA `(.L_x_328) ;  /* 0x0000000000408947 */ /* 0x000fec0003800000 */
[----:B------:R-:W-:-:S13]  /*f330*/  FSETP.GEU.FTZ.AND P0, PT, R0, RZ, PT ;  /* 0x000000ff0000720b */ /* 0x000fda0003f1e000 */
[----:B------:R-:W-:Y:S01]  /*f340*/  @!P0 MOV R6, 0x7fffffff ;  /* 0x7fffffff00068802 */ /* 0x000fe20000000f00 */
[----:B------:R-:W-:Y:S06]  /*f350*/  @!P0 BRA `(.L_x_328) ;  /* 0x0000000000348947 */ /* 0x000fec0003800000 */
[----:B------:R-:W-:-:S13]  /*f360*/  FSETP.GTU.FTZ.AND P0, PT, |R0|, +INF , PT ;  /* 0x7f8000000000780b */ /* 0x000fda0003f1c200 */
[----:B------:R-:W-:Y:S01]  /*f370*/  @P0 FADD.FTZ R6, R0, 1 ;  /* 0x3f80000000060421 */ /* 0x000fe20000010000 */
[----:B------:R-:W-:Y:S06]  /*f380*/  @P0 BRA `(.L_x_328) ;  /* 0x0000000000280947 */ /* 0x000fec0003800000 */
[----:B------:R-:W-:-:S13]  /*f390*/  FSETP.NEU.FTZ.AND P0, PT, |R0|, +INF , PT ;  /* 0x7f8000000000780b */ /* 0x000fda0003f1d200 */
[----:B------:R-:W-:-:S04]  /*f3a0*/  @P0 FFMA R7, R0, 1.84467440737095516160e+19, RZ ;  /* 0x5f80000000070823 */ /* 0x000fc800000000ff */
[----:B------:R-:W0:Y:S02]  /*f3b0*/  @P0 MUFU.RSQ R6, R7 ;  /* 0x0000000700060308 */ /* 0x000e240000001400 */
[----:B0-----:R-:W-:Y:S01]  /*f3c0*/  @P0 FMUL.FTZ R22, R7, R6 ;  /* 0x0000000607160220 */ /* 0x001fe20000410000 */
[----:B------:R-:W-:Y:S01]  /*f3d0*/  @P0 FMUL.FTZ R25, R6, 0.5 ;  /* 0x3f00000006190820 */ /* 0x000fe20000410000 */
[----:B------:R-:W-:Y:S02]  /*f3e0*/  @!P0 MOV R6, R0 ;  /* 0x0000000000068202 */ /* 0x000fe40000000f00 */
[----:B------:R-:W-:-:S04]  /*f3f0*/  @P0 FADD.FTZ R23, -R22, -RZ ;  /* 0x800000ff16170221 */ /* 0x000fc80000010100 */
[----:B------:R-:W-:-:S04]  /*f400*/  @P0 FFMA R23, R22, R23, R7 ;  /* 0x0000001716170223 */ /* 0x000fc80000000007 */
[----:B------:R-:W-:-:S04]  /*f410*/  @P0 FFMA R23, R23, R25, R22 ;  /* 0x0000001917170223 */ /* 0x000fc80000000016 */
[----:B------:R-:W-:-:S07]  /*f420*/  @P0 FMUL.FTZ R6, R23, 2.3283064365386962891e-10 ;  /* 0x2f80000017060820 */ /* 0x000fce0000410000 */
.L_x_328:
[----:B------:R-:W-:Y:S02]  /*f430*/  HFMA2 R7, -RZ, RZ, 0, 0 ;  /* 0x00000000ff077431 */ /* 0x000fe400000001ff */
[----:B------:R-:W-:Y:S01]  /*f440*/  IMAD.MOV.U32 R0, RZ, RZ, R6 ;  /* 0x000000ffff007224 */ /* 0x000fe200078e0006 */
[----:B------:R-:W-:-:S04]  /*f450*/  MOV R6, R26 ;  /* 0x0000001a00067202 */ /* 0x000fc80000000f00 */
[----:B------:R-:W-:Y:S05]  /*f460*/  RET.REL.NODEC R6 `(_Z4mcmciiiiiiffP17curandStateXORWOWPfS1_S1_S1_S1_PiS1_S1_S1_S2_S1_S1_S1_S1_S1_S1_) ;  /* 0xffffff0806e47950 */ /* 0x000fea0003c3ffff */
.L_x_329:
[----:B------:R-:W-:-:S00]  /*f470*/  BRA `(.L_x_329) ;  /* 0xfffffffc00fc7947 */ /* 0x000fc0000383ffff */
[----:B------:R-:W-:-:S00]  /*f480*/  NOP ;  /* 0x0000000000007918 */ /* 0x000fc00000000000 */
[----:B------:R-:W-:-:S00]  /*f490*/  NOP ;  /* 0x0000000000007918 */ /* 0x000fc00000000000 */
[----:B------:R-:W-:-:S00]  /*f4a0*/  NOP ;  /* 0x0000000000007918 */ /* 0x000fc00000000000 */
[----:B------:R-:W-:-:S00]  /*f4b0*/  NOP ;  /* 0x0000000000007918 */ /* 0x000fc00000000000 */
[----:B------:R-:W-:-:S00]  /*f4c0*/  NOP ;  /* 0x0000000000007918 */ /* 0x000fc00000000000 */
[----:B------:R-:W-:-:S00]  /*f4d0*/  NOP ;  /* 0x0000000000007918 */ /* 0x000fc00000000000 */
[----:B------:R-:W-:-:S00]  /*f4e0*/  NOP ;  /* 0x0000000000007918 */ /* 0x000fc00000000000 */
[----:B------:R-:W-:-:S00]  /*f4f0*/  NOP ;  /* 0x0000000000007918 */ /* 0x000fc00000000000 */
.L_x_686:


//--------------------- .text._Z11mcmc_sharediiiiiiffP17curandStateXORWOWPfS1_S1_S1_S1_PiS1_S1_S1_S2_S1_S1_S1_S1_S1_S1_ --------------------------
	.section	.text._Z11mcmc_sharediiiiiiffP17curandStateXORWOWPfS1_S1_S1_S1_PiS1_S1_S1_S2_S1_S1_S1_S1_S1_S1_,"ax",@progbits
	.align	128
        .global         _Z11mcmc_sharediiiiiiffP17curandStateXORWOWPfS1_S1_S1_S1_PiS1_S1_S1_S2_S1_S1_S1_S1_S1_S1_
        .type           _Z11mcmc_sharediiiiiiffP17curandStateXORWOWPfS1_S1_S1_S1_PiS1_S1_S1_S2_S1_S1_S1_S1_S1_S1_,@function
        .size           _Z11mcmc_sharediiiiiiffP17curandStateXORWOWPfS1_S1_S1_S1_PiS1_S1_S1_S2_S1_S1_S1_S1_S1_S1_,(.L_x_689 - _Z11mcmc_sharediiiiiiffP17curandStateXORWOWPfS1_S1_S1_S1_PiS1_S1_S1_S2_S1_S1_S1_S1_S1_S1_)
        .other          _Z11mcmc_sharediiiiiiffP17curandStateXORWOWPfS1_S1_S1_S1_PiS1_S1_S1_S2_S1_S1_S1_S1_S1_S1_,@"STO_CUDA_ENTRY STV_DEFAULT"
_Z11mcmc_sharediiiiiiffP17curandStateXORWOWPfS1_S1_S1_S1_PiS1_S1_S1_S2_S1_S1_S1_S1_S1_S1_:
.text._Z11mcmc_sharediiiiiiffP17curandStateXORWOWPfS1_S1_S1_S1_PiS1_S1_S1_S2_S1_S1_S1_S1_S1_S1_:
[----:B------:R-:W-:Y:S01]  /*0000*/  LDC R1, c[0x0][0x37c] ;  /* 0x0000df00ff017b82 */ /* 0x000fe20000000800 */
[----:B------:R-:W0:Y:S01]  /*0010*/  S2R R38, SR_TID.X ;  /* 0x0000000000267919 */ /* 0x000e220000002100 */
[----:B------:R-:W1:Y:S06]  /*0020*/  LDCU UR6, c[0x0][0x380] ;  /* 0x00007000ff0677ac */ /* 0x000e6c0008000800 */
[----:B------:R-:W0:Y:S01]  /*0030*/  S2UR UR4, SR_CTAID.X ;  /* 0x00000000000479c3 */ /* 0x000e220000002500 */
[----:B------:R-:W2:Y:S01]  /*0040*/  LDCU UR5, c[0x0][0x388] ;  /* 0x00007100ff0577ac */ /* 0x000ea20008000800 */
[----:B------:R-:W3:Y:S06]  /*0050*/  LDCU.64 UR8, c[0x0][0x358] ;  /* 0x00006b00ff0877ac */ /* 0x000eec0008000a00 */
[----:B------:R-:W0:Y:S01]  /*0060*/  LDC R3, c[0x0][0x360] ;  /* 0x0000d800ff037b82 */ /* 0x000e220000000800 */
[----:B-1----:R-:W-:-:S05]  /*0070*/  MOV R7, UR6 ;  /* 0x0000000600077c02 */ /* 0x002fca0008000f00 */
[----:B--2---:R-:W-:-:S05]  /*0080*/  IMAD R0, R7, UR5, RZ ;  /* 0x0000000507007c24 */ /* 0x004fca000f8e02ff */
[----:B------:R-:W-:Y:S01]  /*0090*/  ISETP.GE.AND P1, PT, R0, 0x1, PT ;  /* 0x000000010000780c */ /* 0x000fe20003f26270 */
[----:B0-----:R-:W-:-:S04]  /*00a0*/  IMAD R38, R3, UR4, R38 ;  /* 0x0000000403267c24 */ /* 0x001fc8000f8e0226 */
[----:B------:R-:W-:-:S04]  /*00b0*/  IMAD R39, R38, R7, RZ ;  /* 0x0000000726277224 */ /* 0x000fc800078e02ff */
[C---:B------:R-:W-:Y:S02]  /*00c0*/  IMAD.IADD R0, R39.reuse, 0x1, R7 ;  /* 0x0000000127007824 */ /* 0x040fe400078e0207 */
[----:B------:R-:W-:Y:S02]  /*00d0*/  IMAD R16, R39, UR5, RZ ;  /* 0x0000000527107c24 */ /* 0x000fe4000f8e02ff */
[----:B------:R-:W-:Y:S01]  /*00e0*/  IMAD R15, R0, UR5, RZ ;  /* 0x00000005000f7c24 */ /* 0x000fe2000f8e02ff */
[----:B---3--:R-:W-:Y:S06]  /*00f0*/  @!P1 BRA `(.L_x_330) ;  /* 0x0000000800009947 */ /* 0x008fec0003800000 */
[C---:B------:R-:W-:Y:S01]  /*0100*/  VIADDMNMX R3, R16.reuse, 0x1, R15, !PT ;  /* 0x0000000110037846 */ /* 0x040fe2000780010f */
[----:B------:R-:W-:Y:S03]  /*0110*/  BSSY.RECONVERGENT B0, `(.L_x_331) ;  /* 0x0000015000007945 */ /* 0x000fe60003800200 */
[C---:B------:R-:W-:Y:S01]  /*0120*/  IADD3 R2, PT, PT, -R16.reuse, R3, RZ ;  /* 0x0000000310027210 */ /* 0x040fe20007ffe1ff */
[----:B------:R-:W-:-:S03]  /*0130*/  IMAD.IADD R3, R16, 0x1, -R3 ;  /* 0x0000000110037824 */ /* 0x000fc600078e0a03 */
[----:B------:R-:W-:Y:S02]  /*0140*/  LOP3.LUT P0, R13, R2, 0x3, RZ, 0xc0, !PT ;  /* 0x00000003020d7812 */ /* 0x000fe4000780c0ff */
[----:B------:R-:W-:Y:S02]  /*0150*/  ISETP.GT.U32.AND P2, PT, R3, -0x4, PT ;  /* 0xfffffffc0300780c */ /* 0x000fe40003f44070 */
[----:B------:R-:W-:-:S09]  /*0160*/  MOV R2, R16 ;  /* 0x0000001000027202 */ /* 0x000fd20000000f00 */
[----:B------:R-:W-:Y:S05]  /*0170*/  @!P0 BRA `(.L_x_332) ;  /* 0x0000000000388947 */ /* 0x000fea0003800000 */
[----:B------:R-:W0:Y:S01]  /*0180*/  S2R R3, SR_CgaCtaId ;  /* 0x0000000000037919 */ /* 0x000e220000008800 */
[----:B------:R-:W1:Y:S01]  /*0190*/  LDC.64 R8, c[0x0][0x3f8] ;  /* 0x0000fe00ff087b82 */ /* 0x000e620000000a00 */
[----:B------:R-:W-:Y:S01]  /*01a0*/  MOV R2, 0x400 ;  /* 0x0000040000027802 */ /* 0x000fe20000000f00 */
[----:B------:R-:W-:-:S03]  /*01b0*/  IMAD.MOV.U32 R6, RZ, RZ, RZ ;  /* 0x000000ffff067224 */ /* 0x000fc600078e00ff */
[----:B0-----:R-:W-:Y:S02]  /*01c0*/  LEA R3, R3, R2, 0x18 ;  /* 0x0000000203037211 */ /* 0x001fe400078ec0ff */
[----:B------:R-:W-:-:S07]  /*01d0*/  MOV R2, R16 ;  /* 0x0000001000027202 */ /* 0x000fce0000000f00 */
.L_x_333:
[----:B01----:R-:W-:-:S06]  /*01e0*/  IMAD.WIDE R4, R2, 0x4, R8 ;  /* 0x0000000402047825 */ /* 0x003fcc00078e0208 */
[----:B------:R-:W2:Y:S01]  /*01f0*/  LDG.E R4, desc[UR8][R4.64] ;  /* 0x0000000804047981 */ /* 0x000ea2000c1e1900 */
[----:B------:R-:W-:Y:S01]  /*0200*/  IMAD R11, R2, 0x4, R3 ;  /* 0x00000004020b7824 */ /* 0x000fe200078e0203 */
[----:B------:R-:W-:Y:S01]  /*0210*/  IADD3 R6, PT, PT, R6, 0x1, RZ ;  /* 0x0000000106067810 */ /* 0x000fe20007ffe0ff */
[----:B------:R-:W-:-:S03]  /*0220*/  VIADD R2, R2, 0x1 ;  /* 0x0000000102027836 */ /* 0x000fc60000000000 */
[----:B------:R-:W-:Y:S01]  /*0230*/  ISETP.NE.AND P0, PT, R6, R13, PT ;  /* 0x0000000d0600720c */ /* 0x000fe20003f05270 */
[----:B--2---:R0:W-:-:S12]  /*0240*/  STS [R11], R4 ;  /* 0x000000040b007388 */ /* 0x0041d80000000800 */
[----:B------:R-:W-:Y:S05]  /*0250*/  @P0 BRA `(.L_x_333) ;  /* 0xfffffffc00e00947 */ /* 0x000fea000383ffff */
.L_x_332:
[----:B------:R-:W-:Y:S05]  /*0260*/  BSYNC.RECONVERGENT B0 ;  /* 0x0000000000007941 */ /* 0x000fea0003800200 */
.L_x_331:
[----:B------:R-:W-:Y:S04]  /*0270*/  BSSY.RECONVERGENT B0, `(.L_x_330) ;  /* 0x0000068000007945 */ /* 0x000fe80003800200 */
[----:B------:R-:W-:Y:S05]  /*0280*/  @P2 BRA `(.L_x_334) ;  /* 0x0000000400982947 */ /* 0x000fea0003800000 */
[----:B------:R-:W-:Y:S01]  /*0290*/  IADD3 R3, PT, PT, R15, -R2, RZ ;  /* 0x800000020f037210 */ /* 0x000fe20007ffe0ff */
[----:B------:R-:W-:Y:S01]  /*02a0*/  BSSY.RECONVERGENT B1, `(.L_x_335) ;  /* 0x0000035000017945 */ /* 0x000fe20003800200 */
[----:B------:R-:W-:Y:S02]  /*02b0*/  PLOP3.LUT P0, PT, PT, PT, PT, 0x80, 0x8 ;  /* 0x000000000008781c */ /* 0x000fe40003f0f070 */
[----:B------:R-:W-:-:S13]  /*02c0*/  ISETP.GT.AND P2, PT, R3, 0xc, PT ;  /* 0x0000000c0300780c */ /* 0x000fda0003f44270 */
[----:B------:R-:W-:Y:S05]  /*02d0*/  @!P2 BRA `(.L_x_336) ;  /* 0x0000000000c4a947 */ /* 0x000fea0003800000 */
[----:B0-----:R-:W0:Y:S01]  /*02e0*/  S2R R4, SR_CgaCtaId ;  /* 0x0000000000047919 */ /* 0x001e220000008800 */
[----:B------:R-:W-:Y:S01]  /*02f0*/  MOV R3, 0x400 ;  /* 0x0000040000037802 */ /* 0x000fe20000000f00 */
[----:B------:R-:W-:Y:S01]  /*0300*/  VIADD R29, R15, 0xfffffff4 ;  /* 0xfffffff40f1d7836 */ /* 0x000fe20000000000 */
[----:B------:R-:W-:Y:S02]  /*0310*/  PLOP3.LUT P0, PT, PT, PT, PT, 0x8, 0x80 ;  /* 0x000000000080781c */ /* 0x000fe40003f0e170 */
[----:B0-----:R-:W-:-:S11]  /*0320*/  LEA R31, R4, R3, 0x18 ;  /* 0x00000003041f7211 */ /* 0x001fd600078ec0ff */
.L_x_337:
[----:B------:R-:W0:Y:S01]  /*0330*/  LDC.64 R4, c[0x0][0x3f8] ;  /* 0x0000fe00ff047b82 */ /* 0x000e220000000a00 */
[C---:B------:R-:W-:Y:S01]  /*0340*/  IADD3 R9, PT, PT, R2.reuse, 0x4, RZ ;  /* 0x0000000402097810 */ /* 0x040fe20007ffe0ff */
[C---:B------:R-:W-:Y:S01]  /*0350*/  VIADD R11, R2.reuse, 0x8 ;  /* 0x00000008020b7836 */ /* 0x040fe20000000000 */
[C---:B-1----:R-:W-:Y:S01]  /*0360*/  IADD3 R3, PT, PT, R2.reuse, 0xc, RZ ;  /* 0x0000000c02037810 */ /* 0x042fe20007ffe0ff */
[----:B0-----:R-:W-:-:S04]  /*0370*/  IMAD.WIDE R12, R2, 0x4, R4 ;  /* 0x00000004020c7825 */ /* 0x001fc800078e0204 */
[--C-:B------:R-:W-:Y:S01]  /*0380*/  IMAD.WIDE R8, R9, 0x4, R4.reuse ;  /* 0x0000000409087825 */ /* 0x100fe200078e0204 */
[----:B------:R-:W2:Y:S03]  /*0390*/  LDG.E R6, desc[UR8][R12.64+0x4] ;  /* 0x000004080c067981 */ /* 0x000ea6000c1e1900 */
[--C-:B------:R-:W-:Y:S01]  /*03a0*/  IMAD.WIDE R10, R11, 0x4, R4.reuse ;  /* 0x000000040b0a7825 */ /* 0x100fe200078e0204 */
[----:B------:R-:W3:Y:S03]  /*03b0*/  LDG.E R14, desc[UR8][R12.64+0x8] ;  /* 0x000008080c0e7981 */ /* 0x000ee6000c1e1900 */
[----:B------:R-:W-:Y:S01]  /*03c0*/  IMAD.WIDE R4, R3, 0x4, R4 ;  /* 0x0000000403047825 */ /* 0x000fe200078e0204 */
        /* <DEDUP_REMOVED lines=14> */
[C---:B------:R-:W-:Y:S01]  /*04b0*/  IMAD R28, R2.reuse, 0x4, R31 ;  /* 0x00000004021c7824 */ /* 0x040fe200078e021f */
[----:B------:R-:W-:-:S04]  /*04c0*/  IADD3 R2, PT, PT, R2, 0x10, RZ ;  /* 0x0000001002027810 */ /* 0x000fc80007ffe0ff */
[----:B------:R-:W-:Y:S01]  /*04d0*/  ISETP.GE.AND P2, PT, R2, R29, PT ;  /* 0x0000001d0200720c */ /* 0x000fe20003f46270 */
[----:B--2---:R1:W-:Y:S04]  /*04e0*/  STS [R28+0x4], R6 ;  /* 0x000004061c007388 */ /* 0x0043e80000000800 */
[----:B---3--:R1:W-:Y:S04]  /*04f0*/  STS [R28+0x8], R14 ;  /* 0x0000080e1c007388 */ /* 0x0083e80000000800 */
[----:B----4-:R1:W-:Y:S04]  /*0500*/  STS [R28+0xc], R17 ;  /* 0x00000c111c007388 */ /* 0x0103e80000000800 */
[----:B-----5:R1:W-:Y:S04]  /*0510*/  STS [R28], R3 ;  /* 0x000000031c007388 */ /* 0x0203e80000000800 */
[----:B------:R1:W-:Y:S04]  /*0520*/  STS [R28+0x10], R18 ;  /* 0x000010121c007388 */ /* 0x0003e80000000800 */
        /* <DEDUP_REMOVED lines=10> */
[----:B------:R1:W-:Y:S01]  /*05d0*/  STS [R28+0x3c], R13 ;  /* 0x00003c0d1c007388 */ /* 0x0003e20000000800 */
[----:B------:R-:W-:Y:S05]  /*05e0*/  @!P2 BRA `(.L_x_337) ;  /* 0xfffffffc0050a947 */ /* 0x000fea000383ffff */
.L_x_336:
[----:B------:R-:W-:Y:S05]  /*05f0*/  BSYNC.RECONVERGENT B1 ;  /* 0x0000000000017941 */ /* 0x000fea0003800200 */
.L_x_335:
[----:B-1----:R-:W-:Y:S01]  /*0600*/  IMAD.IADD R3, R15, 0x1, -R2 ;  /* 0x000000010f037824 */ /* 0x002fe200078e0a02 */
[----:B------:R-:W-:Y:S04]  /*0610*/  BSSY.RECONVERGENT B1, `(.L_x_338) ;  /* 0x000001d000017945 */ /* 0x000fe80003800200 */
[----:B------:R-:W-:-:S13]  /*0620*/  ISETP.GT.AND P2, PT, R3, 0x4, PT ;  /* 0x000000040300780c */ /* 0x000fda0003f44270 */
[----:B------:R-:W-:Y:S05]  /*0630*/  @!P2 BRA `(.L_x_339) ;  /* 0x000000000068a947 */ /* 0x000fea0003800000 */
[----:B------:R-:W0:Y:S01]  /*0640*/  LDC.64 R8, c[0x0][0x3f8] ;  /* 0x0000fe00ff087b82 */ /* 0x000e220000000a00 */
[C---:B------:R-:W-:Y:S01]  /*0650*/  IADD3 R3, PT, PT, R2.reuse, 0x4, RZ ;  /* 0x0000000402037810 */ /* 0x040fe20007ffe0ff */
[----:B0-----:R-:W-:-:S04]  /*0660*/  IMAD.WIDE R4, R2, 0x4, R8 ;  /* 0x0000000402047825 */ /* 0x001fc800078e0208 */
[----:B------:R-:W-:Y:S01]  /*0670*/  IMAD.WIDE R8, R3, 0x4, R8 ;  /* 0x0000000403087825 */ /* 0x000fe200078e0208 */
        /* <DEDUP_REMOVED lines=8> */
[----:B------:R-:W0:Y:S01]  /*0700*/  S2UR UR5, SR_CgaCtaId ;  /* 0x00000000000579c3 */ /* 0x000e220000008800 */
[----:B------:R-:W-:-:S02]  /*0710*/  UMOV UR4, 0x400 ;  /* 0x0000040000047882 */ /* 0x000fc40000000000 */
[----:B0-----:R-:W-:-:S06]  /*0720*/  ULEA UR4, UR5, UR4, 0x18 ;  /* 0x0000000405047291 */ /* 0x001fcc000f8ec0ff */
[C---:B------:R-:W-:Y:S01]  /*0730*/  LEA R6, R2.reuse, UR4, 0x2 ;  /* 0x0000000402067c11 */ /* 0x040fe2000f8e10ff */
[----:B------:R-:W-:Y:S01]  /*0740*/  VIADD R2, R2, 0x8 ;  /* 0x0000000802027836 */ /* 0x000fe20000000000 */
[----:B------:R-:W-:-:S03]  /*0750*/  PLOP3.LUT P0, PT, PT, PT, PT, 0x8, 0x80 ;  /* 0x000000000080781c */ /* 0x000fc60003f0e170 */
[----:B--2---:R1:W-:Y:S04]  /*0760*/  STS [R6+0x4], R11 ;  /* 0x0000040b06007388 */ /* 0x0043e80000000800 */
[----:B---3--:R1:W-:Y:S04]  /*0770*/  STS [R6], R3 ;  /* 0x0000000306007388 */ /* 0x0083e80000000800 */
[----:B----4-:R1:W-:Y:S04]  /*0780*/  STS [R6+0x8], R13 ;  /* 0x0000080d06007388 */ /* 0x0103e80000000800 */
[----:B-----5:R1:W-:Y:S04]  /*0790*/  STS [R6+0xc], R17 ;  /* 0x00000c1106007388 */ /* 0x0203e80000000800 */
[----:B------:R1:W-:Y:S04]  /*07a0*/  STS [R6+0x10], R19 ;  /* 0x0000101306007388 */ /* 0x0003e80000000800 */
[----:B------:R1:W-:Y:S04]  /*07b0*/  STS [R6+0x14], R21 ;  /* 0x0000141506007388 */ /* 0x0003e80000000800 */
[----:B------:R1:W-:Y:S04]  /*07c0*/  STS [R6+0x18], R23 ;  /* 0x0000181706007388 */ /* 0x0003e80000000800 */
[----:B------:R1:W-:Y:S02]  /*07d0*/  STS [R6+0x1c], R25 ;  /* 0x00001c1906007388 */ /* 0x0003e40000000800 */
.L_x_339:
[----:B------:R-:W-:Y:S05]  /*07e0*/  BSYNC.RECONVERGENT B1 ;  /* 0x0000000000017941 */ /* 0x000fea0003800200 */
.L_x_338:
[----:B------:R-:W-:-:S13]  /*07f0*/  ISETP.LT.OR P0, PT, R2, R15, P0 ;  /* 0x0000000f0200720c */ /* 0x000fda0000701670 */
[----:B------:R-:W-:Y:S05]  /*0800*/  @!P0 BRA `(.L_x_334) ;  /* 0x0000000000388947 */ /* 0x000fea0003800000 */
[----:B0-----:R-:W0:Y:S02]  /*0810*/  LDC.64 R4, c[0x0][0x3f8] ;  /* 0x0000fe00ff047b82 */ /* 0x001e240000000a00 */
[----:B0-----:R-:W-:-:S05]  /*0820*/  IMAD.WIDE R4, R2, 0x4, R4 ;  /* 0x0000000402047825 */ /* 0x001fca00078e0204 */
[----:B-1----:R-:W2:Y:S04]  /*0830*/  LDG.E R3, desc[UR8][R4.64] ;  /* 0x0000000804037981 */ /* 0x002ea8000c1e1900 */
[----:B------:R-:W3:Y:S04]  /*0840*/  LDG.E R9, desc[UR8][R4.64+0x4] ;  /* 0x0000040804097981 */ /* 0x000ee8000c1e1900 */
[----:B------:R-:W4:Y:S04]  /*0850*/  LDG.E R11, desc[UR8][R4.64+0x8] ;  /* 0x00000808040b7981 */ /* 0x000f28000c1e1900 */
[----:B------:R-:W5:Y:S01]  /*0860*/  LDG.E R13, desc[UR8][R4.64+0xc] ;  /* 0x00000c08040d7981 */ /* 0x000f62000c1e1900 */
[----:B------:R-:W0:Y:S01]  /*0870*/  S2UR UR5, SR_CgaCtaId ;  /* 0x00000000000579c3 */ /* 0x000e220000008800 */
[----:B------:R-:W-:-:S02]  /*0880*/  UMOV UR4, 0x400 ;  /* 0x0000040000047882 */ /* 0x000fc40000000000 */
[----:B0-----:R-:W-:-:S06]  /*0890*/  ULEA UR4, UR5, UR4, 0x18 ;  /* 0x0000000405047291 */ /* 0x001fcc000f8ec0ff */
[----:B------:R-:W-:-:S05]  /*08a0*/  LEA R2, R2, UR4, 0x2 ;  /* 0x0000000402027c11 */ /* 0x000fca000f8e10ff */
[----:B--2---:R2:W-:Y:S04]  /*08b0*/  STS [R2], R3 ;  /* 0x0000000302007388 */ /* 0x0045e80000000800 */
[----:B---3--:R2:W-:Y:S04]  /*08c0*/  STS [R2+0x4], R9 ;  /* 0x0000040902007388 */ /* 0x0085e80000000800 */
[----:B----4-:R2:W-:Y:S04]  /*08d0*/  STS [R2+0x8], R11 ;  /* 0x0000080b02007388 */ /* 0x0105e80000000800 */
[----:B-----5:R2:W-:Y:S02]  /*08e0*/  STS [R2+0xc], R13 ;  /* 0x00000c0d02007388 */ /* 0x0205e40000000800 */
.L_x_334:
[----:B------:R-:W-:Y:S05]  /*08f0*/  BSYNC.RECONVERGENT B0 ;  /* 0x0000000000007941 */ /* 0x000fea0003800200 */
.L_x_330:
[----:B------:R-:W-:-:S13]  /*0900*/  ISETP.GE.AND P0, PT, R7, 0x1, PT ;  /* 0x000000010700780c */ /* 0x000fda0003f06270 */
[----:B------:R-:W-:Y:S05]  /*0910*/  @!P0 BRA `(.L_x_340) ;  /* 0x0000000800608947 */ /* 0x000fea0003800000 */
[C---:B0-----:R-:W-:Y:S01]  /*0920*/  VIADDMNMX R4, R39.reuse, 0x1, R0, !PT ;  /* 0x0000000127047846 */ /* 0x041fe20007800100 */
[----:B------:R-:W-:Y:S01]  /*0930*/  BSSY.RECONVERGENT B0, `(.L_x_341) ;  /* 0x0000022000007945 */ /* 0x000fe20003800200 */
[----:B-12---:R-:W-:Y:S02]  /*0940*/  MOV R3, R39 ;  /* 0x0000002700037202 */ /* 0x006fe40000000f00 */
        /* <DEDUP_REMOVED lines=10> */
.L_x_343:
        /* <DEDUP_REMOVED lines=22> */
.L_x_342:
[----:B------:R-:W-:Y:S05]  /*0b50*/  BSYNC.RECONVERGENT B0 ;  /* 0x0000000000007941 */ /* 0x000fea0003800200 */
.L_x_341:
        /* <DEDUP_REMOVED lines=19> */
.L_x_347:
[----:B------:R-:W-:Y:S05]  /*0c90*/  BSYNC.RECONVERGENT B1 ;  /* 0x0000000000017941 */ /* 0x000fea0003800200 */
.L_x_346:
        /* <DEDUP_REMOVED lines=16> */
.L_x_348:
[----:B0-----:R-:W-:Y:S01]  /*0da0*/  IMAD.WIDE R8, R3, 0x4, R4 ;  /* 0x0000000403087825 */ /* 0x001fe200078e0204 */
[----:B------:R-:W-:-:S03]  /*0db0*/  IADD3 R11, PT, PT, R11, 0x1, RZ ;  /* 0x000000010b0b7810 */ /* 0x000fc60007ffe0ff */
[----:B------:R-:W-:Y:S01]  /*0dc0*/  VIADD R3, R3, 0x1 ;  /* 0x0000000103037836 */ /* 0x000fe20000000000 */
[----:B------:R3:W-:Y:S01]  /*0dd0*/  STG.E desc[UR8][R8.64], R13 ;  /* 0x0000000d08007986 */ /* 0x0007e2000c101908 */
[----:B------:R-:W-:-:S13]  /*0de0*/  ISETP.NE.AND P4, PT, R11, R6, PT ;  /* 0x000000060b00720c */ /* 0x000fda0003f85270 */
[----:B---3--:R-:W-:Y:S05]  /*0df0*/  @P4 BRA `(.L_x_348) ;  /* 0xfffffffc00e84947 */ /* 0x008fea000383ffff */
.L_x_345:
[----:B------:R-:W-:Y:S05]  /*0e00*/  BSYNC.RECONVERGENT B0 ;  /* 0x0000000000007941 */ /* 0x000fea0003800200 */
.L_x_344:
[----:B------:R-:W-:Y:S01]  /*0e10*/  BSSY.RECONVERGENT B0, `(.L_x_349) ;  /* 0x000001d000007945 */ /* 0x000fe20003800200 */
[----:B------:R-:W-:-:S03]  /*0e20*/  MOV R11, R39 ;  /* 0x00000027000b7202 */ /* 0x000fc60000000f00 */
[----:B------:R-:W-:Y:S05]  /*0e30*/  @P2 BRA `(.L_x_350) ;  /* 0x0000000000682947 */ /* 0x000fea0003800000 */
[----:B0-2---:R-:W0:Y:S01]  /*0e40*/  LDC.64 R8, c[0x0][0x3b8] ;  /* 0x0000ee00ff087b82 */ /* 0x005e220000000a00 */
[----:B------:R-:W-:Y:S01]  /*0e50*/  LOP3.LUT R6, R2, 0xfffffff0, RZ, 0xc0, !PT ;  /* 0xfffffff002067812 */ /* 0x000fe200078ec0ff */
[----:B------:R-:W-:Y:S01]  /*0e60*/  IMAD.MOV.U32 R3, RZ, RZ, RZ ;  /* 0x000000ffff037224 */ /* 0x000fe200078e00ff */
[----:B------:R-:W-:-:S07]  /*0e70*/  MOV R11, R39 ;  /* 0x00000027000b7202 */ /* 0x000fce0000000f00 */
.L_x_351:
[----:B-1-3--:R-:W-:Y:S01]  /*0e80*/  IMAD.MOV.U32 R13, RZ, RZ, 0x3f800000 ;  /* 0x3f800000ff0d7424 */ /* 0x00afe200078e00ff */
        /* <DEDUP_REMOVED lines=21> */
.L_x_350:
[----:B------:R-:W-:Y:S05]  /*0fe0*/  BSYNC.RECONVERGENT B0 ;  /* 0x0000000000007941 */ /* 0x000fea0003800200 */
.L_x_349:
        /* <DEDUP_REMOVED lines=19> */
.L_x_354:
[----:B------:R-:W-:Y:S05]  /*1120*/  BSYNC.RECONVERGENT B1 ;  /* 0x0000000000017941 */ /* 0x000fea0003800200 */
.L_x_353:
[----:B------:R-:W-:Y:S05]  /*1130*/  @!P3 BRA `(.L_x_352) ;  /* 0x000000000054b947 */ /* 0x000fea0003800000 */
[----:B------:R-:W-:Y:S02]  /*1140*/  ISETP.GE.U32.AND P2, PT, R6, 0x4, PT ;  /* 0x000000040600780c */ /* 0x000fe40003f46070 */
[----:B0-2---:R-:W-:-:S04]  /*1150*/  LOP3.LUT R9, R2, 0x3, RZ, 0xc0, !PT ;  /* 0x0000000302097812 */ /* 0x005fc800078ec0ff */
[----:B------:R-:W-:-:S07]  /*1160*/  ISETP.NE.AND P3, PT, R9, RZ, PT ;  /* 0x000000ff0900720c */ /* 0x000fce0003f65270 */
[----:B-1-34-:R-:W0:Y:S01]  /*1170*/  @P2 LDC.64 R4, c[0x0][0x3b8] ;  /* 0x0000ee00ff042b82 */ /* 0x01ae220000000a00 */
        /* <DEDUP_REMOVED lines=11> */
.L_x_355:
[----:B0-----:R-:W-:Y:S01]  /*1230*/  IMAD.WIDE R4, R11, 0x4, R2 ;  /* 0x000000040b047825 */ /* 0x001fe200078e0202 */
[----:B------:R-:W-:-:S03]  /*1240*/  IADD3 R6, PT, PT, R6, 0x1, RZ ;  /* 0x0000000106067810 */ /* 0x000fc60007ffe0ff */
[----:B------:R-:W-:Y:S01]  /*1250*/  VIADD R11, R11, 0x1 ;  /* 0x000000010b0b7836 */ /* 0x000fe20000000000 */
[----:B------:R0:W-:Y:S01]  /*1260*/  STG.E desc[UR8][R4.64], R13 ;  /* 0x0000000d04007986 */ /* 0x0001e2000c101908 */
[----:B------:R-:W-:-:S13]  /*1270*/  ISETP.NE.AND P2, PT, R6, R9, PT ;  /* 0x000000090600720c */ /* 0x000fda0003f45270 */
[----:B------:R-:W-:Y:S05]  /*1280*/  @P2 BRA `(.L_x_355) ;  /* 0xfffffffc00e82947 */ /* 0x000fea000383ffff */
.L_x_352:
[----:B------:R-:W-:Y:S05]  /*1290*/  BSYNC.RECONVERGENT B0 ;  /* 0x0000000000007941 */ /* 0x000fea0003800200 */
.L_x_340:
[----:B012-4-:R-:W0:Y:S01]  /*12a0*/  LDC.64 R2, c[0x0][0x3a0] ;  /* 0x0000e800ff027b82 */ /* 0x017e220000000a00 */
[C---:B---3--:R-:W-:Y:S02]  /*12b0*/  LOP3.LUT R4, R38.reuse, 0xaad26b49, RZ, 0x3c, !PT ;  /* 0xaad26b4926047812 */ /* 0x048fe400078e3cff */
[----:B------:R-:W-:Y:S02]  /*12c0*/  ISETP.GT.AND P2, PT, R38, -0x1, PT ;  /* 0xffffffff2600780c */ /* 0x000fe40003f44270 */
[----:B------:R-:W-:Y:S01]  /*12d0*/  MOV R5, 0xd991eb4f ;  /* 0xd991eb4f00057802 */ /* 0x000fe20000000f00 */
[----:B------:R-:W-:-:S03]  /*12e0*/  IMAD R4, R4, 0x4182bed5, RZ ;  /* 0x4182bed504047824 */ /* 0x000fc600078e02ff */
[----:B------:R-:W-:Y:S01]  /*12f0*/  SEL R5, R5, 0x8bf16996, P2 ;  /* 0x8bf1699605057807 */ /* 0x000fe20001000000 */
[C---:B------:R-:W-:Y:S01]  /*1300*/  VIADD R9, R4.reuse, 0x75bcd15 ;  /* 0x075bcd1504097836 */ /* 0x040fe20000000000 */
[C---:B------:R-:W-:Y:S01]  /*1310*/  LOP3.LUT R10, R4.reuse, 0x159a55e5, RZ, 0x3c, !PT ;  /* 0x159a55e5040a7812 */ /* 0x040fe200078e3cff */
[----:B------:R-:W-:Y:S01]  /*1320*/  VIADD R13, R4, 0x583f19 ;  /* 0x00583f19040d7836 */ /* 0x000fe20000000000 */
[C---:B------:R-:W-:Y:S01]  /*1330*/  IADD3 R8, PT, PT, R5.reuse, 0x64f0c9, R4 ;  /* 0x0064f0c905087810 */ /* 0x040fe20007ffe004 */
[----:B------:R-:W-:Y:S01]  /*1340*/  HFMA2 R4, -RZ, RZ, 1.875, 0 ;  /* 0x3f800000ff047431 */ /* 0x000fe200000001ff */
[C---:B------:R-:W-:Y:S02]  /*1350*/  IADD3 R11, PT, PT, R5.reuse, 0x1f123bb5, RZ ;  /* 0x1f123bb5050b7810 */ /* 0x040fe40007ffe0ff */
[----:B------:R-:W-:Y:S01]  /*1360*/  LOP3.LUT R12, R5, 0x5491333, RZ, 0x3c, !PT ;  /* 0x05491333050c7812 */ /* 0x000fe200078e3cff */
        /* <DEDUP_REMOVED lines=8> */
[----:B0-----:R-:W-:Y:S01]  /*13f0*/  VIADDMNMX R2, R39, 0x1, R0, !PT ;  /* 0x0000000127027846 */ /* 0x001fe20007800100 */
[----:B------:R-:W-:Y:S01]  /*1400*/  BSSY.RECONVERGENT B0, `(.L_x_357) ;  /* 0x0000033000007945 */ /* 0x000fe20003800200 */
[----:B------:R-:W-:-:S03]  /*1410*/  IMAD.MOV.U32 R4, RZ, RZ, 0x3f800000 ;  /* 0x3f800000ff047424 */ /* 0x000fc600078e00ff */
[----:B------:R-:W-:Y:S01]  /*1420*/  IMAD.IADD R3, R2, 0x1, -R39 ;  /* 0x0000000102037824 */ /* 0x000fe200078e0a27 */
[----:B------:R-:W-:-:S04]  /*1430*/  IADD3 R2, PT, PT, R39, -R2, RZ ;  /* 0x8000000227027210 */ /* 0x000fc80007ffe0ff */
[----:B------:R-:W-:Y:S02]  /*1440*/  ISETP.GT.U32.AND P0, PT, R2, -0x10, PT ;  /* 0xfffffff00200780c */ /* 0x000fe40003f04070 */
[----:B------:R-:W-:Y:S02]  /*1450*/  LOP3.LUT R12, R3, 0xf, RZ, 0xc0, !PT ;  /* 0x0000000f030c7812 */ /* 0x000fe400078ec0ff */
[----:B------:R-:W-:Y:S02]  /*1460*/  MOV R2, R39 ;  /* 0x0000002700027202 */ /* 0x000fe40000000f00 */
[----:B------:R-:W-:-:S07]  /*1470*/  ISETP.NE.AND P2, PT, R12, RZ, PT ;  /* 0x000000ff0c00720c */ /* 0x000fce0003f45270 */
[----:B------:R-:W-:Y:S06]  /*1480*/  @P0 BRA `(.L_x_358) ;  /* 0x0000000000a80947 */ /* 0x000fec0003800000 */
[----:B------:R-:W-:Y:S01]  /*1490*/  LOP3.LUT R10, R3, 0xfffffff0, RZ, 0xc0, !PT ;  /* 0xfffffff0030a7812 */ /* 0x000fe200078ec0ff */
[----:B------:R-:W-:Y:S01]  /*14a0*/  IMAD.MOV.U32 R5, RZ, RZ, RZ ;  /* 0x000000ffff057224 */ /* 0x000fe200078e00ff */
[----:B------:R-:W-:Y:S01]  /*14b0*/  MOV R4, 0x3f800000 ;  /* 0x3f80000000047802 */ /* 0x000fe20000000f00 */
[----:B------:R-:W-:-:S07]  /*14c0*/  IMAD.MOV.U32 R2, RZ, RZ, R39 ;  /* 0x000000ffff027224 */ /* 0x000fce00078e0027 */
.L_x_359:
        /* <DEDUP_REMOVED lines=38> */
.L_x_358:
[----:B------:R-:W-:Y:S05]  /*1730*/  BSYNC.RECONVERGENT B0 ;  /* 0x0000000000007941 */ /* 0x000fea0003800200 */
.L_x_357:
        /* <DEDUP_REMOVED lines=26> */
.L_x_362:
[----:B------:R-:W-:Y:S05]  /*18e0*/  BSYNC.RECONVERGENT B1 ;  /* 0x0000000000017941 */ /* 0x000fea0003800200 */
.L_x_361:
        /* <DEDUP_REMOVED lines=17> */
.L_x_364:
[----:B------:R-:W-:Y:S05]  /*1a00*/  BSYNC.RECONVERGENT B1 ;  /* 0x0000000000017941 */ /* 0x000fea0003800200 */
.L_x_363:
[----:B------:R-:W-:Y:S05]  /*1a10*/  @!P2 BRA `(.L_x_360) ;  /* 0x000000000024a947 */ /* 0x000fea0003800000 */
[----:B------:R-:W0:Y:S01]  /*1a20*/  LDC.64 R8, c[0x0][0x3a8] ;  /* 0x0000ea00ff087b82 */ /* 0x000e220000000a00 */
[----:B------:R-:W-:-:S07]  /*1a30*/  HFMA2 R3, -RZ, RZ, 0, 0 ;  /* 0x00000000ff037431 */ /* 0x000fce00000001ff */
.L_x_365:
[----:B0-----:R-:W-:-:S06]  /*1a40*/  IMAD.WIDE R10, R2, 0x4, R8 ;  /* 0x00000004020a7825 */ /* 0x001fcc00078e0208 */
[----:B------:R-:W2:Y:S01]  /*1a50*/  LDG.E R11, desc[UR8][R10.64] ;  /* 0x000000080a0b7981 */ /* 0x000ea2000c1e1900 */
[----:B------:R-:W-:Y:S01]  /*1a60*/  VIADD R3, R3, 0x1 ;  /* 0x0000000103037836 */ /* 0x000fe20000000000 */
[----:B------:R-:W-:-:S04]  /*1a70*/  IADD3 R2, PT, PT, R2, 0x1, RZ ;  /* 0x0000000102027810 */ /* 0x000fc80007ffe0ff */
[----:B------:R-:W-:Y:S01]  /*1a80*/  ISETP.NE.AND P0, PT, R3, R6, PT ;  /* 0x000000060300720c */ /* 0x000fe20003f05270 */
[----:B--2---:R-:W-:-:S12]  /*1a90*/  FMUL R4, R11, R4 ;  /* 0x000000040b047220 */ /* 0x004fd80000400000 */
[----:B------:R-:W-:Y:S05]  /*1aa0*/  @P0 BRA `(.L_x_365) ;  /* 0xfffffffc00e40947 */ /* 0x000fea000383ffff */
.L_x_360:
[----:B------:R-:W-:Y:S05]  /*1ab0*/  BSYNC.RECONVERGENT B0 ;  /* 0x0000000000007941 */ /* 0x000fea0003800200 */
.L_x_356:
[----:B------:R-:W-:Y:S01]  /*1ac0*/  IMAD.MOV.U32 R14, RZ, RZ, RZ ;  /* 0x000000ffff0e7224 */ /* 0x000fe200078e00ff */
[----:B------:R-:W-:Y:S06]  /*1ad0*/  @!P1 BRA `(.L_x_366) ;  /* 0x0000002400909947 */ /* 0x000fec0003800000 */
[----:B0-----:R-:W-:Y:S01]  /*1ae0*/  MOV R11, R4 ;  /* 0x00000004000b7202 */ /* 0x001fe20000000f00 */
[----:B------:R-:W-:Y:S01]  /*1af0*/  IMAD.MOV.U32 R4, RZ, RZ, 0x3e055027 ;  /* 0x3e055027ff047424 */ /* 0x000fe200078e00ff */
[----:B------:R-:W0:Y:S01]  /*1b00*/  I2F.F64 R18, R7 ;  /* 0x0000000700127312 */ /* 0x000e220000201c00 */
[----:B------:R-:W-:Y:S01]  /*1b10*/  MOV R6, 0x7f800000 ;  /* 0x7f80000000067802 */ /* 0x000fe20000000f00 */
[----:B------:R-:W-:Y:S01]  /*1b20*/  HFMA2 R14, -RZ, RZ, 0, 0 ;  /* 0x00000000ff0e7431 */ /* 0x000fe200000001ff */
[----:B------:R-:W-:Y:S01]  /*1b30*/  FSETP.GEU.AND P0, PT, R11, 1.175494350822287508e-38, PT ;  /* 0x008000000b00780b */ /* 0x000fe20003f0e000 */
[----:B------:R-:W-:Y:S03]  /*1b40*/  BSSY.RECONVERGENT B1, `(.L_x_366) ;  /* 0x000025d000017945 */ /* 0x000fe60003800200 */
        /* <DEDUP_REMOVED lines=10> */
[----:B------:R-:W-:Y:S01]  /*1bf0*/  FFMA R9, R2, 1.1920928955078125e-07, R5 ;  /* 0x3400000002097823 */ /* 0x000fe20000000005 */
[----:B------:R-:W-:Y:S01]  /*1c00*/  VIADDMNMX R2, R39, 0x1, R0, !PT ;  /* 0x0000000127027846 */ /* 0x000fe20007800100 */
[----:B------:R-:W-:-:S04]  /*1c10*/  FFMA R4, R3, -R4, 0.14084610342979431152 ;  /* 0x3e1039f603047423 */ /* 0x000fc80000000804 */
[----:B------:R-:W-:Y:S01]  /*1c20*/  FFMA R4, R3, R4, -0.12148627638816833496 ;  /* 0xbdf8cdcc03047423 */ /* 0x000fe20000000004 */
[----:B------:R-:W-:Y:S02]  /*1c30*/  IMAD.IADD R5, R2, 0x1, -R39 ;  /* 0x0000000102057824 */ /* 0x000fe400078e0a27 */
[----:B------:R-:W-:Y:S02]  /*1c40*/  IMAD.IADD R2, R39, 0x1, -R2 ;  /* 0x0000000127027824 */ /* 0x000fe400078e0a02 */
[----:B------:R-:W-:Y:S01]  /*1c50*/  FFMA R4, R3, R4, 0.13980610668659210205 ;  /* 0x3e0f295503047423 */ /* 0x000fe20000000004 */
[----:B------:R-:W-:-:S03]  /*1c60*/  LOP3.LUT R13, R5, 0xfffffff8, RZ, 0xc0, !PT ;  /* 0xfffffff8050d7812 */ /* 0x000fc600078ec0ff */
        /* <DEDUP_REMOVED lines=9> */
[----:B------:R-:W-:-:S03]  /*1d00*/  LOP3.LUT R4, R5, 0x7, RZ, 0xc0, !PT ;  /* 0x0000000705047812 */ /* 0x000fc600078ec0ff */
[----:B------:R-:W-:Y:S01]  /*1d10*/  FMUL R9, R3, -0.5 ;  /* 0xbf00000003097820 */ /* 0x000fe20000400000 */
[----:B------:R-:W-:Y:S02]  /*1d20*/  LOP3.LUT R3, R5, 0x3, RZ, 0xc0, !PT ;  /* 0x0000000305037812 */ /* 0x000fe400078ec0ff */
[----:B------:R-:W-:Y:S02]  /*1d30*/  IADD3 R12, PT, PT, R4, -0x1, RZ ;  /* 0xffffffff040c7810 */ /* 0x000fe40007ffe0ff */
[----:B------:R-:W-:-:S07]  /*1d40*/  FSEL R9, R9, +INF , P1 ;  /* 0x7f80000009097808 */ /* 0x000fce0000800000 */
.L_x_407:
[----:B------:R-:W0:Y:S01]  /*1d50*/  LDCU UR4, c[0x0][0x380] ;  /* 0x00007000ff0477ac */ /* 0x000e220008000800 */
[----:B------:R-:W-:Y:S01]  /*1d60*/  IMAD.MOV.U32 R8, RZ, RZ, RZ ;  /* 0x000000ffff087224 */ /* 0x000fe200078e00ff */
[----:B0-----:R-:W-:-:S09]  /*1d70*/  UISETP.GE.AND UP0, UPT, UR4, 0x1, UPT ;  /* 0x000000010400788c */ /* 0x001fd2000bf06270 */
[----:B--2---:R-:W-:Y:S05]  /*1d80*/  BRA.U !UP0, `(.L_x_367) ;  /* 0x0000001d08dc7547 */ /* 0x004fea000b800000 */
[----:B------:R-:W-:Y:S01]  /*1d90*/  ISETP.GT.U32.AND P0, PT, R2, -0x8, PT ;  /* 0xfffffff80200780c */ /* 0x000fe20003f04070 */
[----:B------:R-:W-:Y:S01]  /*1da0*/  BSSY.RECONVERGENT B2, `(.L_x_368) ;  /* 0x00000fd000027945 */ /* 0x000fe20003800200 */
[----:B------:R-:W-:Y:S01]  /*1db0*/  IADD3 R8, PT, PT, -R39, R16, RZ ;  /* 0x0000001027087210 */ /* 0x000fe20007ffe1ff */
[----:B------:R-:W-:Y:S01]  /*1dc0*/  IMAD.MOV.U32 R6, RZ, RZ, RZ ;  /* 0x000000ffff067224 */ /* 0x000fe200078e00ff */
[----:B------:R-:W-:-:S09]  /*1dd0*/  MOV R11, R39 ;  /* 0x00000027000b7202 */ /* 0x000fd20000000f00 */
[----:B------:R-:W-:Y:S05]  /*1de0*/  @P0 BRA `(.L_x_369) ;  /* 0x0000000c00e00947 */ /* 0x000fea0003800000 */
[----:B------:R-:W-:Y:S02]  /*1df0*/  HFMA2 R6, -RZ, RZ, 0, 0 ;  /* 0x00000000ff067431 */ /* 0x000fe400000001ff */
[----:B------:R-:W-:Y:S02]  /*1e00*/  IMAD.MOV.U32 R10, RZ, RZ, RZ ;  /* 0x000000ffff0a7224 */ /* 0x000fe400078e00ff */
[----:B------:R-:W-:-:S07]  /*1e10*/  IMAD.MOV.U32 R11, RZ, RZ, R39 ;  /* 0x000000ffff0b7224 */ /* 0x000fce00078e0027 */
.L_x_386:
[----:B0-----:R-:W0:Y:S08]  /*1e20*/  LDC.64 R20, c[0x0][0x3a8] ;  /* 0x0000ea00ff147b82 */ /* 0x001e300000000a00 */
[----:B-1----:R-:W1:Y:S01]  /*1e30*/  LDC.64 R22, c[0x0][0x3b8] ;  /* 0x0000ee00ff167b82 */ /* 0x002e620000000a00 */
[----:B0-----:R-:W-:-:S05]  /*1e40*/  IMAD.WIDE R20, R11, 0x4, R20 ;  /* 0x000000040b147825 */ /* 0x001fca00078e0214 */
[----:B------:R-:W2:Y:S01]  /*1e50*/  LDG.E R30, desc[UR8][R20.64] ;  /* 0x00000008141e7981 */ /* 0x000ea2000c1e1900 */
[----:B-1----:R-:W-:-:S05]  /*1e60*/  IMAD.WIDE R22, R11, 0x4, R22 ;  /* 0x000000040b167825 */ /* 0x002fca00078e0216 */
[----:B------:R-:W3:Y:S01]  /*1e70*/  LDG.E R28, desc[UR8][R22.64] ;  /* 0x00000008161c7981 */ /* 0x000ee2000c1e1900 */
[----:B------:R-:W0:Y:S01]  /*1e80*/  S2UR UR5, SR_CgaCtaId ;  /* 0x00000000000579c3 */ /* 0x000e220000008800 */
[----:B------:R-:W-:Y:S01]  /*1e90*/  UMOV UR4, 0x400 ;  /* 0x0000040000047882 */ /* 0x000fe20000000000 */
[----:B------:R-:W-:Y:S01]  /*1ea0*/  IADD3 R7, PT, PT, R8, R11, RZ ;  /* 0x0000000b08077210 */ /* 0x000fe20007ffe0ff */
[----:B------:R-:W-:Y:S01]  /*1eb0*/  IMAD.MOV.U32 R24, RZ, RZ, 0x1 ;  /* 0x00000001ff187424 */ /* 0x000fe200078e00ff */
[----:B------:R-:W-:Y:S01]  /*1ec0*/  IADD3 R10, PT, PT, R10, 0x8, RZ ;  /* 0x000000080a0a7810 */ /* 0x000fe20007ffe0ff */
[----:B------:R-:W-:Y:S03]  /*1ed0*/  BSSY.RECONVERGENT B3, `(.L_x_370) ;  /* 0x000001a000037945 */ /* 0x000fe60003800200 */
[----:B------:R-:W-:Y:S01]  /*1ee0*/  ISETP.NE.AND P0, PT, R10, R13, PT ;  /* 0x0000000d0a00720c */ /* 0x000fe20003f05270 */
[----:B0-----:R-:W-:-:S06]  /*1ef0*/  ULEA UR4, UR5, UR4, 0x18 ;  /* 0x0000000405047291 */ /* 0x001fcc000f8ec0ff */
[----:B------:R-:W-:-:S05]  /*1f00*/  LEA R7, R7, UR4, 0x2 ;  /* 0x0000000407077c11 */ /* 0x000fca000f8e10ff */
[----:B------:R-:W3:Y:S01]  /*1f10*/  LDS R17, [R7] ;  /* 0x0000000007117984 */ /* 0x000ee20000000800 */
[----:B--2---:R-:W0:Y:S01]  /*1f20*/  F2F.F64.F32 R30, R30 ;  /* 0x0000001e001e7310 */ /* 0x004e220000201800 */
[----:B---3--:R-:W-:-:S07]  /*1f30*/  FADD R17, R17, -R28 ;  /* 0x8000001c11117221 */ /* 0x008fce0000000000 */
[----:B0-----:R-:W0:Y:S02]  /*1f40*/  MUFU.RCP64H R25, R31 ;  /* 0x0000001f00197308 */ /* 0x001e240000001800 */
[----:B0-----:R-:W-:-:S08]  /*1f50*/  DFMA R26, -R30, R24, 1 ;  /* 0x3ff000001e1a742b */ /* 0x001fd00000000118 */
[----:B------:R-:W-:-:S08]  /*1f60*/  DFMA R26, R26, R26, R26 ;  /* 0x0000001a1a1a722b */ /* 0x000fd0000000001a */
[----:B------:R-:W-:Y:S01]  /*1f70*/  DFMA R24, R24, R26, R24 ;  /* 0x0000001a1818722b */ /* 0x000fe20000000018 */
[----:B------:R-:W-:-:S07]  /*1f80*/  FMUL R26, R17, R17 ;  /* 0x00000011111a7220 */ /* 0x000fce0000400000 */
[----:B------:R-:W-:Y:S01]  /*1f90*/  DFMA R28, -R30, R24, 1 ;  /* 0x3ff000001e1c742b */ /* 0x000fe20000000118 */
[----:B------:R-:W0:Y:S07]  /*1fa0*/  F2F.F64.F32 R26, R26 ;  /* 0x0000001a001a7310 */ /* 0x000e2e0000201800 */
[----:B------:R-:W-:-:S08]  /*1fb0*/  DFMA R24, R24, R28, R24 ;  /* 0x0000001c1818722b */ /* 0x000fd00000000018 */
[----:B0-----:R-:W-:Y:S01]  /*1fc0*/  DMUL R28, R26, R24 ;  /* 0x000000181a1c7228 */ /* 0x001fe20000000000 */
[----:B------:R-:W-:-:S07]  /*1fd0*/  FSETP.GEU.AND P2, PT, |R27|, 6.5827683646048100446e-37, PT ;  /* 0x036000001b00780b */ /* 0x000fce0003f4e200 */
[----:B------:R-:W-:-:S08]  /*1fe0*/  DFMA R32, -R30, R28, R26 ;  /* 0x0000001c1e20722b */ /* 0x000fd0000000011a */
[----:B------:R-:W-:-:S10]  /*1ff0*/  DFMA R24, R24, R32, R28 ;  /* 0x000000201818722b */ /* 0x000fd4000000001c */
[----:B------:R-:W-:-:S05]  /*2000*/  FFMA R17, RZ, R31, R25 ;  /* 0x0000001fff117223 */ /* 0x000fca0000000019 */
[----:B------:R-:W-:-:S13]  /*2010*/  FSETP.GT.AND P1, PT, |R17|, 1.469367938527859385e-39, PT ;  /* 0x001000001100780b */ /* 0x000fda0003f24200 */
[----:B------:R-:W-:Y:S05]  /*2020*/  @P1 BRA P2, `(.L_x_371) ;  /* 0x0000000000101947 */ /* 0x000fea0001000000 */
[----:B------:R-:W-:-:S07]  /*2030*/  MOV R40, 0x2050 ;  /* 0x0000205000287802 */ /* 0x000fce0000000f00 */
[----:B------:R-:W-:Y:S05]  /*2040*/  CALL.REL.NOINC `($__internal_3_$__cuda_sm20_div_rn_f64_full) ;  /* 0x000000d000207944 */ /* 0x000fea0003c00000 */
[----:B------:R-:W-:Y:S01]  /*2050*/  IMAD.MOV.U32 R24, RZ, RZ, R42 ;  /* 0x000000ffff187224 */ /* 0x000fe200078e002a */
[----:B------:R-:W-:-:S07]  /*2060*/  MOV R25, R43 ;  /* 0x0000002b00197202 */ /* 0x000fce0000000f00 */
.L_x_371:
[----:B------:R-:W-:Y:S05]  /*2070*/  BSYNC.RECONVERGENT B3 ;  /* 0x0000000000037941 */ /* 0x000fea0003800200 */
.L_x_370:
[----:B------:R-:W2:Y:S04]  /*2080*/  LDG.E R30, desc[UR8][R20.64+0x4] ;  /* 0x00000408141e7981 */ /* 0x000ea8000c1e1900 */
[----:B------:R-:W3:Y:S01]  /*2090*/  LDG.E R32, desc[UR8][R22.64+0x4] ;  /* 0x0000040816207981 */ /* 0x000ee2000c1e1900 */
[----:B------:R-:W-:Y:S01]  /*20a0*/  IMAD.MOV.U32 R26, RZ, RZ, 0x1 ;  /* 0x00000001ff1a7424 */ /* 0x000fe200078e00ff */
[----:B------:R-:W-:Y:S02]  /*20b0*/  BSSY.RECONVERGENT B3, `(.L_x_372) ;  /* 0x0000018000037945 */ /* 0x000fe40003800200 */
[----:B------:R-:W3:Y:S01]  /*20c0*/  LDS R17, [R7+0x4] ;  /* 0x0000040007117984 */ /* 0x000ee20000000800 */
[----:B--2---:R-:W0:Y:S01]  /*20d0*/  F2F.F64.F32 R30, R30 ;  /* 0x0000001e001e7310 */ /* 0x004e220000201800 */
[----:B---3--:R-:W-:-:S07]  /*20e0*/  FADD R17, R17, -R32 ;  /* 0x8000002011117221 */ /* 0x008fce0000000000 */
[----:B------:R-:W1:Y:S08]  /*20f0*/  F2F.F64.F32 R32, R6 ;  /* 0x0000000600207310 */ /* 0x000e700000201800 */
[----:B0-----:R-:W0:Y:S01]  /*2100*/  MUFU.RCP64H R27, R31 ;  /* 0x0000001f001b7308 */ /* 0x001e220000001800 */
[----:B-1----:R-:W-:Y:S02]  /*2110*/  DADD R32, R32, R24 ;  /* 0x0000000020207229 */ /* 0x002fe40000000018 */
[----:B0-----:R-:W-:-:S08]  /*2120*/  DFMA R28, -R30, R26, 1 ;  /* 0x3ff000001e1c742b */ /* 0x001fd0000000011a */
[----:B------:R-:W-:-:S08]  /*2130*/  DFMA R42, R28, R28, R28 ;  /* 0x0000001c1c2a722b */ /* 0x000fd0000000001c */
[----:B------:R-:W-:Y:S01]  /*2140*/  DFMA R42, R26, R42, R26 ;  /* 0x0000002a1a2a722b */ /* 0x000fe2000000001a */
[----:B------:R-:W-:Y:S02]  /*2150*/  FMUL R26, R17, R17 ;  /* 0x00000011111a7220 */ /* 0x000fe40000400000 */
[----:B------:R-:W-:Y:S05]  /*2160*/  F2F.F32.F64 R17, R32 ;  /* 0x0000002000117310 */ /* 0x000fea0000301000 */
[----:B------:R-:W-:-:S03]  /*2170*/  DFMA R28, -R30, R42, 1 ;  /* 0x3ff000001e1c742b */ /* 0x000fc6000000012a */
[----:B------:R-:W0:Y:S05]  /*2180*/  F2F.F64.F32 R26, R26 ;  /* 0x0000001a001a7310 */ /* 0x000e2a0000201800 */
        /* <DEDUP_REMOVED lines=10> */
.L_x_373:
[----:B------:R-:W-:Y:S05]  /*2230*/  BSYNC.RECONVERGENT B3 ;  /* 0x0000000000037941 */ /* 0x000fea0003800200 */
.L_x_372:
[----:B------:R-:W2:Y:S04]  /*2240*/  LDG.E R30, desc[UR8][R20.64+0x8] ;  /* 0x00000808141e7981 */ /* 0x000ea8000c1e1900 */
[----:B------:R-:W3:Y:S01]  /*2250*/  LDG.E R29, desc[UR8][R22.64+0x8] ;  /* 0x00000808161d7981 */ /* 0x000ee2000c1e1900 */
[----:B------:R-:W-:Y:S01]  /*2260*/  MOV R24, 0x1 ;  /* 0x0000000100187802 */ /* 0x000fe20000000f00 */
[----:B------:R-:W0:Y:S01]  /*2270*/  F2F.F64.F32 R32, R17 ;  /* 0x0000001100207310 */ /* 0x000e220000201800 */
[----:B------:R-:W-:Y:S01]  /*2280*/  BSSY.RECONVERGENT B3, `(.L_x_374) ;  /* 0x0000019000037945 */ /* 0x000fe20003800200 */
[----:B------:R-:W3:Y:S01]  /*2290*/  LDS R6, [R7+0x8] ;  /* 0x0000080007067984 */ /* 0x000ee20000000800 */
[----:B0-----:R-:W-:-:S05]  /*22a0*/  DADD R32, R32, R42 ;  /* 0x0000000020207229 */ /* 0x001fca000000002a */
[----:B--2---:R-:W0:Y:S01]  /*22b0*/  F2F.F64.F32 R30, R30 ;  /* 0x0000001e001e7310 */ /* 0x004e220000201800 */
[----:B---3--:R-:W-:-:S07]  /*22c0*/  FADD R6, R6, -R29 ;  /* 0x8000001d06067221 */ /* 0x008fce0000000000 */
[----:B0-----:R-:W0:Y:S02]  /*22d0*/  MUFU.RCP64H R25, R31 ;  /* 0x0000001f00197308 */ /* 0x001e240000001800 */
        /* <DEDUP_REMOVED lines=19> */
.L_x_375:
[----:B------:R-:W-:Y:S05]  /*2410*/  BSYNC.RECONVERGENT B3 ;  /* 0x0000000000037941 */ /* 0x000fea0003800200 */
.L_x_374:
        /* <DEDUP_REMOVED lines=27> */
.L_x_377:
[----:B------:R-:W-:Y:S05]  /*25d0*/  BSYNC.RECONVERGENT B3 ;  /* 0x0000000000037941 */ /* 0x000fea0003800200 */
.L_x_376:
        /* <DEDUP_REMOVED lines=29> */
.L_x_379:
[----:B------:R-:W-:Y:S05]  /*27b0*/  BSYNC.RECONVERGENT B3 ;  /* 0x0000000000037941 */ /* 0x000fea0003800200 */
.L_x_378:
        /* <DEDUP_REMOVED lines=27> */
.L_x_381:
[----:B------:R-:W-:Y:S05]  /*2970*/  BSYNC.RECONVERGENT B3 ;  /* 0x0000000000037941 */ /* 0x000fea0003800200 */
.L_x_380:
        /* <DEDUP_REMOVED lines=29> */
.L_x_383:
[----:B------:R-:W-:Y:S05]  /*2b50*/  BSYNC.RECONVERGENT B3 ;  /* 0x0000000000037941 */ /* 0x000fea0003800200 */
.L_x_382:
        /* <DEDUP_REMOVED lines=9> */
[----:B-1----:R-:W-:-:S07]  /*2bf0*/  DADD R24, R6, R24 ;  /* 0x0000000006187229 */ /* 0x002fce0000000018 */
[----:B------:R-:W-:Y:S01]  /*2c00*/  F2F.F32.F64 R7, R24 ;  /* 0x0000001800077310 */ /* 0x000fe20000301000 */
        /* <DEDUP_REMOVED lines=16> */
.L_x_385:
[----:B------:R-:W-:Y:S05]  /*2d10*/  BSYNC.RECONVERGENT B3 ;  /* 0x0000000000037941 */ /* 0x000fea0003800200 */
.L_x_384:
[----:B------:R-:W0:Y:S01]  /*2d20*/  F2F.F64.F32 R6, R7 ;  /* 0x0000000700067310 */ /* 0x000e220000201800 */
[----:B------:R-:W-:Y:S01]  /*2d30*/  IADD3 R11, PT, PT, R11, 0x8, RZ ;  /* 0x000000080b0b7810 */ /* 0x000fe20007ffe0ff */
[----:B0-----:R-:W-:-:S06]  /*2d40*/  DADD R42, R6, R42 ;  /* 0x00000000062a7229 */ /* 0x001fcc000000002a */
[----:B------:R0:W1:Y:S01]  /*2d50*/  F2F.F32.F64 R6, R42 ;  /* 0x0000002a00067310 */ /* 0x0000620000301000 */
[----:B------:R-:W-:Y:S05]  /*2d60*/  @P0 BRA `(.L_x_386) ;  /* 0xfffffff0002c0947 */ /* 0x000fea000383ffff */
.L_x_369:
[----:B------:R-:W-:Y:S05]  /*2d70*/  BSYNC.RECONVERGENT B2 ;  /* 0x0000000000027941 */ /* 0x000fea0003800200 */
.L_x_368:
[----:B------:R-:W-:Y:S01]  /*2d80*/  ISETP.NE.AND P0, PT, R4, RZ, PT ;  /* 0x000000ff0400720c */ /* 0x000fe20003f05270 */
[----:B------:R-:W-:-:S12]  /*2d90*/  BSSY.RECONVERGENT B2, `(.L_x_387) ;  /* 0x00000f5000027945 */ /* 0x000fd80003800200 */
[----:B------:R-:W-:Y:S05]  /*2da0*/  @!P0 BRA `(.L_x_388) ;  /* 0x0000000c00cc8947 */ /* 0x000fea0003800000 */
[----:B------:R-:W-:Y:S01]  /*2db0*/  ISETP.GE.U32.AND P0, PT, R12, 0x3, PT ;  /* 0x000000030c00780c */ /* 0x000fe20003f06070 */
[----:B------:R-:W-:-:S12]  /*2dc0*/  BSSY.RECONVERGENT B3, `(.L_x_389) ;  /* 0x0000080000037945 */ /* 0x000fd80003800200 */
[----:B------:R-:W-:Y:S05]  /*2dd0*/  @!P0 BRA `(.L_x_390) ;  /* 0x0000000400f88947 */ /* 0x000fea0003800000 */
[----:B------:R-:W2:Y:S08]  /*2de0*/  LDC.64 R20, c[0x0][0x3a8] ;  /* 0x0000ea00ff147b82 */ /* 0x000eb00000000a00 */
[----:B------:R-:W3:Y:S01]  /*2df0*/  LDC.64 R22, c[0x0][0x3b8] ;  /* 0x0000ee00ff167b82 */ /* 0x000ee20000000a00 */
[----:B--2---:R-:W-:-:S05]  /*2e00*/  IMAD.WIDE R20, R11, 0x4, R20 ;  /* 0x000000040b147825 */ /* 0x004fca00078e0214 */
[----:B------:R-:W2:Y:S01]  /*2e10*/  LDG.E R30, desc[UR8][R20.64] ;  /* 0x00000008141e7981 */ /* 0x000ea2000c1e1900 */
[----:B---3--:R-:W-:-:S05]  /*2e20*/  IMAD.WIDE R22, R11, 0x4, R22 ;  /* 0x000000040b167825 */ /* 0x008fca00078e0216 */
[----:B------:R-:W3:Y:S01]  /*2e30*/  LDG.E R17, desc[UR8][R22.64] ;  /* 0x0000000816117981 */ /* 0x000ee2000c1e1900 */
[----:B------:R-:W4:Y:S01]  /*2e40*/  S2UR UR5, SR_CgaCtaId ;  /* 0x00000000000579c3 */ /* 0x000f220000008800 */
[----:B------:R-:W-:Y:S01]  /*2e50*/  UMOV UR4, 0x400 ;  /* 0x0000040000047882 */ /* 0x000fe20000000000 */
[----:B------:R-:W-:Y:S01]  /*2e60*/  IMAD.IADD R7, R8, 0x1, R11 ;  /* 0x0000000108077824 */ /* 0x000fe200078e020b */
[----:B------:R-:W-:Y:S01]  /*2e70*/  MOV R24, 0x1 ;  /* 0x0000000100187802 */ /* 0x000fe20000000f00 */
[----:B------:R-:W-:Y:S01]  /*2e80*/  BSSY.RECONVERGENT B4, `(.L_x_391) ;  /* 0x0000019000047945 */ /* 0x000fe20003800200 */
[----:B----4-:R-:W-:-:S06]  /*2e90*/  ULEA UR4, UR5, UR4, 0x18 ;  /* 0x0000000405047291 */ /* 0x010fcc000f8ec0ff */
[----:B------:R-:W-:-:S05]  /*2ea0*/  LEA R7, R7, UR4, 0x2 ;  /* 0x0000000407077c11 */ /* 0x000fca000f8e10ff */
[----:B------:R-:W3:Y:S01]  /*2eb0*/  LDS R10, [R7] ;  /* 0x00000000070a7984 */ /* 0x000ee20000000800 */
[----:B--2---:R-:W2:Y:S01]  /*2ec0*/  F2F.F64.F32 R30, R30 ;  /* 0x0000001e001e7310 */ /* 0x004ea20000201800 */
[----:B---3--:R-:W-:-:S07]  /*2ed0*/  FADD R10, R10, -R17 ;  /* 0x800000110a0a7221 */ /* 0x008fce0000000000 */
[----:B--2---:R-:W2:Y:S02]  /*2ee0*/  MUFU.RCP64H R25, R31 ;  /* 0x0000001f00197308 */ /* 0x004ea40000001800 */
[----:B--2---:R-:W-:-:S08]  /*2ef0*/  DFMA R26, -R30, R24, 1 ;  /* 0x3ff000001e1a742b */ /* 0x004fd00000000118 */
[----:B------:R-:W-:-:S08]  /*2f00*/  DFMA R26, R26, R26, R26 ;  /* 0x0000001a1a1a722b */ /* 0x000fd0000000001a */
[----:B------:R-:W-:Y:S01]  /*2f10*/  DFMA R24, R24, R26, R24 ;  /* 0x0000001a1818722b */ /* 0x000fe20000000018 */
[----:B------:R-:W-:-:S07]  /*2f20*/  FMUL R26, R10, R10 ;  /* 0x0000000a0a1a7220 */ /* 0x000fce0000400000 */
[----:B------:R-:W-:Y:S01]  /*2f30*/  DFMA R28, -R30, R24, 1 ;  /* 0x3ff000001e1c742b */ /* 0x000fe20000000118 */
[----:B------:R-:W2:Y:S07]  /*2f40*/  F2F.F64.F32 R26, R26 ;  /* 0x0000001a001a7310 */ /* 0x000eae0000201800 */
[----:B------:R-:W-:-:S08]  /*2f50*/  DFMA R24, R24, R28, R24 ;  /* 0x0000001c1818722b */ /* 0x000fd00000000018 */
[----:B--2---:R-:W-:Y:S01]  /*2f60*/  DMUL R28, R26, R24 ;  /* 0x000000181a1c7228 */ /* 0x004fe20000000000 */
[----:B------:R-:W-:-:S07]  /*2f70*/  FSETP.GEU.AND P1, PT, |R27|, 6.5827683646048100446e-37, PT ;  /* 0x036000001b00780b */ /* 0x000fce0003f2e200 */
[----:B------:R-:W-:-:S08]  /*2f80*/  DFMA R32, -R30, R28, R26 ;  /* 0x0000001c1e20722b */ /* 0x000fd0000000011a */
[----:B------:R-:W-:-:S10]  /*2f90*/  DFMA R24, R24, R32, R28 ;  /* 0x000000201818722b */ /* 0x000fd4000000001c */
[----:B------:R-:W-:-:S05]  /*2fa0*/  FFMA R10, RZ, R31, R25 ;  /* 0x0000001fff0a7223 */ /* 0x000fca0000000019 */
[----:B------:R-:W-:-:S13]  /*2fb0*/  FSETP.GT.AND P0, PT, |R10|, 1.469367938527859385e-39, PT ;  /* 0x001000000a00780b */ /* 0x000fda0003f04200 */
[----:B------:R-:W-:Y:S05]  /*2fc0*/  @P0 BRA P1, `(.L_x_392) ;  /* 0x0000000000100947 */ /* 0x000fea0000800000 */
[----:B------:R-:W-:-:S07]  /*2fd0*/  MOV R40, 0x2ff0 ;  /* 0x00002ff000287802 */ /* 0x000fce0000000f00 */
[----:B01----:R-:W-:Y:S05]  /*2fe0*/  CALL.REL.NOINC `($__internal_3_$__cuda_sm20_div_rn_f64_full) ;  /* 0x000000c000387944 */ /* 0x003fea0003c00000 */
[----:B------:R-:W-:Y:S01]  /*2ff0*/  IMAD.MOV.U32 R24, RZ, RZ, R42 ;  /* 0x000000ffff187224 */ /* 0x000fe200078e002a */
[----:B------:R-:W-:-:S07]  /*3000*/  MOV R25, R43 ;  /* 0x0000002b00197202 */ /* 0x000fce0000000f00 */
.L_x_392:
[----:B------:R-:W-:Y:S05]  /*3010*/  BSYNC.RECONVERGENT B4 ;  /* 0x0000000000047941 */ /* 0x000fea0003800200 */
.L_x_391:
[----:B------:R-:W2:Y:S04]  /*3020*/  LDG.E R30, desc[UR8][R20.64+0x4] ;  /* 0x00000408141e7981 */ /* 0x000ea8000c1e1900 */
[----:B------:R-:W3:Y:S01]  /*3030*/  LDG.E R17, desc[UR8][R22.64+0x4] ;  /* 0x0000040816117981 */ /* 0x000ee2000c1e1900 */
[----:B------:R-:W-:Y:S01]  /*3040*/  IMAD.MOV.U32 R26, RZ, RZ, 0x1 ;  /* 0x00000001ff1a7424 */ /* 0x000fe200078e00ff */
[----:B------:R-:W-:Y:S02]  /*3050*/  BSSY.RECONVERGENT B4, `(.L_x_393) ;  /* 0x0000018000047945 */ /* 0x000fe40003800200 */
[----:B------:R-:W3:Y:S01]  /*3060*/  LDS R10, [R7+0x4] ;  /* 0x00000400070a7984 */ /* 0x000ee20000000800 */
[----:B--2---:R-:W2:Y:S01]  /*3070*/  F2F.F64.F32 R30, R30 ;  /* 0x0000001e001e7310 */ /* 0x004ea20000201800 */
[----:B---3--:R-:W-:-:S07]  /*3080*/  FADD R10, R10, -R17 ;  /* 0x800000110a0a7221 */ /* 0x008fce0000000000 */
[----:B--2---:R-:W2:Y:S02]  /*3090*/  MUFU.RCP64H R27, R31 ;  /* 0x0000001f001b7308 */ /* 0x004ea40000001800 */
[----:B--2---:R-:W-:-:S08]  /*30a0*/  DFMA R28, -R30, R26, 1 ;  /* 0x3ff000001e1c742b */ /* 0x004fd0000000011a */
[----:B0-----:R-:W-:-:S08]  /*30b0*/  DFMA R42, R28, R28, R28 ;  /* 0x0000001c1c2a722b */ /* 0x001fd0000000001c */
[----:B------:R-:W-:Y:S01]  /*30c0*/  DFMA R42, R26, R42, R26 ;  /* 0x0000002a1a2a722b */ /* 0x000fe2000000001a */
[----:B------:R-:W-:-:S07]  /*30d0*/  FMUL R26, R10, R10 ;  /* 0x0000000a0a1a7220 */ /* 0x000fce0000400000 */
[----:B------:R-:W-:Y:S01]  /*30e0*/  DFMA R28, -R30, R42, 1 ;  /* 0x3ff000001e1c742b */ /* 0x000fe2000000012a */
[----:B------:R-:W0:Y:S07]  /*30f0*/  F2F.F64.F32 R26, R26 ;  /* 0x0000001a001a7310 */ /* 0x000e2e0000201800 */
[----:B------:R-:W-:Y:S02]  /*3100*/  DFMA R42, R42, R28, R42 ;  /* 0x0000001c2a2a722b */ /* 0x000fe4000000002a */
[----:B-1----:R-:W1:Y:S06]  /*3110*/  F2F.F64.F32 R28, R6 ;  /* 0x00000006001c7310 */ /* 0x002e6c0000201800 */
[----:B0-----:R-:W-:Y:S01]  /*3120*/  DMUL R32, R26, R42 ;  /* 0x0000002a1a207228 */ /* 0x001fe20000000000 */
[----:B------:R-:W-:-:S07]  /*3130*/  FSETP.GEU.AND P1, PT, |R27|, 6.5827683646048100446e-37, PT ;  /* 0x036000001b00780b */ /* 0x000fce0003f2e200 */
        /* <DEDUP_REMOVED lines=8> */
[----:B------:R-:W-:Y:S05]  /*31c0*/  CALL.REL.NOINC `($__internal_3_$__cuda_sm20_div_rn_f64_full) ;  /* 0x000000bc00c07944 */ /* 0x000fea0003c00000 */
.L_x_394:
[----:B------:R-:W-:Y:S05]  /*31d0*/  BSYNC.RECONVERGENT B4 ;  /* 0x0000000000047941 */ /* 0x000fea0003800200 */
.L_x_393:
[----:B------:R-:W2:Y:S04]  /*31e0*/  LDG.E R30, desc[UR8][R20.64+0x8] ;  /* 0x00000808141e7981 */ /* 0x000ea8000c1e1900 */
[----:B------:R-:W3:Y:S01]  /*31f0*/  LDG.E R17, desc[UR8][R22.64+0x8] ;  /* 0x0000080816117981 */ /* 0x000ee2000c1e1900 */
[----:B------:R-:W-:Y:S01]  /*3200*/  MOV R24, 0x1 ;  /* 0x0000000100187802 */ /* 0x000fe20000000f00 */
[----:B------:R-:W-:Y:S02]  /*3210*/  BSSY.RECONVERGENT B4, `(.L_x_395) ;  /* 0x000001a000047945 */ /* 0x000fe40003800200 */
[----:B------:R-:W3:Y:S01]  /*3220*/  LDS R6, [R7+0x8] ;  /* 0x0000080007067984 */ /* 0x000ee20000000800 */
        /* <DEDUP_REMOVED lines=9> */
[----:B------:R-:W-:Y:S02]  /*32c0*/  DFMA R24, R24, R28, R24 ;  /* 0x0000001c1818722b */ /* 0x000fe40000000018 */
[----:B------:R-:W1:Y:S06]  /*32d0*/  F2F.F64.F32 R28, R10 ;  /* 0x0000000a001c7310 */ /* 0x000e6c0000201800 */
        /* <DEDUP_REMOVED lines=11> */
[----:B------:R-:W-:Y:S01]  /*3390*/  IMAD.MOV.U32 R24, RZ, RZ, R42 ;  /* 0x000000ffff187224 */ /* 0x000fe200078e002a */
[----:B------:R-:W-:-:S07]  /*33a0*/  MOV R25, R43 ;  /* 0x0000002b00197202 */ /* 0x000fce0000000f00 */
.L_x_396:
[----:B------:R-:W-:Y:S05]  /*33b0*/  BSYNC.RECONVERGENT B4 ;  /* 0x0000000000047941 */ /* 0x000fea0003800200 */
.L_x_395:
        /* <DEDUP_REMOVED lines=27> */
.L_x_398:
[----:B------:R-:W-:Y:S05]  /*3570*/  BSYNC.RECONVERGENT B4 ;  /* 0x0000000000047941 */ /* 0x000fea0003800200 */
.L_x_397:
[----:B------:R-:W0:Y:S01]  /*3580*/  F2F.F64.F32 R6, R7 ;  /* 0x0000000700067310 */ /* 0x000e220000201800 */
[----:B------:R-:W-:Y:S01]  /*3590*/  IADD3 R11, PT, PT, R11, 0x4, RZ ;  /* 0x000000040b0b7810 */ /* 0x000fe20007ffe0ff */
[----:B0-----:R-:W-:-:S06]  /*35a0*/  DADD R42, R6, R42 ;  /* 0x00000000062a7229 */ /* 0x001fcc000000002a */
[----:B------:R2:W3:Y:S05]  /*35b0*/  F2F.F32.F64 R6, R42 ;  /* 0x0000002a00067310 */ /* 0x0004ea0000301000 */
.L_x_390:
[----:B------:R-:W-:Y:S05]  /*35c0*/  BSYNC.RECONVERGENT B3 ;  /* 0x0000000000037941 */ /* 0x000fea0003800200 */
.L_x_389:
[----:B------:R-:W-:-:S13]  /*35d0*/  ISETP.NE.AND P0, PT, R3, RZ, PT ;  /* 0x000000ff0300720c */ /* 0x000fda0003f05270 */
[----:B------:R-:W-:Y:S05]  /*35e0*/  @!P0 BRA `(.L_x_388) ;  /* 0x0000000400bc8947 */ /* 0x000fea0003800000 */
[----:B------:R-:W-:Y:S01]  /*35f0*/  ISETP.NE.AND P0, PT, R3, 0x1, PT ;  /* 0x000000010300780c */ /* 0x000fe20003f05270 */
[----:B------:R-:W-:-:S12]  /*3600*/  BSSY.RECONVERGENT B3, `(.L_x_399) ;  /* 0x0000046000037945 */ /* 0x000fd80003800200 */
[----:B------:R-:W-:Y:S05]  /*3610*/  @!P0 BRA `(.L_x_400) ;  /* 0x0000000400108947 */ /* 0x000fea0003800000 */
[----:B------:R-:W4:Y:S08]  /*3620*/  LDC.64 R20, c[0x0][0x3a8] ;  /* 0x0000ea00ff147b82 */ /* 0x000f300000000a00 */
[----:B------:R-:W5:Y:S01]  /*3630*/  LDC.64 R22, c[0x0][0x3b8] ;  /* 0x0000ee00ff167b82 */ /* 0x000f620000000a00 */
[----:B----4-:R-:W-:-:S05]  /*3640*/  IMAD.WIDE R20, R11, 0x4, R20 ;  /* 0x000000040b147825 */ /* 0x010fca00078e0214 */
[----:B------:R-:W4:Y:S01]  /*3650*/  LDG.E R30, desc[UR8][R20.64] ;  /* 0x00000008141e7981 */ /* 0x000f22000c1e1900 */
[----:B-----5:R-:W-:-:S05]  /*3660*/  IMAD.WIDE R22, R11, 0x4, R22 ;  /* 0x000000040b167825 */ /* 0x020fca00078e0216 */
[----:B------:R-:W5:Y:S01]  /*3670*/  LDG.E R17, desc[UR8][R22.64] ;  /* 0x0000000816117981 */ /* 0x000f62000c1e1900 */
[----:B------:R-:W0:Y:S01]  /*3680*/  S2UR UR5, SR_CgaCtaId ;  /* 0x00000000000579c3 */ /* 0x000e220000008800 */
[----:B------:R-:W-:Y:S01]  /*3690*/  UMOV UR4, 0x400 ;  /* 0x0000040000047882 */ /* 0x000fe20000000000 */
[----:B------:R-:W-:Y:S01]  /*36a0*/  IMAD.IADD R7, R8, 0x1, R11 ;  /* 0x0000000108077824 */ /* 0x000fe200078e020b */
[----:B------:R-:W-:Y:S01]  /*36b0*/  MOV R24, 0x1 ;  /* 0x0000000100187802 */ /* 0x000fe20000000f00 */
[----:B------:R-:W-:Y:S01]  /*36c0*/  BSSY.RECONVERGENT B4, `(.L_x_401) ;  /* 0x0000017000047945 */ /* 0x000fe20003800200 */
[----:B0-----:R-:W-:-:S06]  /*36d0*/  ULEA UR4, UR5, UR4, 0x18 ;  /* 0x0000000405047291 */ /* 0x001fcc000f8ec0ff */
[----:B------:R-:W-:-:S05]  /*36e0*/  LEA R7, R7, UR4, 0x2 ;  /* 0x0000000407077c11 */ /* 0x000fca000f8e10ff */
[----:B------:R-:W5:Y:S01]  /*36f0*/  LDS R10, [R7] ;  /* 0x00000000070a7984 */ /* 0x000f620000000800 */
[----:B----4-:R-:W0:Y:S01]  /*3700*/  F2F.F64.F32 R30, R30 ;  /* 0x0000001e001e7310 */ /* 0x010e220000201800 */
[----:B-----5:R-:W-:-:S07]  /*3710*/  FADD R10, R10, -R17 ;  /* 0x800000110a0a7221 */ /* 0x020fce0000000000 */
[----:B0-----:R-:W0:Y:S02]  /*3720*/  MUFU.RCP64H R25, R31 ;  /* 0x0000001f00197308 */ /* 0x001e240000001800 */
[----:B0-----:R-:W-:-:S08]  /*3730*/  DFMA R26, -R30, R24, 1 ;  /* 0x3ff000001e1a742b */ /* 0x001fd00000000118 */
        /* <DEDUP_REMOVED lines=14> */
[----:B-1-3--:R-:W-:Y:S05]  /*3820*/  CALL.REL.NOINC `($__internal_3_$__cuda_sm20_div_rn_f64_full) ;  /* 0x000000b800287944 */ /* 0x00afea0003c00000 */
.L_x_402:
[----:B------:R-:W-:Y:S05]  /*3830*/  BSYNC.RECONVERGENT B4 ;  /* 0x0000000000047941 */ /* 0x000fea0003800200 */
.L_x_401:
[----:B------:R-:W2:Y:S04]  /*3840*/  LDG.E R30, desc[UR8][R20.64+0x4] ;  /* 0x00000408141e7981 */ /* 0x000ea8000c1e1900 */
[----:B------:R-:W4:Y:S01]  /*3850*/  LDG.E R22, desc[UR8][R22.64+0x4] ;  /* 0x0000040816167981 */ /* 0x000f22000c1e1900 */
[----:B------:R-:W-:Y:S01]  /*3860*/  IMAD.MOV.U32 R24, RZ, RZ, 0x1 ;  /* 0x00000001ff187424 */ /* 0x000fe200078e00ff */
[----:B------:R-:W-:Y:S02]  /*3870*/  BSSY.RECONVERGENT B4, `(.L_x_403) ;  /* 0x000001a000047945 */ /* 0x000fe40003800200 */
[----:B------:R-:W4:Y:S01]  /*3880*/  LDS R7, [R7+0x4] ;  /* 0x0000040007077984 */ /* 0x000f220000000800 */
[----:B--2---:R-:W0:Y:S01]  /*3890*/  F2F.F64.F32 R30, R30 ;  /* 0x0000001e001e7310 */ /* 0x004e220000201800 */
[----:B----4-:R-:W-:-:S07]  /*38a0*/  FADD R10, R7, -R22 ;  /* 0x80000016070a7221 */ /* 0x010fce0000000000 */
[----:B-1-3--:R-:W1:Y:S08]  /*38b0*/  F2F.F64.F32 R6, R6 ;  /* 0x0000000600067310 */ /* 0x00ae700000201800 */
        /* <DEDUP_REMOVED lines=19> */
[----:B------:R-:W-:Y:S01]  /*39f0*/  MOV R20, R42 ;  /* 0x0000002a00147202 */ /* 0x000fe20000000f00 */
[----:B------:R-:W-:-:S07]  /*3a00*/  IMAD.MOV.U32 R21, RZ, RZ, R43 ;  /* 0x000000ffff157224 */ /* 0x000fce00078e002b */
.L_x_404:
[----:B------:R-:W-:Y:S05]  /*3a10*/  BSYNC.RECONVERGENT B4 ;  /* 0x0000000000047941 */ /* 0x000fea0003800200 */
.L_x_403:
[----:B------:R-:W0:Y:S01]  /*3a20*/  F2F.F64.F32 R6, R7 ;  /* 0x0000000700067310 */ /* 0x000e220000201800 */
[----:B------:R-:W-:Y:S01]  /*3a30*/  IADD3 R11, PT, PT, R11, 0x2, RZ ;  /* 0x000000020b0b7810 */ /* 0x000fe20007ffe0ff */
[----:B0-----:R-:W-:-:S06]  /*3a40*/  DADD R20, R6, R20 ;  /* 0x0000000006147229 */ /* 0x001fcc0000000014 */
[----:B------:R4:W0:Y:S05]  /*3a50*/  F2F.F32.F64 R6, R20 ;  /* 0x0000001400067310 */ /* 0x00082a0000301000 */
.L_x_400:
[----:B------:R-:W-:Y:S05]  /*3a60*/  BSYNC.RECONVERGENT B3 ;  /* 0x0000000000037941 */ /* 0x000fea0003800200 */
.L_x_399:
[----:B------:R-:W-:-:S13]  /*3a70*/  LOP3.LUT P0, RZ, R5, 0x1, RZ, 0xc0, !PT ;  /* 0x0000000105ff7812 */ /* 0x000fda000780c0ff */
[----:B------:R-:W-:Y:S05]  /*3a80*/  @!P0 BRA `(.L_x_388) ;  /* 0x0000000000948947 */ /* 0x000fea0003800000 */
[----:B------:R-:W5:Y:S08]  /*3a90*/  LDC.64 R22, c[0x0][0x3a8] ;  /* 0x0000ea00ff167b82 */ /* 0x000f700000000a00 */
[----:B----4-:R-:W4:Y:S01]  /*3aa0*/  LDC.64 R20, c[0x0][0x3b8] ;  /* 0x0000ee00ff147b82 */ /* 0x010f220000000a00 */
[----:B-----5:R-:W-:-:S05]  /*3ab0*/  IMAD.WIDE R22, R11, 0x4, R22 ;  /* 0x000000040b167825 */ /* 0x020fca00078e0216 */
[----:B------:R-:W5:Y:S01]  /*3ac0*/  LDG.E R30, desc[UR8][R22.64] ;  /* 0x00000008161e7981 */ /* 0x000f62000c1e1900 */
[----:B----4-:R-:W-:-:S06]  /*3ad0*/  IMAD.WIDE R20, R11, 0x4, R20 ;  /* 0x000000040b147825 */ /* 0x010fcc00078e0214 */
[----:B------:R-:W4:Y:S01]  /*3ae0*/  LDG.E R21, desc[UR8][R20.64] ;  /* 0x0000000814157981 */ /* 0x000f22000c1e1900 */
[----:B------:R-:W0:Y:S01]  /*3af0*/  S2UR UR5, SR_CgaCtaId ;  /* 0x00000000000579c3 */ /* 0x000e220000008800 */
[----:B------:R-:W-:Y:S01]  /*3b00*/  UMOV UR4, 0x400 ;  /* 0x0000040000047882 */ /* 0x000fe20000000000 */
[----:B------:R-:W-:Y:S01]  /*3b10*/  IMAD.IADD R8, R8, 0x1, R11 ;  /* 0x0000000108087824 */ /* 0x000fe200078e020b */
[----:B------:R-:W-:Y:S01]  /*3b20*/  MOV R10, 0x1 ;  /* 0x00000001000a7802 */ /* 0x000fe20000000f00 */
[----:B------:R-:W-:Y:S01]  /*3b30*/  BSSY.RECONVERGENT B3, `(.L_x_405) ;  /* 0x0000017000037945 */ /* 0x000fe20003800200 */
[----:B0-----:R-:W-:-:S06]  /*3b40*/  ULEA UR4, UR5, UR4, 0x18 ;  /* 0x0000000405047291 */ /* 0x001fcc000f8ec0ff */
[----:B------:R-:W-:-:S06]  /*3b50*/  LEA R8, R8, UR4, 0x2 ;  /* 0x0000000408087c11 */ /* 0x000fcc000f8e10ff */
[----:B------:R-:W4:Y:S01]  /*3b60*/  LDS R8, [R8] ;  /* 0x0000000008087984 */ /* 0x000f220000000800 */
[----:B-----5:R-:W0:Y:S01]  /*3b70*/  F2F.F64.F32 R30, R30 ;  /* 0x0000001e001e7310 */ /* 0x020e220000201800 */
[----:B----4-:R-:W-:-:S04]  /*3b80*/  FADD R21, R8, -R21 ;  /* 0x8000001508157221 */ /* 0x010fc80000000000 */
[----:B------:R-:W-:-:S03]  /*3b90*/  FMUL R26, R21, R21 ;  /* 0x00000015151a7220 */ /* 0x000fc60000400000 */
[----:B0-----:R-:W0:Y:S08]  /*3ba0*/  MUFU.RCP64H R11, R31 ;  /* 0x0000001f000b7308 */ /* 0x001e300000001800 */
[----:B------:R-:W4:Y:S01]  /*3bb0*/  F2F.F64.F32 R26, R26 ;  /* 0x0000001a001a7310 */ /* 0x000f220000201800 */
[----:B0-----:R-:W-:Y:S01]  /*3bc0*/  DFMA R22, -R30, R10, 1 ;  /* 0x3ff000001e16742b */ /* 0x001fe2000000010a */
[----:B----4-:R-:W-:-:S07]  /*3bd0*/  FSETP.GEU.AND P1, PT, |R27|, 6.5827683646048100446e-37, PT ;  /* 0x036000001b00780b */ /* 0x010fce0003f2e200 */
[----:B------:R-:W-:-:S08]  /*3be0*/  DFMA R22, R22, R22, R22 ;  /* 0x000000161616722b */ /* 0x000fd00000000016 */
[----:B------:R-:W-:-:S08]  /*3bf0*/  DFMA R22, R10, R22, R10 ;  /* 0x000000160a16722b */ /* 0x000fd0000000000a */
[----:B------:R-:W-:-:S08]  /*3c00*/  DFMA R10, -R30, R22, 1 ;  /* 0x3ff000001e0a742b */ /* 0x000fd00000000116 */
[----:B------:R-:W-:-:S08]  /*3c10*/  DFMA R10, R22, R10, R22 ;  /* 0x0000000a160a722b */ /* 0x000fd00000000016 */
[----:B--2---:R-:W-:-:S08]  /*3c20*/  DMUL R42, R26, R10 ;  /* 0x0000000a1a2a7228 */ /* 0x004fd00000000000 */
[----:B------:R-:W-:-:S08]  /*3c30*/  DFMA R20, -R30, R42, R26 ;  /* 0x0000002a1e14722b */ /* 0x000fd0000000011a */
[----:B------:R-:W-:-:S10]  /*3c40*/  DFMA R42, R10, R20, R42 ;  /* 0x000000140a2a722b */ /* 0x000fd4000000002a */
[----:B------:R-:W-:-:S05]  /*3c50*/  FFMA R7, RZ, R31, R43 ;  /* 0x0000001fff077223 */ /* 0x000fca000000002b */
[----:B------:R-:W-:-:S13]  /*3c60*/  FSETP.GT.AND P0, PT, |R7|, 1.469367938527859385e-39, PT ;  /* 0x001000000700780b */ /* 0x000fda0003f04200 */
[----:B------:R-:W-:Y:S05]  /*3c70*/  @P0 BRA P1, `(.L_x_406) ;  /* 0x0000000000080947 */ /* 0x000fea0000800000 */
[----:B------:R-:W-:-:S07]  /*3c80*/  MOV R40, 0x3ca0 ;  /* 0x00003ca000287802 */ /* 0x000fce0000000f00 */
[----:B-1-3--:R-:W-:Y:S05]  /*3c90*/  CALL.REL.NOINC `($__internal_3_$__cuda_sm20_div_rn_f64_full) ;  /* 0x000000b4000c7944 */ /* 0x00afea0003c00000 */
.L_x_406:
[----:B------:R-:W-:Y:S05]  /*3ca0*/  BSYNC.RECONVERGENT B3 ;  /* 0x0000000000037941 */ /* 0x000fea0003800200 */
.L_x_405:
[----:B-1-3--:R-:W0:Y:S02]  /*3cb0*/  F2F.F64.F32 R6, R6 ;  /* 0x0000000600067310 */ /* 0x00ae240000201800 */
[----:B0-----:R-:W-:-:S06]  /*3cc0*/  DADD R42, R6, R42 ;  /* 0x00000000062a7229 */ /* 0x001fcc000000002a */
[----:B------:R0:W1:Y:S05]  /*3cd0*/  F2F.F32.F64 R6, R42 ;  /* 0x0000002a00067310 */ /* 0x00006a0000301000 */
.L_x_388:
[----:B------:R-:W-:Y:S05]  /*3ce0*/  BSYNC.RECONVERGENT B2 ;  /* 0x0000000000027941 */ /* 0x000fea0003800200 */
.L_x_387:
[----:B01-3--:R-:W-:-:S07]  /*3cf0*/  FMUL R8, R6, 0.5 ;  /* 0x3f00000006087820 */ /* 0x00bfce0000400000 */
.L_x_367:
        /* <DEDUP_REMOVED lines=17> */
[----:B----4-:R-:W-:-:S08]  /*3e10*/  DMUL R20, R6, -UR4 ;  /* 0x8000000406147c28 */ /* 0x010fd00008000000 */
        /* <DEDUP_REMOVED lines=16> */
[----:B------:R-:W-:Y:S01]  /*3f20*/  MOV R6, 0x3b39803f ;  /* 0x3b39803f00067802 */ /* 0x000fe20000000f00 */
[----:B------:R-:W-:-:S03]  /*3f30*/  IMAD.MOV.U32 R7, RZ, RZ, 0x3c7abc9e ;  /* 0x3c7abc9eff077424 */ /* 0x000fc600078e00ff */
        /* <DEDUP_REMOVED lines=8> */
[----:B------:R-:W-:Y:S01]  /*3fc0*/  UMOV UR7, 0x3fb55555 ;  /* 0x3fb5555500077882 */ /* 0x000fe20000000000 */
[----:B------:R-:W-:-:S05]  /*3fd0*/  DFMA R22, R28, UR10, R20 ;  /* 0x0000000a1c167c2b */ /* 0x000fca0008000014 */
[----:B------:R-:W-:-:S03]  /*3fe0*/  DFMA R24, R10, R24, UR6 ;  /* 0x000000060a187e2b */ /* 0x000fc60008000018 */
[----:B------:R-:W-:-:S05]  /*3ff0*/  DFMA R28, -R28, 3, R22 ;  /* 0x400800001c1c782b */ /* 0x000fca0000000116 */
[----:B------:R-:W-:Y:S01]  /*4000*/  DMUL R24, R10, R24 ;  /* 0x000000180a187228 */ /* 0x000fe20000000000 */
[----:B------:R-:W-:Y:S02]  /*4010*/  FADD R11, R9, -R8 ;  /* 0x80000008090b7221 */ /* 0x000fe40000000000 */
[----:B------:R-:W-:-:S05]  /*4020*/  DADD R28, -R20, R28 ;  /* 0x00000000141c7229 */ /* 0x000fca000000011c */
[----:B------:R-:W-:-:S08]  /*4030*/  DFMA R24, R20, R24, R26 ;  /* 0x000000181418722b */ /* 0x000fd0000000001a */
[----:B------:R-:W-:-:S08]  /*4040*/  DADD R24, R24, -R28 ;  /* 0x0000000018187229 */ /* 0x000fd0000000081c */
[----:B------:R-:W-:Y:S01]  /*4050*/  DFMA R24, R6, UR10, R24 ;  /* 0x0000000a06187c2b */ /* 0x000fe20008000018 */
[----:B0-----:R-:W-:-:S05]  /*4060*/  MOV R7, UR4 ;  /* 0x0000000400077c02 */ /* 0x001fca0008000f00 */
[----:B------:R-:W-:Y:S02]  /*4070*/  IMAD.IADD R16, R16, 0x1, R7 ;  /* 0x0000000110107824 */ /* 0x000fe400078e0207 */
[----:B------:R-:W-:-:S03]  /*4080*/  DADD R24, R22, R24 ;  /* 0x0000000016187229 */ /* 0x000fc60000000018 */
[----:B------:R-:W-:-:S05]  /*4090*/  ISETP.GE.AND P1, PT, R16, R15, PT ;  /* 0x0000000f1000720c */ /* 0x000fca0003f26270 */
        /* <DEDUP_REMOVED lines=8> */
.L_x_366:
[----:B0-----:R-:W0:Y:S01]  /*4120*/  LDC.64 R2, c[0x0][0x3e8] ;  /* 0x0000fa00ff027b82 */ /* 0x001e220000000a00 */
[----:B------:R-:W-:Y:S01]  /*4130*/  ISETP.GE.AND P0, PT, R7, 0x1, PT ;  /* 0x000000010700780c */ /* 0x000fe20003f06270 */
[----:B------:R-:W-:Y:S01]  /*4140*/  BSSY.RECONVERGENT B0, `(.L_x_408) ;  /* 0x000004c000007945 */ /* 0x000fe20003800200 */
[----:B0-----:R-:W-:-:S05]  /*4150*/  IMAD.WIDE R2, R38, 0x4, R2 ;  /* 0x0000000426027825 */ /* 0x001fca00078e0202 */
[----:B------:R0:W-:Y:S06]  /*4160*/  STG.E desc[UR8][R2.64], R14 ;  /* 0x0000000e02007986 */ /* 0x0001ec000c101908 */
[----:B------:R-:W-:Y:S05]  /*4170*/  @!P0 BRA `(.L_x_409) ;  /* 0x0000000400208947 */ /* 0x000fea0003800000 */
[C---:B0-----:R-:W-:Y:S01]  /*4180*/  VIADDMNMX R2, R39.reuse, 0x1, R0, !PT ;  /* 0x0000000127027846 */ /* 0x041fe20007800100 */
[----:B------:R-:W-:Y:S01]  /*4190*/  BSSY.RECONVERGENT B1, `(.L_x_410) ;  /* 0x0000015000017945 */ /* 0x000fe20003800200 */
[----:B------:R-:W-:Y:S01]  /*41a0*/  MOV R17, R39 ;  /* 0x0000002700117202 */ /* 0x000fe20000000f00 */
[----:B------:R-:W-:Y:S01]  /*41b0*/  IMAD.MOV.U32 R13, RZ, RZ, R39 ;  /* 0x000000ffff0d7224 */ /* 0x000fe200078e0027 */
[C---:B------:R-:W-:Y:S01]  /*41c0*/  IADD3 R6, PT, PT, -R39.reuse, R2, RZ ;  /* 0x0000000227067210 */ /* 0x040fe20007ffe1ff */
[----:B------:R-:W-:-:S03]  /*41d0*/  IMAD.IADD R2, R39, 0x1, -R2 ;  /* 0x0000000127027824 */ /* 0x000fc600078e0a02 */
[----:B------:R-:W-:Y:S02]  /*41e0*/  LOP3.LUT P0, R6, R6, 0x3, RZ, 0xc0, !PT ;  /* 0x0000000306067812 */ /* 0x000fe4000780c0ff */
[----:B------:R-:W-:Y:S02]  /*41f0*/  ISETP.GT.U32.AND P1, PT, R2, -0x4, PT ;  /* 0xfffffffc0200780c */ /* 0x000fe40003f24070 */
[----:B------:R-:W-:-:S09]  /*4200*/  ISETP.NE.AND P2, PT, R6, RZ, PT ;  /* 0x000000ff0600720c */ /* 0x000fd20003f45270 */
[----:B------:R-:W-:Y:S05]  /*4210*/  @!P0 BRA `(.L_x_411) ;  /* 0x0000000000308947 */ /* 0x000fea0003800000 */
[----:B------:R-:W0:Y:S01]  /*4220*/  LDC.64 R8, c[0x0][0x3b0] ;  /* 0x0000ec00ff087b82 */ /* 0x000e220000000a00 */
[----:B------:R-:W-:Y:S02]  /*4230*/  HFMA2 R15, -RZ, RZ, 0, 0 ;  /* 0x00000000ff0f7431 */ /* 0x000fe400000001ff */
[----:B------:R-:W-:-:S05]  /*4240*/  IMAD.MOV.U32 R13, RZ, RZ, R39 ;  /* 0x000000ffff0d7224 */ /* 0x000fca00078e0027 */
[----:B------:R-:W1:Y:S02]  /*4250*/  LDC.64 R10, c[0x0][0x3a8] ;  /* 0x0000ea00ff0a7b82 */ /* 0x000e640000000a00 */
.L_x_412:
[----:B-1-3--:R-:W-:-:S06]  /*4260*/  IMAD.WIDE R2, R13, 0x4, R10 ;  /* 0x000000040d027825 */ /* 0x00afcc00078e020a */
[----:B------:R-:W3:Y:S01]  /*4270*/  LDG.E R3, desc[UR8][R2.64] ;  /* 0x0000000802037981 */ /* 0x000ee2000c1e1900 */
[----:B0-----:R-:W-:Y:S01]  /*4280*/  IMAD.WIDE R4, R13, 0x4, R8 ;  /* 0x000000040d047825 */ /* 0x001fe200078e0208 */
[----:B------:R-:W-:-:S03]  /*4290*/  IADD3 R15, PT, PT, R15, 0x1, RZ ;  /* 0x000000010f0f7810 */ /* 0x000fc60007ffe0ff */
[----:B------:R-:W-:Y:S01]  /*42a0*/  VIADD R13, R13, 0x1 ;  /* 0x000000010d0d7836 */ /* 0x000fe20000000000 */
[----:B------:R-:W-:Y:S01]  /*42b0*/  ISETP.NE.AND P0, PT, R15, R6, PT ;  /* 0x000000060f00720c */ /* 0x000fe20003f05270 */
[----:B---3--:R3:W-:-:S12]  /*42c0*/  STG.E desc[UR8][R4.64], R3 ;  /* 0x0000000304007986 */ /* 0x0087d8000c101908 */
[----:B------:R-:W-:Y:S05]  /*42d0*/  @P0 BRA `(.L_x_412) ;  /* 0xfffffffc00e00947 */ /* 0x000fea000383ffff */
.L_x_411:
[----:B------:R-:W-:Y:S05]  /*42e0*/  BSYNC.RECONVERGENT B1 ;  /* 0x0000000000017941 */ /* 0x000fea0003800200 */
.L_x_410:
[----:B------:R-:W-:Y:S04]  /*42f0*/  BSSY.RECONVERGENT B1, `(.L_x_413) ;  /* 0x0000011000017945 */ /* 0x000fe80003800200 */
[----:B------:R-:W-:Y:S05]  /*4300*/  @P1 BRA `(.L_x_414) ;  /* 0x00000000003c1947 */ /* 0x000fea0003800000 */
.L_x_415:
[----:B0--3--:R-:W0:Y:S08]  /*4310*/  LDC.64 R2, c[0x0][0x3a8] ;  /* 0x0000ea00ff027b82 */ /* 0x009e300000000a00 */
[----:B------:R-:W1:Y:S01]  /*4320*/  LDC.64 R4, c[0x0][0x3b0] ;  /* 0x0000ec00ff047b82 */ /* 0x000e620000000a00 */
[----:B0-----:R-:W-:-:S05]  /*4330*/  IMAD.WIDE R2, R13, 0x4, R2 ;  /* 0x000000040d027825 */ /* 0x001fca00078e0202 */
[----:B------:R-:W3:Y:S01]  /*4340*/  LDG.E R9, desc[UR8][R2.64] ;  /* 0x0000000802097981 */ /* 0x000ee2000c1e1900 */
[----:B-1----:R-:W-:-:S05]  /*4350*/  IMAD.WIDE R4, R13, 0x4, R4 ;  /* 0x000000040d047825 */ /* 0x002fca00078e0204 */
[----:B---3--:R0:W-:Y:S04]  /*4360*/  STG.E desc[UR8][R4.64], R9 ;  /* 0x0000000904007986 */ /* 0x0081e8000c101908 */
[----:B------:R-:W3:Y:S04]  /*4370*/  LDG.E R11, desc[UR8][R2.64+0x4] ;  /* 0x00000408020b7981 */ /* 0x000ee8000c1e1900 */
[----:B---3--:R0:W-:Y:S04]  /*4380*/  STG.E desc[UR8][R4.64+0x4], R11 ;  /* 0x0000040b04007986 */ /* 0x0081e8000c101908 */
[----:B------:R-:W3:Y:S04]  /*4390*/  LDG.E R15, desc[UR8][R2.64+0x8] ;  /* 0x00000808020f7981 */ /* 0x000ee8000c1e1900 */
[----:B---3--:R0:W-:Y:S04]  /*43a0*/  STG.E desc[UR8][R4.64+0x8], R15 ;  /* 0x0000080f04007986 */ /* 0x0081e8000c101908 */
[----:B------:R-:W3:Y:S01]  /*43b0*/  LDG.E R19, desc[UR8][R2.64+0xc] ;  /* 0x00000c0802137981 */ /* 0x000ee2000c1e1900 */
[----:B------:R-:W-:-:S04]  /*43c0*/  IADD3 R13, PT, PT, R13, 0x4, RZ ;  /* 0x000000040d0d7810 */ /* 0x000fc80007ffe0ff */
[----:B------:R-:W-:Y:S01]  /*43d0*/  ISETP.GE.AND P0, PT, R13, R0, PT ;  /* 0x000000000d00720c */ /* 0x000fe20003f06270 */
[----:B---3--:R0:W-:-:S12]  /*43e0*/  STG.E desc[UR8][R4.64+0xc], R19 ;  /* 0x00000c1304007986 */ /* 0x0081d8000c101908 */
[----:B------:R-:W-:Y:S05]  /*43f0*/  @!P0 BRA `(.L_x_415) ;  /* 0xfffffffc00c48947 */ /* 0x000fea000383ffff */
.L_x_414:
[----:B------:R-:W-:Y:S05]  /*4400*/  BSYNC.RECONVERGENT B1 ;  /* 0x0000000000017941 */ /* 0x000fea0003800200 */
.L_x_413:
[----:B------:R-:W-:Y:S04]  /*4410*/  BSSY.RECONVERGENT B1, `(.L_x_416) ;  /* 0x000000e000017945 */ /* 0x000fe80003800200 */
[----:B------:R-:W-:Y:S05]  /*4420*/  @!P2 BRA `(.L_x_417) ;  /* 0x000000000030a947 */ /* 0x000fea0003800000 */
[----:B0-----:R-:W0:Y:S01]  /*4430*/  LDC.64 R8, c[0x0][0x3c0] ;  /* 0x0000f000ff087b82 */ /* 0x001e220000000a00 */
[----:B------:R-:W-:Y:S01]  /*4440*/  IMAD.MOV.U32 R13, RZ, RZ, RZ ;  /* 0x000000ffff0d7224 */ /* 0x000fe200078e00ff */
[----:B------:R-:W-:-:S06]  /*4450*/  MOV R17, R39 ;  /* 0x0000002700117202 */ /* 0x000fcc0000000f00 */
[----:B------:R-:W1:Y:S02]  /*4460*/  LDC.64 R10, c[0x0][0x3b8] ;  /* 0x0000ee00ff0a7b82 */ /* 0x000e640000000a00 */
.L_x_418:
[----:B-1-34-:R-:W-:-:S06]  /*4470*/  IMAD.WIDE R2, R17, 0x4, R10 ;  /* 0x0000000411027825 */ /* 0x01afcc00078e020a */
[----:B------:R-:W3:Y:S01]  /*4480*/  LDG.E R3, desc[UR8][R2.64] ;  /* 0x0000000802037981 */ /* 0x000ee2000c1e1900 */
[C---:B0-----:R-:W-:Y:S01]  /*4490*/  IMAD.WIDE R4, R17.reuse, 0x4, R8 ;  /* 0x0000000411047825 */ /* 0x041fe200078e0208 */
[----:B------:R-:W-:-:S03]  /*44a0*/  IADD3 R17, PT, PT, R17, 0x1, RZ ;  /* 0x0000000111117810 */ /* 0x000fc60007ffe0ff */
[----:B------:R-:W-:-:S05]  /*44b0*/  VIADD R13, R13, 0x1 ;  /* 0x000000010d0d7836 */ /* 0x000fca0000000000 */
[----:B------:R-:W-:Y:S01]  /*44c0*/  ISETP.NE.AND P0, PT, R13, R6, PT ;  /* 0x000000060d00720c */ /* 0x000fe20003f05270 */
[----:B---3--:R4:W-:-:S12]  /*44d0*/  STG.E desc[UR8][R4.64], R3 ;  /* 0x0000000304007986 */ /* 0x0089d8000c101908 */
[----:B------:R-:W-:Y:S05]  /*44e0*/  @P0 BRA `(.L_x_418) ;  /* 0xfffffffc00e00947 */ /* 0x000fea000383ffff */
.L_x_417:
[----:B------:R-:W-:Y:S05]  /*44f0*/  BSYNC.RECONVERGENT B1 ;  /* 0x0000000000017941 */ /* 0x000fea0003800200 */
.L_x_416:
[----:B------:R-:W-:Y:S05]  /*4500*/  @P1 BRA `(.L_x_409) ;  /* 0x00000000003c1947 */ /* 0x000fea0003800000 */
.L_x_419:
[----:B-1-34-:R-:W1:Y:S08]  /*4510*/  LDC.64 R2, c[0x0][0x3b8] ;  /* 0x0000ee00ff027b82 */ /* 0x01ae700000000a00 */
[----:B0-----:R-:W0:Y:S01]  /*4520*/  LDC.64 R4, c[0x0][0x3c0] ;  /* 0x0000f000ff047b82 */ /* 0x001e220000000a00 */
[----:B-1----:R-:W-:-:S05]  /*4530*/  IMAD.WIDE R2, R17, 0x4, R2 ;  /* 0x0000000411027825 */ /* 0x002fca00078e0202 */
[----:B------:R-:W3:Y:S01]  /*4540*/  LDG.E R9, desc[UR8][R2.64] ;  /* 0x0000000802097981 */ /* 0x000ee2000c1e1900 */
[----:B0-----:R-:W-:-:S05]  /*4550*/  IMAD.WIDE R4, R17, 0x4, R4 ;  /* 0x0000000411047825 */ /* 0x001fca00078e0204 */
[----:B---3--:R1:W-:Y:S04]  /*4560*/  STG.E desc[UR8][R4.64], R9 ;  /* 0x0000000904007986 */ /* 0x0083e8000c101908 */
[----:B------:R-:W3:Y:S04]  /*4570*/  LDG.E R11, desc[UR8][R2.64+0x4] ;  /* 0x00000408020b7981 */ /* 0x000ee8000c1e1900 */
[----:B---3--:R1:W-:Y:S04]  /*4580*/  STG.E desc[UR8][R4.64+0x4], R11 ;  /* 0x0000040b04007986 */ /* 0x0083e8000c101908 */
[----:B------:R-:W3:Y:S04]  /*4590*/  LDG.E R13, desc[UR8][R2.64+0x8] ;  /* 0x00000808020d7981 */ /* 0x000ee8000c1e1900 */
[----:B---3--:R1:W-:Y:S04]  /*45a0*/  STG.E desc[UR8][R4.64+0x8], R13 ;  /* 0x0000080d04007986 */ /* 0x0083e8000c101908 */
[----:B------:R-:W3:Y:S01]  /*45b0*/  LDG.E R15, desc[UR8][R2.64+0xc] ;  /* 0x00000c08020f7981 */ /* 0x000ee2000c1e1900 */
[----:B------:R-:W-:-:S05]  /*45c0*/  VIADD R17, R17, 0x4 ;  /* 0x0000000411117836 */ /* 0x000fca0000000000 */
[----:B------:R-:W-:Y:S01]  /*45d0*/  ISETP.GE.AND P0, PT, R17, R0, PT ;  /* 0x000000001100720c */ /* 0x000fe20003f06270 */
[----:B---3--:R1:W-:-:S12]  /*45e0*/  STG.E desc[UR8][R4.64+0xc], R15 ;  /* 0x00000c0f04007986 */ /* 0x0083d8000c101908 */
[----:B------:R-:W-:Y:S05]  /*45f0*/  @!P0 BRA `(.L_x_419) ;  /* 0xfffffffc00c48947 */ /* 0x000fea000383ffff */
.L_x_409:
[----:B------:R-:W-:Y:S05]  /*4600*/  BSYNC.RECONVERGENT B0 ;  /* 0x0000000000007941 */ /* 0x000fea0003800200 */
.L_x_408:
[----:B0-----:R-:W0:Y:S02]  /*4610*/  LDC R2, c[0x0][0x390] ;  /* 0x0000e400ff027b82 */ /* 0x001e240000000800 */
[----:B0-----:R-:W-:-:S13]  /*4620*/  ISETP.GE.AND P0, PT, R2, 0x1, PT ;  /* 0x000000010200780c */ /* 0x001fda0003f06270 */
[----:B------:R-:W-:Y:S05]  /*4630*/  @!P0 EXIT ;  /* 0x000000000000894d */ /* 0x000fea0003800000 */
[----:B------:R-:W0:Y:S01]  /*4640*/  LDCU UR6, c[0x0][0x38c] ;  /* 0x00007180ff0677ac */ /* 0x000e220008000800 */
[----:B------:R-:W5:Y:S01]  /*4650*/  LDC.64 R20, c[0x0][0x3f0] ;  /* 0x0000fc00ff147b82 */ /* 0x000f620000000a00 */
[----:B------:R-:W2:Y:S01]  /*4660*/  I2F.F64 R18, R7 ;  /* 0x0000000700127312 */ /* 0x000ea20000201c00 */
[----:B------:R-:W-:Y:S01]  /*4670*/  VIADDMNMX R14, R39, 0x1, R0, !PT ;  /* 0x00000001270e7846 */ /* 0x000fe20007800100 */
[----:B------:R-:W-:Y:S01]  /*4680*/  HFMA2 R16, -RZ, RZ, 0, 0 ;  /* 0x00000000ff107431 */ /* 0x000fe200000001ff */
[----:B-1----:R-:W-:Y:S02]  /*4690*/  LOP3.LUT R15, RZ, R39, RZ, 0x33, !PT ;  /* 0x00000027ff0f7212 */ /* 0x002fe400078e33ff */
[----:B------:R-:W-:Y:S02]  /*46a0*/  LOP3.LUT R37, R7, 0xf, RZ, 0xc0, !PT ;  /* 0x0000000f07257812 */ /* 0x000fe400078ec0ff */
[----:B---34-:R-:W1:Y:S01]  /*46b0*/  LDC.64 R2, c[0x0][0x3b8] ;  /* 0x0000ee00ff027b82 */ /* 0x018e620000000a00 */
[----:B------:R-:W-:Y:S01]  /*46c0*/  IMAD.IADD R15, R14, 0x1, R15 ;  /* 0x000000010e0f7824 */ /* 0x000fe200078e020f */
[----:B------:R-:W-:-:S02]  /*46d0*/  IADD3 R14, PT, PT, -R39, R14, RZ ;  /* 0x0000000e270e7210 */ /* 0x000fc40007ffe1ff */
[C---:B------:R-:W-:Y:S02]  /*46e0*/  LOP3.LUT R36, R7.reuse, 0x7, RZ, 0xc0, !PT ;  /* 0x0000000707247812 */ /* 0x040fe400078ec0ff */
[----:B------:R-:W-:Y:S02]  /*46f0*/  LOP3.LUT R9, R14, 0xfffffff0, RZ, 0xc0, !PT ;  /* 0xfffffff00e097812 */ /* 0x000fe400078ec0ff */
[----:B------:R-:W3:Y:S01]  /*4700*/  LDC.64 R22, c[0x0][0x3c0] ;  /* 0x0000f000ff167b82 */ /* 0x000ee20000000a00 */
[C---:B0-----:R-:W-:Y:S01]  /*4710*/  VIMNMX R4, PT, PT, R7.reuse, UR6, PT ;  /* 0x0000000607047c48 */ /* 0x041fe2000bfe0100 */
[----:B--2---:R-:W-:Y:S01]  /*4720*/  DMUL R18, R18, -0.5 ;  /* 0xbfe0000012127828 */ /* 0x004fe20000000000 */
[----:B------:R-:W-:Y:S01]  /*4730*/  LOP3.LUT R17, R7, 0x3, RZ, 0xc0, !PT ;  /* 0x0000000307117812 */ /* 0x000fe200078ec0ff */
[----:B------:R-:W-:Y:S01]  /*4740*/  IMAD.MOV R9, RZ, RZ, -R9 ;  /* 0x000000ffff097224 */ /* 0x000fe200078e0a09 */
[----:B------:R-:W-:Y:S01]  /*4750*/  ISETP.GE.AND P0, PT, R4, 0x1, PT ;  /* 0x000000010400780c */ /* 0x000fe20003f06270 */
[----:B------:R-:W-:Y:S01]  /*4760*/  ULOP3.LUT UR5, UR6, 0x7ffffff0, URZ, 0xc0, !UPT ;  /* 0x7ffffff006057892 */ /* 0x000fe2000f8ec0ff */
[----:B------:R-:W-:Y:S01]  /*4770*/  LOP3.LUT R13, R14, 0xf, RZ, 0xc0, !PT ;  /* 0x0000000f0e0d7812 */ /* 0x000fe200078ec0ff */
[----:B-----5:R-:W-:Y:S01]  /*4780*/  IMAD.WIDE R20, R38, 0x4, R20 ;  /* 0x0000000426147825 */ /* 0x020fe200078e0214 */
[----:B------:R-:W-:Y:S01]  /*4790*/  P2R R41, PR, RZ, 0x1 ;  /* 0x00000001ff297803 */ /* 0x000fe20000000000 */
[----:B------:R-:W-:Y:S01]  /*47a0*/  ULOP3.LUT UR6, UR6, 0x3, URZ, 0xc0, !UPT ;  /* 0x0000000306067892 */ /* 0x000fe2000f8ec0ff */
[----:B------:R-:W-:-:S02]  /*47b0*/  LOP3.LUT R12, R14, 0x7, RZ, 0xc0, !PT ;  /* 0x000000070e0c7812 */ /* 0x000fc400078ec0ff */
[C---:B------:R-:W-:Y:S02]  /*47c0*/  LOP3.LUT R10, R14.reuse, 0x3, RZ, 0xc0, !PT ;  /* 0x000000030e0a7812 */ /* 0x040fe400078ec0ff */
[----:B------:R-:W-:Y:S01]  /*47d0*/  LOP3.LUT R11, R14, 0xfffffff8, RZ, 0xc0, !PT ;  /* 0xfffffff80e0b7812 */ /* 0x000fe200078ec0ff */
[----:B-1----:R-:W-:-:S04]  /*47e0*/  IMAD.WIDE R6, R39, 0x4, R2 ;  /* 0x0000000427067825 */ /* 0x002fc800078e0202 */
[----:B---3--:R-:W-:-:S07]  /*47f0*/  IMAD.WIDE R22, R39, 0x4, R22 ;  /* 0x0000000427167825 */ /* 0x008fce00078e0216 */
.L_x_658:
[----:B-123--:R-:W0:Y:S01]  /*4800*/  LDC.64 R4, c[0x0][0x3a0] ;  /* 0x0000e800ff047b82 */ /* 0x00ee220000000a00 */
[----:B------:R-:W1:Y:S07]  /*4810*/  LDCU UR4, c[0x0][0x380] ;  /* 0x00007000ff0477ac */ /* 0x000e6e0008000800 */
[----:B------:R-:W2:Y:S01]  /*4820*/  LDC.64 R26, c[0x0][0x3c8] ;  /* 0x0000f200ff1a7b82 */ /* 0x000ea20000000a00 */
[----:B0-----:R-:W-:-:S05]  /*4830*/  IMAD.WIDE R4, R38, 0x30, R4 ;  /* 0x0000003026047825 */ /* 0x001fca00078e0204 */
[----:B----4-:R-:W3:Y:S04]  /*4840*/  LDG.E.64 R32, desc[UR8][R4.64] ;  /* 0x0000000804207981 */ /* 0x010ee8000c1e1b00 */
[----:B------:R-:W4:Y:S04]  /*4850*/  LDG.E.64 R2, desc[UR8][R4.64+0x10] ;  /* 0x0000100804027981 */ /* 0x000f28000c1e1b00 */
[----:B-----5:R-:W5:Y:S01]  /*4860*/  LDG.E.64 R24, desc[UR8][R4.64+0x8] ;  /* 0x0000080804187981 */ /* 0x020f62000c1e1b00 */
[----:B--2---:R-:W-:Y:S01]  /*4870*/  IMAD.WIDE R26, R38, 0x4, R26 ;  /* 0x00000004261a7825 */ /* 0x004fe200078e021a */
[----:B---3--:R-:W-:-:S02]  /*4880*/  SHF.R.U32.HI R8, RZ, 0x2, R33 ;  /* 0x00000002ff087819 */ /* 0x008fc40000011621 */
[----:B------:R-:W-:Y:S02]  /*4890*/  IADD3 R32, PT, PT, R32, 0x587c5, RZ ;  /* 0x000587c520207810 */ /* 0x000fe40007ffe0ff */
[----:B------:R-:W-:Y:S01]  /*48a0*/  LOP3.LUT R8, R8, R33, RZ, 0x3c, !PT ;  /* 0x0000002108087212 */ /* 0x000fe200078e3cff */
[----:B----4-:R-:W-:Y:S01]  /*48b0*/  IMAD.MOV.U32 R31, RZ, RZ, R2 ;  /* 0x000000ffff1f7224 */ /* 0x010fe200078e0002 */
[----:B------:R-:W-:Y:S01]  /*48c0*/  SHF.L.U32 R29, R3, 0x4, RZ ;  /* 0x00000004031d7819 */ /* 0x000fe200000006ff */
[----:B-----5:R-:W-:Y:S01]  /*48d0*/  IMAD.MOV.U32 R30, RZ, RZ, R25 ;  /* 0x000000ffff1e7224 */ /* 0x020fe200078e0019 */
[----:B------:R-:W-:Y:S01]  /*48e0*/  MOV R33, R24 ;  /* 0x0000001800217202 */ /* 0x000fe20000000f00 */
[----:B------:R-:W-:-:S03]  /*48f0*/  IMAD.SHL.U32 R28, R8, 0x2, RZ ;  /* 0x00000002081c7824 */ /* 0x000fc600078e00ff */
[----:B------:R-:W-:Y:S02]  /*4900*/  STG.E.64 desc[UR8][R4.64+0x8], R30 ;  /* 0x0000081e04007986 */ /* 0x000fe4000c101b08 */
[----:B------:R-:W-:Y:S02]  /*4910*/  LOP3.LUT R28, R8, R28, R29, 0x96, !PT ;  /* 0x0000001c081c7212 */ /* 0x000fe400078e961d */
[----:B------:R-:W-:Y:S01]  /*4920*/  MOV R8, 0x2f800000 ;  /* 0x2f80000000087802 */ /* 0x000fe20000000f00 */
[----:B------:R-:W-:Y:S01]  /*4930*/  STG.E.64 desc[UR8][R4.64], R32 ;  /* 0x0000002004007986 */ /* 0x000fe2000c101b08 */
[----:B------:R-:W-:-:S05]  /*4940*/  LOP3.LUT R29, R28, R3, RZ, 0x3c, !PT ;  /* 0x000000031c1d7212 */ /* 0x000fca00078e3cff */
[----:B------:R-:W-:-:S05]  /*4950*/  IMAD.IADD R28, R29, 0x1, R32 ;  /* 0x000000011d1c7824 */ /* 0x000fca00078e0220 */
[----:B------:R-:W-:Y:S02]  /*4960*/  I2FP.F32.U32 R35, R28 ;  /* 0x0000001c00237245 */ /* 0x000fe40000201000 */
[----:B------:R-:W-:-:S03]  /*4970*/  MOV R28, R3 ;  /* 0x00000003001c7202 */ /* 0x000fc60000000f00 */
[----:B------:R-:W-:Y:S02]  /*4980*/  FFMA R43, R35, R8, 1.1641532182693481445e-10 ;  /* 0x2f000000232b7423 */ /* 0x000fe40000000008 */
[----:B------:R-:W-:Y:S04]  /*4990*/  STG.E.64 desc[UR8][R4.64+0x10], R28 ;  /* 0x0000101c04007986 */ /* 0x000fe8000c101b08 */
[----:B------:R0:W-:Y:S04]  /*49a0*/  STG.E desc[UR8][R26.64], R43 ;  /* 0x0000002b1a007986 */ /* 0x0001e8000c101908 */
[----:B------:R-:W2:Y:S04]  /*49b0*/  LDG.E.64 R34, desc[UR8][R4.64] ;  /* 0x0000000804227981 */ /* 0x000ea8000c1e1b00 */
[----:B------:R-:W3:Y:S04]  /*49c0*/  LDG.E.64 R2, desc[UR8][R4.64+0x10] ;  /* 0x0000100804027981 */ /* 0x000ee8000c1e1b00 */
[----:B------:R-:W4:Y:S01]  /*49d0*/  LDG.E.64 R24, desc[UR8][R4.64+0x8] ;  /* 0x0000080804187981 */ /* 0x000f22000c1e1b00 */
[----:B-1----:R-:W-:Y:S01]  /*49e0*/  USHF.L.U32 UR4, UR4, 0x1, URZ ;  /* 0x0000000104047899 */ /* 0x002fe200080006ff */
[----:B0-----:R-:W0:Y:S02]  /*49f0*/  LDC.64 R26, c[0x0][0x3d0] ;  /* 0x0000f400ff1a7b82 */ /* 0x001e240000000a00 */
[----:B0-----:R-:W-:Y:S01]  /*4a00*/  IMAD.WIDE R26, R38, 0x4, R26 ;  /* 0x00000004261a7825 */ /* 0x001fe200078e021a */
[----:B--2---:R-:W-:-:S03]  /*4a10*/  SHF.R.U32.HI R40, RZ, 0x2, R35 ;  /* 0x00000002ff287819 */ /* 0x004fc60000011623 */
[----:B------:R-:W-:Y:S01]  /*4a20*/  VIADD R32, R34, 0x587c5 ;  /* 0x000587c522207836 */ /* 0x000fe20000000000 */
[----:B------:R-:W-:Y:S01]  /*4a30*/  LOP3.LUT R40, R40, R35, RZ, 0x3c, !PT ;  /* 0x0000002328287212 */ /* 0x000fe200078e3cff */
[----:B---3--:R-:W-:-:S03]  /*4a40*/  IMAD.SHL.U32 R35, R3, 0x10, RZ ;  /* 0x0000001003237824 */ /* 0x008fc600078e00ff */
[C---:B------:R-:W-:Y:S01]  /*4a50*/  SHF.L.U32 R28, R40.reuse, 0x1, RZ ;  /* 0x00000001281c7819 */ /* 0x040fe200000006ff */
[----:B----4-:R-:W-:Y:S01]  /*4a60*/  IMAD.MOV.U32 R30, RZ, RZ, R25 ;  /* 0x000000ffff1e7224 */ /* 0x010fe200078e0019 */
[----:B------:R-:W-:Y:S02]  /*4a70*/  MOV R33, R24 ;  /* 0x0000001800217202 */ /* 0x000fe40000000f00 */
[----:B------:R-:W-:-:S03]  /*4a80*/  LOP3.LUT R28, R40, R28, R35, 0x96, !PT ;  /* 0x0000001c281c7212 */ /* 0x000fc600078e9623 */
[----:B------:R0:W-:Y:S01]  /*4a90*/  STG.E.64 desc[UR8][R4.64], R32 ;  /* 0x0000002004007986 */ /* 0x0001e2000c101b08 */
[----:B------:R-:W-:-:S04]  /*4aa0*/  LOP3.LUT R29, R28, R3, RZ, 0x3c, !PT ;  /* 0x000000031c1d7212 */ /* 0x000fc800078e3cff */
[----:B------:R-:W-:-:S04]  /*4ab0*/  IADD3 R28, PT, PT, R29, R32, RZ ;  /* 0x000000201d1c7210 */ /* 0x000fc80007ffe0ff */
[----:B------:R-:W-:Y:S02]  /*4ac0*/  I2FP.F32.U32 R31, R28 ;  /* 0x0000001c001f7245 */ /* 0x000fe40000201000 */
[----:B------:R-:W-:-:S03]  /*4ad0*/  I2FP.F32.S32 R28, UR4 ;  /* 0x00000004001c7c45 */ /* 0x000fc60008201400 */
[----:B------:R-:W-:-:S04]  /*4ae0*/  FFMA R31, R31, R8, 1.1641532182693481445e-10 ;  /* 0x2f0000001f1f7423 */ /* 0x000fc80000000008 */
[----:B------:R-:W-:Y:S01]  /*4af0*/  FMUL R34, R31, R28 ;  /* 0x0000001c1f227220 */ /* 0x000fe20000400000 */
[----:B------:R-:W-:Y:S01]  /*4b00*/  IMAD.MOV.U32 R31, RZ, RZ, R2 ;  /* 0x000000ffff1f7224 */ /* 0x000fe200078e0002 */
        /* <DEDUP_REMOVED lines=15> */
[----:B---3--:R-:W-:Y:S01]  /*4c00*/  IMAD.SHL.U32 R3, R25, 0x10, RZ ;  /* 0x0000001019037824 */ /* 0x008fe200078e00ff */
[----:B------:R0:W-:Y:S02]  /*4c10*/  STG.E.64 desc[UR8][R4.64+0x8], R24 ;  /* 0x0000081804007986 */ /* 0x0001e4000c101b08 */
        /* <DEDUP_REMOVED lines=8> */
[----:B------:R-:W-:-:S04]  /*4ca0*/  @!P0 FMUL R8, R8, 8388608 ;  /* 0x4b00000008088820 */ /* 0x000fc80000400000 */
[----:B------:R-:W-:-:S05]  /*4cb0*/  VIADD R3, R8, 0xc0d55555 ;  /* 0xc0d5555508037836 */ /* 0x000fca0000000000 */
[----:B------:R-:W-:-:S04]  /*4cc0*/  LOP3.LUT R31, R3, 0xff800000, RZ, 0xc0, !PT ;  /* 0xff800000031f7812 */ /* 0x000fc800078ec0ff */
[-C--:B------:R-:W-:Y:S02]  /*4cd0*/  IADD3 R3, PT, PT, R8, -R31.reuse, RZ ;  /* 0x8000001f08037210 */ /* 0x080fe40007ffe0ff */
[----:B------:R-:W-:Y:S02]  /*4ce0*/  I2FP.F32.S32 R30, R31 ;  /* 0x0000001f001e7245 */ /* 0x000fe40000201400 */
[----:B------:R-:W-:Y:S01]  /*4cf0*/  MOV R31, 0x7f800000 ;  /* 0x7f800000001f7802 */ /* 0x000fe20000000f00 */
        /* <DEDUP_REMOVED lines=15> */
[----:B------:R-:W-:Y:S02]  /*4df0*/  IMAD.SHL.U32 R26, R2, 0x10, RZ ;  /* 0x00000010021a7824 */ /* 0x000fe400078e00ff */
[----:B------:R-:W-:Y:S01]  /*4e00*/  FFMA R33, R32, R33, R32 ;  /* 0x0000002120217223 */ /* 0x000fe20000000020 */
[----:B------:R-:W-:-:S03]  /*4e10*/  SHF.L.U32 R29, R3, 0x1, RZ ;  /* 0x00000001031d7819 */ /* 0x000fc600000006ff */
[----:B------:R-:W-:Y:S01]  /*4e20*/  FFMA R30, R30, 0.69314718246459960938, R33 ;  /* 0x3f3172181e1e7823 */ /* 0x000fe20000000021 */
[----:B------:R-:W-:Y:S01]  /*4e30*/  LOP3.LUT R3, R3, R29, R26, 0x96, !PT ;  /* 0x0000001d03037212 */ /* 0x000fe200078e961a */
[----:B------:R-:W-:Y:S02]  /*4e40*/  VIADD R26, R28, 0xb0f8a ;  /* 0x000b0f8a1c1a7836 */ /* 0x000fe40000000000 */
        /* <DEDUP_REMOVED lines=10> */
[----:B------:R0:W1:Y:S01]  /*4ef0*/  MUFU.RSQ R29, R30 ;  /* 0x0000001e001d7308 */ /* 0x0000620000001400 */
[----:B------:R-:W-:-:S02]  /*4f00*/  I2FP.F32.U32 R8, R8 ;  /* 0x0000000800087245 */ /* 0x000fc40000201000 */
[----:B------:R-:W-:-:S03]  /*4f10*/  ISETP.GT.U32.AND P0, PT, R28, 0x727fffff, PT ;  /* 0x727fffff1c00780c */ /* 0x000fc60003f04070 */
[----:B------:R-:W-:-:S10]  /*4f20*/  FFMA R8, R8, R31, 7.314590599882819788e-10 ;  /* 0x30490fdb08087423 */ /* 0x000fd4000000001f */
[----:B0-----:R-:W-:Y:S05]  /*4f30*/  @!P0 BRA `(.L_x_423) ;  /* 0x0000000000148947 */ /* 0x001fea0003800000 */
[----:B------:R-:W-:Y:S02]  /*4f40*/  MOV R2, R30 ;  /* 0x0000001e00027202 */ /* 0x000fe40000000f00 */
[----:B------:R-:W-:-:S07]  /*4f50*/  MOV R28, 0x4f70 ;  /* 0x00004f70001c7802 */ /* 0x000fce0000000f00 */
[----:B-1----:R-:W-:Y:S05]  /*4f60*/  CALL.REL.NOINC `($__internal_5_$__cuda_sm20_sqrt_rn_f32_slowpath) ;  /* 0x000000a800987944 */ /* 0x002fea0003c00000 */
[----:B------:R-:W-:Y:S01]  /*4f70*/  IMAD.MOV.U32 R2, RZ, RZ, R24 ;  /* 0x000000ffff027224 */ /* 0x000fe200078e0018 */
[----:B------:R-:W-:Y:S06]  /*4f80*/  BRA `(.L_x_424) ;  /* 0x0000000000107947 */ /* 0x000fec0003800000 */
.L_x_423:
[----:B-1----:R-:W-:Y:S01]  /*4f90*/  FMUL.FTZ R3, R30, R29 ;  /* 0x0000001d1e037220 */ /* 0x002fe20000410000 */
[----:B------:R-:W-:-:S03]  /*4fa0*/  FMUL.FTZ R29, R29, 0.5 ;  /* 0x3f0000001d1d7820 */ /* 0x000fc60000410000 */
[----:B------:R-:W-:-:S04]  /*4fb0*/  FFMA R2, -R3, R3, R30 ;  /* 0x0000000303027223 */ /* 0x000fc8000000011e */
[----:B------:R-:W-:-:S07]  /*4fc0*/  FFMA R2, R2, R29, R3 ;  /* 0x0000001d02027223 */ /* 0x000fce0000000003 */
.L_x_424:
[----:B------:R-:W-:Y:S05]  /*4fd0*/  BSYNC.RECONVERGENT B1 ;  /* 0x0000000000017941 */ /* 0x000fea0003800200 */
.L_x_422:
[----:B------:R-:W-:Y:S01]  /*4fe0*/  FMUL.RZ R24, R8, 0.15915493667125701904 ;  /* 0x3e22f98308187820 */ /* 0x000fe2000040c000 */
[----:B------:R-:W-:-:S03]  /*4ff0*/  MOV R27, 0x1 ;  /* 0x00000001001b7802 */ /* 0x000fc60000000f00 */
[----:B------:R-:W0:Y:S02]  /*5000*/  MUFU.COS R3, R24 ;  /* 0x0000001800037308 */ /* 0x000e240000000000 */
[----:B------:R1:W-:Y:S01]  /*5010*/  STG.E desc[UR8][R4.64+0x18], R27 ;  /* 0x0000181b04007986 */ /* 0x0003e2000c101908 */
[----:B0-----:R-:W-:-:S05]  /*5020*/  FMUL R25, R3, R2 ;  /* 0x0000000203197220 */ /* 0x001fca0000400000 */
[----:B------:R-:W0:Y:S01]  /*5030*/  MUFU.SIN R3, R24 ;  /* 0x0000001800037308 */ /* 0x000e220000000400 */
[----:B------:R1:W-:Y:S01]  /*5040*/  STG.E desc[UR8][R4.64+0x20], R25 ;  /* 0x0000201904007986 */ /* 0x0003e2000c101908 */
[----:B0-----:R-:W-:Y:S01]  /*5050*/  FMUL R8, R3, R2 ;  /* 0x0000000203087220 */ /* 0x001fe20000400000 */
[----:B-1----:R-:W-:Y:S06]  /*5060*/  BRA `(.L_x_425) ;  /* 0x0000000000087947 */ /* 0x002fec0003800000 */
.L_x_421:
[----:B------:R0:W5:Y:S04]  /*5070*/  LDG.E R8, desc[UR8][R4.64+0x20] ;  /* 0x0000200804087981 */ /* 0x000168000c1e1900 */
[----:B------:R0:W-:Y:S02]  /*5080*/  STG.E desc[UR8][R4.64+0x18], RZ ;  /* 0x000018ff04007986 */ /* 0x0001e4000c101908 */
.L_x_425:
[----:B------:R-:W-:Y:S05]  /*5090*/  BSYNC.RECONVERGENT B0 ;  /* 0x0000000000007941 */ /* 0x000fea0003800200 */
.L_x_420:
        /* <DEDUP_REMOVED lines=12> */
[----:B------:R-:W-:Y:S01]  /*5160*/  MOV R29, 0x3e055027 ;  /* 0x3e055027001d7802 */ /* 0x000fe20000000f00 */
[----:B------:R-:W-:Y:S01]  /*5170*/  BSSY.RECONVERGENT B1, `(.L_x_428) ;  /* 0x0000040000017945 */ /* 0x000fe20003800200 */
[----:B--2---:R-:W-:-:S04]  /*5180*/  SHF.R.U32.HI R8, RZ, 0x2, R27 ;  /* 0x00000002ff087819 */ /* 0x004fc8000001161b */
[----:B------:R-:W-:Y:S01]  /*5190*/  LOP3.LUT R8, R8, R27, RZ, 0x3c, !PT ;  /* 0x0000001b08087212 */ /* 0x000fe200078e3cff */
[----:B---3--:R1:W-:Y:S01]  /*51a0*/  STG.E.64 desc[UR8][R4.64+0x8], R2 ;  /* 0x0000080204007986 */ /* 0x0083e2000c101b08 */
[----:B------:R-:W-:-:S03]  /*51b0*/  SHF.L.U32 R27, R3, 0x4, RZ ;  /* 0x00000004031b7819 */ /* 0x000fc600000006ff */
[----:B------:R-:W-:-:S05]  /*51c0*/  IMAD.SHL.U32 R28, R8, 0x2, RZ ;  /* 0x00000002081c7824 */ /* 0x000fca00078e00ff */
[----:B------:R-:W-:Y:S01]  /*51d0*/  LOP3.LUT R28, R8, R28, R27, 0x96, !PT ;  /* 0x0000001c081c7212 */ /* 0x000fe200078e961b */
[----:B------:R-:W-:-:S03]  /*51e0*/  HFMA2 R27, -RZ, RZ, 0.1171875, 0 ;  /* 0x2f800000ff1b7431 */ /* 0x000fc600000001ff */
        /* <DEDUP_REMOVED lines=8> */
[----:B------:R-:W-:Y:S01]  /*5270*/  I2FP.F32.S32 R30, R31 ;  /* 0x0000001f001e7245 */ /* 0x000fe20000201400 */
[----:B------:R-:W-:Y:S01]  /*5280*/  IMAD.IADD R27, R8, 0x1, -R31 ;  /* 0x00000001081b7824 */ /* 0x000fe200078e0a1f */
[----:B------:R-:W-:-:S03]  /*5290*/  MOV R31, 0x7f800000 ;  /* 0x7f800000001f7802 */ /* 0x000fc60000000f00 */
        /* <DEDUP_REMOVED lines=26> */
[----:B------:R1:W-:Y:S02]  /*5440*/  STG.E.64 desc[UR8][R4.64], R24 ;  /* 0x0000001804007986 */ /* 0x0003e4000c101b08 */
[----:B------:R-:W-:-:S02]  /*5450*/  IADD3 R8, PT, PT, R29, R24, RZ ;  /* 0x000000181d087210 */ /* 0x000fc40007ffe0ff */
[----:B------:R-:W-:Y:S01]  /*5460*/  FSEL R30, R30, +INF , P0 ;  /* 0x7f8000001e1e7808 */ /* 0x000fe20000000000 */
[----:B------:R1:W-:Y:S01]  /*5470*/  STG.E.64 desc[UR8][R4.64+0x10], R28 ;  /* 0x0000101c04007986 */ /* 0x0003e2000c101b08 */
[----:B------:R-:W-:Y:S02]  /*5480*/  I2FP.F32.U32 R8, R8 ;  /* 0x0000000800087245 */ /* 0x000fe40000201000 */
[----:B------:R1:W2:Y:S01]  /*5490*/  MUFU.RSQ R27, R30 ;  /* 0x0000001e001b7308 */ /* 0x0002a20000001400 */
[----:B------:R-:W-:Y:S02]  /*54a0*/  VIADD R26, R30, 0xf3000000 ;  /* 0xf30000001e1a7836 */ /* 0x000fe40000000000 */
[----:B------:R-:W-:-:S03]  /*54b0*/  FFMA R8, R8, R31, 7.314590599882819788e-10 ;  /* 0x30490fdb08087423 */ /* 0x000fc6000000001f */
[----:B------:R-:W-:-:S13]  /*54c0*/  ISETP.GT.U32.AND P0, PT, R26, 0x727fffff, PT ;  /* 0x727fffff1a00780c */ /* 0x000fda0003f04070 */
[----:B-12---:R-:W-:Y:S05]  /*54d0*/  @!P0 BRA `(.L_x_429) ;  /* 0x0000000000148947 */ /* 0x006fea0003800000 */
[----:B------:R-:W-:Y:S01]  /*54e0*/  IMAD.MOV.U32 R2, RZ, RZ, R30 ;  /* 0x000000ffff027224 */ /* 0x000fe200078e001e */
[----:B------:R-:W-:-:S07]  /*54f0*/  MOV R28, 0x5510 ;  /* 0x00005510001c7802 */ /* 0x000fce0000000f00 */
[----:B0-----:R-:W-:Y:S05]  /*5500*/  CALL.REL.NOINC `($__internal_5_$__cuda_sm20_sqrt_rn_f32_slowpath) ;  /* 0x000000a400307944 */ /* 0x001fea0003c00000 */
[----:B------:R-:W-:Y:S01]  /*5510*/  MOV R2, R24 ;  /* 0x0000001800027202 */ /* 0x000fe20000000f00 */
[----:B------:R-:W-:Y:S06]  /*5520*/  BRA `(.L_x_430) ;  /* 0x0000000000107947 */ /* 0x000fec0003800000 */
.L_x_429:
[----:B------:R-:W-:Y:S01]  /*5530*/  FMUL.FTZ R3, R30, R27 ;  /* 0x0000001b1e037220 */ /* 0x000fe20000410000 */
[----:B------:R-:W-:-:S03]  /*5540*/  FMUL.FTZ R27, R27, 0.5 ;  /* 0x3f0000001b1b7820 */ /* 0x000fc60000410000 */
[----:B------:R-:W-:-:S04]  /*5550*/  FFMA R2, -R3, R3, R30 ;  /* 0x0000000303027223 */ /* 0x000fc8000000011e */
[----:B------:R-:W-:-:S07]  /*5560*/  FFMA R2, R2, R27, R3 ;  /* 0x0000001b02027223 */ /* 0x000fce0000000003 */
.L_x_430:
[----:B------:R-:W-:Y:S05]  /*5570*/  BSYNC.RECONVERGENT B1 ;  /* 0x0000000000017941 */ /* 0x000fea0003800200 */
.L_x_428:
[----:B------:R-:W-:Y:S01]  /*5580*/  FMUL.RZ R24, R8, 0.15915493667125701904 ;  /* 0x3e22f98308187820 */ /* 0x000fe2000040c000 */
[----:B------:R-:W-:-:S03]  /*5590*/  HFMA2 R27, -RZ, RZ, 0, 5.9604644775390625e-08 ;  /* 0x00000001ff1b7431 */ /* 0x000fc600000001ff */
[----:B------:R-:W1:Y:S02]  /*55a0*/  MUFU.COS R3, R24 ;  /* 0x0000001800037308 */ /* 0x000e640000000000 */
[----:B------:R2:W-:Y:S01]  /*55b0*/  STG.E desc[UR8][R4.64+0x18], R27 ;  /* 0x0000181b04007986 */ /* 0x0005e2000c101908 */
[----:B-1----:R-:W-:-:S05]  /*55c0*/  FMUL R25, R3, R2 ;  /* 0x0000000203197220 */ /* 0x002fca0000400000 */
[----:B------:R-:W1:Y:S01]  /*55d0*/  MUFU.SIN R3, R24 ;  /* 0x0000001800037308 */ /* 0x000e620000000400 */
[----:B------:R2:W-:Y:S01]  /*55e0*/  STG.E desc[UR8][R4.64+0x20], R25 ;  /* 0x0000201904007986 */ /* 0x0005e2000c101908 */
[----:B-1----:R-:W-:Y:S01]  /*55f0*/  FMUL R8, R3, R2 ;  /* 0x0000000203087220 */ /* 0x002fe20000400000 */
[----:B--2---:R-:W-:Y:S06]  /*5600*/  BRA `(.L_x_431) ;  /* 0x0000000000087947 */ /* 0x004fec0003800000 */
.L_x_427:
[----:B------:R1:W5:Y:S04]  /*5610*/  LDG.E R8, desc[UR8][R4.64+0x20] ;  /* 0x0000200804087981 */ /* 0x000368000c1e1900 */
[----:B------:R1:W-:Y:S02]  /*5620*/  STG.E desc[UR8][R4.64+0x18], RZ ;  /* 0x000018ff04007986 */ /* 0x0003e4000c101908 */
.L_x_431:
[----:B------:R-:W-:Y:S05]  /*5630*/  BSYNC.RECONVERGENT B0 ;  /* 0x0000000000007941 */ /* 0x000fea0003800200 */
.L_x_426:
[----:B------:R-:W2:Y:S01]  /*5640*/  LDC.64 R2, c[0x0][0x3e0] ;  /* 0x0000f800ff027b82 */ /* 0x000ea20000000a00 */
[----:B------:R-:W3:Y:S07]  /*5650*/  LDCU UR4, c[0x0][0x39c] ;  /* 0x00007380ff0477ac */ /* 0x000eee0008000800 */
[----:B01----:R-:W0:Y:S01]  /*5660*/  LDC.64 R4, c[0x0][0x3d0] ;  /* 0x0000f400ff047b82 */ /* 0x003e220000000a00 */
[----:B---3-5:R-:W-:Y:S01]  /*5670*/  FMUL R27, R8, UR4 ;  /* 0x00000004081b7c20 */ /* 0x028fe20008400000 */
[----:B--2---:R-:W-:-:S05]  /*5680*/  IMAD.WIDE R2, R38, 0x4, R2 ;  /* 0x0000000426027825 */ /* 0x004fca00078e0202 */
[----:B------:R1:W-:Y:S01]  /*5690*/  STG.E desc[UR8][R2.64], R27 ;  /* 0x0000001b02007986 */ /* 0x0003e2000c101908 */
[----:B0-----:R-:W-:Y:S02]  /*56a0*/  IMAD.WIDE R24, R38, 0x4, R4 ;  /* 0x0000000426187825 */ /* 0x001fe400078e0204 */
[----:B------:R-:W0:Y:S03]  /*56b0*/  LDC R4, c[0x0][0x380] ;  /* 0x0000e000ff047b82 */ /* 0x000e260000000800 */
[----:B------:R-:W0:Y:S01]  /*56c0*/  LDG.E R5, desc[UR8][R24.64] ;  /* 0x0000000818057981 */ /* 0x000e22000c1e1900 */
[----:B------:R-:W-:Y:S01]  /*56d0*/  BSSY.RECONVERGENT B0, `(.L_x_432) ;  /* 0x0000015000007945 */ /* 0x000fe20003800200 */
[----:B0-----:R-:W-:-:S13]  /*56e0*/  ISETP.GE.AND P0, PT, R5, R4, PT ;  /* 0x000000040500720c */ /* 0x001fda0003f06270 */
[----:B-1----:R-:W-:Y:S05]  /*56f0*/  @P0 BRA `(.L_x_433) ;  /* 0x0000000000240947 */ /* 0x002fea0003800000 */
        /* <DEDUP_REMOVED lines=9> */
.L_x_433:
        /* <DEDUP_REMOVED lines=9> */
.L_x_434:
[----:B------:R-:W-:Y:S05]  /*5820*/  BSYNC.RECONVERGENT B0 ;  /* 0x0000000000007941 */ /* 0x000fea0003800200 */
.L_x_432:
[----:B------:R-:W2:Y:S02]  /*5830*/  LDC.64 R24, c[0x0][0x3e8] ;  /* 0x0000fa00ff187b82 */ /* 0x000ea40000000a00 */
[----:B--2---:R-:W-:-:S05]  /*5840*/  IMAD.WIDE R24, R38, 0x4, R24 ;  /* 0x0000000426187825 */ /* 0x004fca00078e0218 */
[----:B------:R2:W5:Y:S01]  /*5850*/  LDG.E R8, desc[UR8][R24.64] ;  /* 0x0000000818087981 */ /* 0x000562000c1e1900 */
[----:B------:R-:W-:Y:S01]  /*5860*/  ISETP.GE.AND P0, PT, R4, 0x1, PT ;  /* 0x000000010400780c */ /* 0x000fe20003f06270 */
[----:B0-----:R-:W-:-:S12]  /*5870*/  IMAD.MOV.U32 R5, RZ, RZ, 0x3f800000 ;  /* 0x3f800000ff057424 */ /* 0x001fd800078e00ff */
[----:B--2---:R-:W-:Y:S05]  /*5880*/  @!P0 BRA `(.L_x_435) ;  /* 0x0000000400a88947 */ /* 0x004fea0003800000 */
[----:B------:R-:W-:Y:S01]  /*5890*/  ISETP.GE.U32.AND P1, PT, R15, 0xf, PT ;  /* 0x0000000f0f00780c */ /* 0x000fe20003f26070 */
[----:B------:R-:W-:Y:S01]  /*58a0*/  BSSY.RECONVERGENT B0, `(.L_x_436) ;  /* 0x000002e000007945 */ /* 0x000fe20003800200 */
[----:B------:R-:W-:Y:S02]  /*58b0*/  ISETP.NE.AND P2, PT, R13, RZ, PT ;  /* 0x000000ff0d00720c */ /* 0x000fe40003f45270 */
[----:B------:R-:W-:Y:S02]  /*58c0*/  MOV R5, 0x3f800000 ;  /* 0x3f80000000057802 */ /* 0x000fe40000000f00 */
[----:B-1----:R-:W-:-:S07]  /*58d0*/  MOV R6, R39 ;  /* 0x0000002700067202 */ /* 0x002fce0000000f00 */
[----:B------:R-:W-:Y:S05]  /*58e0*/  @!P1 BRA `(.L_x_437) ;  /* 0x0000000000a49947 */ /* 0x000fea0003800000 */
[----:B------:R-:W-:Y:S01]  /*58f0*/  IMAD.MOV.U32 R5, RZ, RZ, 0x3f800000 ;  /* 0x3f800000ff057424 */ /* 0x000fe200078e00ff */
[----:B------:R-:W-:Y:S02]  /*5900*/  MOV R7, R9 ;  /* 0x0000000900077202 */ /* 0x000fe40000000f00 */
[----:B------:R-:W-:-:S07]  /*5910*/  MOV R6, R39 ;  /* 0x0000002700067202 */ /* 0x000fce0000000f00 */
.L_x_438:
        /* <DEDUP_REMOVED lines=18> */
[----:B------:R-:W-:Y:S01]  /*5a40*/  VIADD R7, R7, 0x10 ;  /* 0x0000001007077836 */ /* 0x000fe20000000000 */
[----:B------:R-:W-:-:S04]  /*5a50*/  IADD3 R6, PT, PT, R6, 0x10, RZ ;  /* 0x0000001006067810 */ /* 0x000fc80007ffe0ff */
        /* <DEDUP_REMOVED lines=18> */
.L_x_437:
[----:B------:R-:W-:Y:S05]  /*5b80*/  BSYNC.RECONVERGENT B0 ;  /* 0x0000000000007941 */ /* 0x000fea0003800200 */
.L_x_436:
[----:B------:R-:W-:Y:S04]  /*5b90*/  BSSY.RECONVERGENT B0, `(.L_x_435) ;  /* 0x0000039000007945 */ /* 0x000fe80003800200 */
        /* <DEDUP_REMOVED lines=16> */
[----:B------:R-:W-:-:S02]  /*5ca0*/  VIADD R6, R6, 0x8 ;  /* 0x0000000806067836 */ /* 0x000fc40000000000 */
        /* <DEDUP_REMOVED lines=8> */
.L_x_441:
[----:B------:R-:W-:Y:S05]  /*5d30*/  BSYNC.RECONVERGENT B1 ;  /* 0x0000000000017941 */ /* 0x000fea0003800200 */
.L_x_440:
        /* <DEDUP_REMOVED lines=12> */
[----:B------:R-:W-:Y:S01]  /*5e00*/  IADD3 R6, PT, PT, R6, 0x4, RZ ;  /* 0x0000000406067810 */ /* 0x000fe20007ffe0ff */
[----:B--2---:R-:W-:-:S04]  /*5e10*/  FMUL R26, R5, R26 ;  /* 0x0000001a051a7220 */ /* 0x004fc80000400000 */
[----:B---3--:R-:W-:-:S04]  /*5e20*/  FMUL R7, R26, R7 ;  /* 0x000000071a077220 */ /* 0x008fc80000400000 */
[----:B----4-:R-:W-:-:S04]  /*5e30*/  FMUL R7, R7, R28 ;  /* 0x0000001c07077220 */ /* 0x010fc80000400000 */
[----:B------:R-:W-:-:S07]  /*5e40*/  FMUL R5, R7, R30 ;  /* 0x0000001e07057220 */ /* 0x000fce0000400000 */
.L_x_443:
[----:B------:R-:W-:Y:S05]  /*5e50*/  BSYNC.RECONVERGENT B1 ;  /* 0x0000000000017941 */ /* 0x000fea0003800200 */
.L_x_442:
        /* <DEDUP_REMOVED lines=12> */
.L_x_439:
[----:B------:R-:W-:Y:S05]  /*5f20*/  BSYNC.RECONVERGENT B0 ;  /* 0x0000000000007941 */ /* 0x000fea0003800200 */
.L_x_435:
[----:B------:R-:W0:Y:S01]  /*5f30*/  LDCU UR4, c[0x0][0x388] ;  /* 0x00007100ff0477ac */ /* 0x000e220008000800 */
[----:B-1----:R-:W-:Y:S02]  /*5f40*/  IMAD.MOV.U32 R7, RZ, RZ, RZ ;  /* 0x000000ffff077224 */ /* 0x002fe400078e00ff */
[----:B0-----:R-:W-:-:S05]  /*5f50*/  IMAD R4, R4, UR4, RZ ;  /* 0x0000000404047c24 */ /* 0x001fca000f8e02ff */
[----:B------:R-:W-:-:S13]  /*5f60*/  ISETP.GE.AND P1, PT, R4, 0x1, PT ;  /* 0x000000010400780c */ /* 0x000fda0003f26270 */
[----:B------:R-:W-:Y:S05]  /*5f70*/  @!P1 BRA `(.L_x_444) ;  /* 0x00000024007c9947 */ /* 0x000fea0003800000 */
[----:B------:R-:W-:Y:S01]  /*5f80*/  MOV R7, R5 ;  /* 0x0000000500077202 */ /* 0x000fe20000000f00 */
[----:B------:R-:W-:Y:S01]  /*5f90*/  HFMA2 R3, -RZ, RZ, 1.5048828125, 33.21875 ;  /* 0x3e055027ff037431 */ /* 0x000fe200000001ff */
[----:B------:R-:W-:Y:S01]  /*5fa0*/  MOV R4, 0x7f800000 ;  /* 0x7f80000000047802 */ /* 0x000fe20000000f00 */
[----:B------:R-:W-:Y:S01]  /*5fb0*/  BSSY.RECONVERGENT B1, `(.L_x_444) ;  /* 0x000025b000017945 */ /* 0x000fe20003800200 */
[----:B------:R-:W-:Y:S01]  /*5fc0*/  FSETP.GEU.AND P2, PT, R7, 1.175494350822287508e-38, PT ;  /* 0x008000000700780b */ /* 0x000fe20003f4e000 */
[----:B------:R-:W-:-:S03]  /*5fd0*/  IMAD R6, R39, UR4, RZ ;  /* 0x0000000427067c24 */ /* 0x000fc6000f8e02ff */
[----:B------:R-:W-:-:S09]  /*5fe0*/  FSEL R5, RZ, -23, P2 ;  /* 0xc1b80000ff057808 */ /* 0x000fd20001000000 */
[----:B------:R-:W-:-:S05]  /*5ff0*/  @!P2 FMUL R7, R7, 8388608 ;  /* 0x4b0000000707a820 */ /* 0x000fca0000400000 */
[C---:B------:R-:W-:Y:S02]  /*6000*/  IADD3 R0, PT, PT, R7.reuse, -0x3f2aaaab, RZ ;  /* 0xc0d5555507007810 */ /* 0x040fe40007ffe0ff */
[----:B------:R-:W-:Y:S02]  /*6010*/  ISETP.GT.U32.AND P1, PT, R7, 0x7f7fffff, PT ;  /* 0x7f7fffff0700780c */ /* 0x000fe40003f24070 */
[----:B------:R-:W-:-:S05]  /*6020*/  LOP3.LUT R0, R0, 0xff800000, RZ, 0xc0, !PT ;  /* 0xff80000000007812 */ /* 0x000fca00078ec0ff */
[----:B------:R-:W-:Y:S01]  /*6030*/  IMAD.IADD R2, R7, 0x1, -R0 ;  /* 0x0000000107027824 */ /* 0x000fe200078e0a00 */
        /* <DEDUP_REMOVED lines=15> */
[----:B------:R-:W-:Y:S01]  /*6130*/  FSETP.NEU.AND P1, PT, R7, RZ, PT ;  /* 0x000000ff0700720b */ /* 0x000fe20003f2d000 */
[----:B------:R-:W-:Y:S02]  /*6140*/  IMAD.MOV.U32 R7, RZ, RZ, RZ ;  /* 0x000000ffff077224 */ /* 0x000fe400078e00ff */
[----:B------:R-:W-:-:S05]  /*6150*/  FMUL R2, R2, -0.5 ;  /* 0xbf00000002027820 */ /* 0x000fca0000400000 */
[----:B------:R-:W-:-:S07]  /*6160*/  FSEL R5, R2, +INF , P1 ;  /* 0x7f80000002057808 */ /* 0x000fce0000800000 */
.L_x_485:
        /* <DEDUP_REMOVED lines=11> */
.L_x_464:
        /* <DEDUP_REMOVED lines=34> */
[----:B-----5:R-:W-:Y:S05]  /*6440*/  CALL.REL.NOINC `($__internal_3_$__cuda_sm20_div_rn_f64_full) ;  /* 0x0000008c00207944 */ /* 0x020fea0003c00000 */
[----:B------:R-:W-:Y:S01]  /*6450*/  MOV R28, R42 ;  /* 0x0000002a001c7202 */ /* 0x000fe20000000f00 */
[----:B------:R-:W-:-:S07]  /*6460*/  IMAD.MOV.U32 R29, RZ, RZ, R43 ;  /* 0x000000ffff1d7224 */ /* 0x000fce00078e002b */
.L_x_449:
[----:B------:R-:W-:Y:S05]  /*6470*/  BSYNC.RECONVERGENT B3 ;  /* 0x0000000000037941 */ /* 0x000fea0003800200 */
.L_x_448:
[----:B------:R-:W2:Y:S04]  /*6480*/  LDG.E R30, desc[UR8][R50.64+0x4] ;  /* 0x00000408321e7981 */ /* 0x000ea8000c1e1900 */
[----:B------:R-:W3:Y:S01]  /*6490*/  LDG.E R33, desc[UR8][R52.64+0x4] ;  /* 0x0000040834217981 */ /* 0x000ee2000c1e1900 */
[----:B------:R-:W-:Y:S01]  /*64a0*/  HFMA2 R26, -RZ, RZ, 0, 5.9604644775390625e-08 ;  /* 0x00000001ff1a7431 */ /* 0x000fe200000001ff */
        /* <DEDUP_REMOVED lines=11> */
[----:B------:R-:W-:Y:S01]  /*6560*/  DFMA R32, R34, R32, R34 ;  /* 0x000000202220722b */ /* 0x000fe20000000022 */
[----:B------:R-:W1:Y:S07]  /*6570*/  F2F.F64.F32 R34, R47 ;  /* 0x0000002f00227310 */ /* 0x000e6e0000201800 */
        /* <DEDUP_REMOVED lines=10> */
[----:B-----5:R-:W-:Y:S05]  /*6620*/  CALL.REL.NOINC `($__internal_3_$__cuda_sm20_div_rn_f64_full) ;  /* 0x0000008800a87944 */ /* 0x020fea0003c00000 */
.L_x_451:
[----:B------:R-:W-:Y:S05]  /*6630*/  BSYNC.RECONVERGENT B3 ;  /* 0x0000000000037941 */ /* 0x000fea0003800200 */
.L_x_450:
[----:B------:R-:W2:Y:S04]  /*6640*/  LDG.E R30, desc[UR8][R50.64+0x8] ;  /* 0x00000808321e7981 */ /* 0x000ea8000c1e1900 */
[----:B------:R-:W3:Y:S01]  /*6650*/  LDG.E R33, desc[UR8][R52.64+0x8] ;  /* 0x0000080834217981 */ /* 0x000ee2000c1e1900 */
[----:B------:R-:W-:Y:S01]  /*6660*/  MOV R26, 0x1 ;  /* 0x00000001001a7802 */ /* 0x000fe20000000f00 */
[----:B------:R-:W0:Y:S01]  /*6670*/  F2F.F64.F32 R48, R48 ;  /* 0x0000003000307310 */ /* 0x000e220000201800 */
[----:B------:R-:W-:Y:S01]  /*6680*/  BSSY.RECONVERGENT B3, `(.L_x_452) ;  /* 0x0000019000037945 */ /* 0x000fe20003800200 */
[----:B------:R-:W3:Y:S01]  /*6690*/  LDS R32, [R0+0x8] ;  /* 0x0000080000207984 */ /* 0x000ee20000000800 */
[----:B0-----:R-:W-:-:S06]  /*66a0*/  DADD R42, R48, R42 ;  /* 0x00000000302a7229 */ /* 0x001fcc000000002a */
[----:B------:R-:W-:Y:S08]  /*66b0*/  F2F.F32.F64 R47, R42 ;  /* 0x0000002a002f7310 */ /* 0x000ff00000301000 */
        /* <DEDUP_REMOVED lines=19> */
[----:B------:R-:W-:Y:S01]  /*67f0*/  IMAD.MOV.U32 R28, RZ, RZ, R42 ;  /* 0x000000ffff1c7224 */ /* 0x000fe200078e002a */
[----:B------:R-:W-:-:S07]  /*6800*/  MOV R29, R43 ;  /* 0x0000002b001d7202 */ /* 0x000fce0000000f00 */
.L_x_453:
[----:B------:R-:W-:Y:S05]  /*6810*/  BSYNC.RECONVERGENT B3 ;  /* 0x0000000000037941 */ /* 0x000fea0003800200 */
.L_x_452:
        /* <DEDUP_REMOVED lines=27> */
.L_x_455:
[----:B------:R-:W-:Y:S05]  /*69d0*/  BSYNC.RECONVERGENT B3 ;  /* 0x0000000000037941 */ /* 0x000fea0003800200 */
.L_x_454:
[----:B------:R-:W2:Y:S04]  /*69e0*/  LDG.E R30, desc[UR8][R50.64+0x10] ;  /* 0x00001008321e7981 */ /* 0x000ea8000c1e1900 */
[----:B------:R-:W3:Y:S01]  /*69f0*/  LDG.E R33, desc[UR8][R52.64+0x10] ;  /* 0x0000100834217981 */ /* 0x000ee2000c1e1900 */
[----:B------:R-:W-:Y:S01]  /*6a00*/  IMAD.MOV.U32 R26, RZ, RZ, 0x1 ;  /* 0x00000001ff1a7424 */ /* 0x000fe200078e00ff */
        /* <DEDUP_REMOVED lines=24> */
[----:B------:R-:W-:Y:S02]  /*6b90*/  MOV R28, R42 ;  /* 0x0000002a001c7202 */ /* 0x000fe40000000f00 */
[----:B------:R-:W-:-:S07]  /*6ba0*/  MOV R29, R43 ;  /* 0x0000002b001d7202 */ /* 0x000fce0000000f00 */
.L_x_457:
[----:B------:R-:W-:Y:S05]  /*6bb0*/  BSYNC.RECONVERGENT B3 ;  /* 0x0000000000037941 */ /* 0x000fea0003800200 */
.L_x_456:
[----:B------:R-:W2:Y:S04]  /*6bc0*/  LDG.E R30, desc[UR8][R50.64+0x14] ;  /* 0x00001408321e7981 */ /* 0x000ea8000c1e1900 */
[----:B------:R-:W3:Y:S01]  /*6bd0*/  LDG.E R33, desc[UR8][R52.64+0x14] ;  /* 0x0000140834217981 */ /* 0x000ee2000c1e1900 */
[----:B------:R-:W-:Y:S01]  /*6be0*/  IMAD.MOV.U32 R26, RZ, RZ, 0x1 ;  /* 0x00000001ff1a7424 */ /* 0x000fe200078e00ff */
        /* <DEDUP_REMOVED lines=24> */
.L_x_459:
[----:B------:R-:W-:Y:S05]  /*6d70*/  BSYNC.RECONVERGENT B3 ;  /* 0x0000000000037941 */ /* 0x000fea0003800200 */
.L_x_458:
        /* <DEDUP_REMOVED lines=29> */
.L_x_461:
[----:B------:R-:W-:Y:S05]  /*6f50*/  BSYNC.RECONVERGENT B3 ;  /* 0x0000000000037941 */ /* 0x000fea0003800200 */
.L_x_460:
[----:B------:R-:W2:Y:S04]  /*6f60*/  LDG.E R30, desc[UR8][R50.64+0x1c] ;  /* 0x00001c08321e7981 */ /* 0x000ea8000c1e1900 */
[----:B------:R-:W3:Y:S01]  /*6f70*/  LDG.E R53, desc[UR8][R52.64+0x1c] ;  /* 0x00001c0834357981 */ /* 0x000ee2000c1e1900 */
[----:B------:R-:W-:Y:S01]  /*6f80*/  HFMA2 R26, -RZ, RZ, 0, 5.9604644775390625e-08 ;  /* 0x00000001ff1a7431 */ /* 0x000fe200000001ff */
[----:B------:R-:W0:Y:S01]  /*6f90*/  F2F.F64.F32 R44, R47 ;  /* 0x0000002f002c7310 */ /* 0x000e220000201800 */
[----:B------:R-:W-:Y:S01]  /*6fa0*/  BSSY.RECONVERGENT B3, `(.L_x_462) ;  /* 0x0000017000037945 */ /* 0x000fe20003800200 */
[----:B------:R-:W3:Y:S01]  /*6fb0*/  LDS R0, [R0+0x1c] ;  /* 0x00001c0000007984 */ /* 0x000ee20000000800 */
[----:B0-----:R-:W-:-:S05]  /*6fc0*/  DADD R44, R44, R28 ;  /* 0x000000002c2c7229 */ /* 0x001fca000000001c */
[----:B--2---:R-:W0:Y:S08]  /*6fd0*/  F2F.F64.F32 R30, R30 ;  /* 0x0000001e001e7310 */ /* 0x004e300000201800 */
[----:B0-----:R-:W0:Y:S02]  /*6fe0*/  MUFU.RCP64H R27, R31 ;  /* 0x0000001f001b7308 */ /* 0x001e240000001800 */
[----:B0-----:R-:W-:-:S08]  /*6ff0*/  DFMA R32, -R30, R26, 1 ;  /* 0x3ff000001e20742b */ /* 0x001fd0000000011a */
[----:B------:R-:W-:-:S08]  /*7000*/  DFMA R32, R32, R32, R32 ;  /* 0x000000202020722b */ /* 0x000fd00000000020 */
[----:B------:R-:W-:Y:S01]  /*7010*/  DFMA R32, R26, R32, R26 ;  /* 0x000000201a20722b */ /* 0x000fe2000000001a */
[----:B---3--:R-:W-:Y:S02]  /*7020*/  FADD R26, R0, -R53 ;  /* 0x80000035001a7221 */ /* 0x008fe40000000000 */
[----:B------:R-:W-:Y:S02]  /*7030*/  F2F.F32.F64 R0, R44 ;  /* 0x0000002c00007310 */ /* 0x000fe40000301000 */
[----:B------:R-:W-:-:S03]  /*7040*/  FMUL R26, R26, R26 ;  /* 0x0000001a1a1a7220 */ /* 0x000fc60000400000 */
        /* <DEDUP_REMOVED lines=12> */
.L_x_463:
[----:B------:R-:W-:Y:S05]  /*7110*/  BSYNC.RECONVERGENT B3 ;  /* 0x0000000000037941 */ /* 0x000fea0003800200 */
.L_x_462:
[----:B------:R-:W0:Y:S01]  /*7120*/  F2F.F64.F32 R26, R0 ;  /* 0x00000000001a7310 */ /* 0x000e220000201800 */
[----:B------:R-:W-:Y:S01]  /*7130*/  IADD3 R3, PT, PT, R3, 0x8, RZ ;  /* 0x0000000803037810 */ /* 0x000fe20007ffe0ff */
[----:B0-----:R-:W-:-:S06]  /*7140*/  DADD R26, R26, R42 ;  /* 0x000000001a1a7229 */ /* 0x001fcc000000002a */
[----:B------:R0:W1:Y:S01]  /*7150*/  F2F.F32.F64 R47, R26 ;  /* 0x0000001a002f7310 */ /* 0x0000620000301000 */
[----:B------:R-:W-:Y:S05]  /*7160*/  @P2 BRA `(.L_x_464) ;  /* 0xfffffff0002c2947 */ /* 0x000fea000383ffff */
.L_x_447:
[----:B------:R-:W-:Y:S05]  /*7170*/  BSYNC.RECONVERGENT B2 ;  /* 0x0000000000027941 */ /* 0x000fea0003800200 */
.L_x_446:
        /* <DEDUP_REMOVED lines=15> */
[----:B------:R-:W-:Y:S01]  /*7270*/  IADD3 R0, PT, PT, R4, R3, RZ ;  /* 0x0000000304007210 */ /* 0x000fe20007ffe0ff */
[----:B------:R-:W-:Y:S01]  /*7280*/  BSSY.RECONVERGENT B4, `(.L_x_469) ;  /* 0x000001a000047945 */ /* 0x000fe20003800200 */
[----:B0-----:R-:W-:Y:S01]  /*7290*/  MOV R26, 0x1 ;  /* 0x00000001001a7802 */ /* 0x001fe20000000f00 */
[----:B----4-:R-:W-:-:S06]  /*72a0*/  ULEA UR4, UR7, UR4, 0x18 ;  /* 0x0000000407047291 */ /* 0x010fcc000f8ec0ff */
        /* <DEDUP_REMOVED lines=20> */
[----:B-1---5:R-:W-:Y:S05]  /*73f0*/  CALL.REL.NOINC `($__internal_3_$__cuda_sm20_div_rn_f64_full) ;  /* 0x0000007c00347944 */ /* 0x022fea0003c00000 */
[----:B------:R-:W-:Y:S01]  /*7400*/  IMAD.MOV.U32 R28, RZ, RZ, R42 ;  /* 0x000000ffff1c7224 */ /* 0x000fe200078e002a */
[----:B------:R-:W-:-:S07]  /*7410*/  MOV R29, R43 ;  /* 0x0000002b001d7202 */ /* 0x000fce0000000f00 */
.L_x_470:
[----:B------:R-:W-:Y:S05]  /*7420*/  BSYNC.RECONVERGENT B4 ;  /* 0x0000000000047941 */ /* 0x000fea0003800200 */
.L_x_469:
        /* <DEDUP_REMOVED lines=15> */
[----:B-1----:R-:W1:Y:S07]  /*7520*/  F2F.F64.F32 R34, R47 ;  /* 0x0000002f00227310 */ /* 0x002e6e0000201800 */
        /* <DEDUP_REMOVED lines=11> */
.L_x_472:
[----:B------:R-:W-:Y:S05]  /*75e0*/  BSYNC.RECONVERGENT B4 ;  /* 0x0000000000047941 */ /* 0x000fea0003800200 */
.L_x_471:
        /* <DEDUP_REMOVED lines=29> */
.L_x_474:
[----:B------:R-:W-:Y:S05]  /*77c0*/  BSYNC.RECONVERGENT B4 ;  /* 0x0000000000047941 */ /* 0x000fea0003800200 */
.L_x_473:
[----:B------:R-:W2:Y:S04]  /*77d0*/  LDG.E R30, desc[UR8][R48.64+0xc] ;  /* 0x00000c08301e7981 */ /* 0x000ea8000c1e1900 */
[----:B------:R-:W3:Y:S01]  /*77e0*/  LDG.E R51, desc[UR8][R50.64+0xc] ;  /* 0x00000c0832337981 */ /* 0x000ee2000c1e1900 */
[----:B------:R-:W-:Y:S01]  /*77f0*/  IMAD.MOV.U32 R26, RZ, RZ, 0x1 ;  /* 0x00000001ff1a7424 */ /* 0x000fe200078e00ff */
[----:B------:R-:W0:Y:S01]  /*7800*/  F2F.F64.F32 R44, R47 ;  /* 0x0000002f002c7310 */ /* 0x000e220000201800 */
[----:B------:R-:W-:Y:S01]  /*7810*/  BSSY.RECONVERGENT B4, `(.L_x_475) ;  /* 0x0000017000047945 */ /* 0x000fe20003800200 */
[----:B------:R-:W3:Y:S01]  /*7820*/  LDS R0, [R0+0xc] ;  /* 0x00000c0000007984 */ /* 0x000ee20000000800 */
[----:B0-----:R-:W-:-:S05]  /*7830*/  DADD R44, R44, R28 ;  /* 0x000000002c2c7229 */ /* 0x001fca000000001c */
[----:B--2---:R-:W0:Y:S01]  /*7840*/  F2F.F64.F32 R30, R30 ;  /* 0x0000001e001e7310 */ /* 0x004e220000201800 */
[----:B---3--:R-:W-:-:S07]  /*7850*/  FADD R2, R0, -R51 ;  /* 0x8000003300027221 */ /* 0x008fce0000000000 */
[----:B------:R-:W-:Y:S08]  /*7860*/  F2F.F32.F64 R0, R44 ;  /* 0x0000002c00007310 */ /* 0x000ff00000301000 */
        /* <DEDUP_REMOVED lines=17> */
.L_x_476:
[----:B------:R-:W-:Y:S05]  /*7980*/  BSYNC.RECONVERGENT B4 ;  /* 0x0000000000047941 */ /* 0x000fea0003800200 */
.L_x_475:
[----:B------:R-:W0:Y:S01]  /*7990*/  F2F.F64.F32 R26, R0 ;  /* 0x00000000001a7310 */ /* 0x000e220000201800 */
[----:B------:R-:W-:Y:S01]  /*79a0*/  IADD3 R3, PT, PT, R3, 0x4, RZ ;  /* 0x0000000403037810 */ /* 0x000fe20007ffe0ff */
[----:B0-----:R-:W-:-:S06]  /*79b0*/  DADD R26, R26, R42 ;  /* 0x000000001a1a7229 */ /* 0x001fcc000000002a */
[----:B------:R2:W3:Y:S05]  /*79c0*/  F2F.F32.F64 R47, R26 ;  /* 0x0000001a002f7310 */ /* 0x0004ea0000301000 */
.L_x_468:
[----:B------:R-:W-:Y:S05]  /*79d0*/  BSYNC.RECONVERGENT B3 ;  /* 0x0000000000037941 */ /* 0x000fea0003800200 */
.L_x_467:
[----:B------:R-:W-:-:S13]  /*79e0*/  ISETP.NE.AND P1, PT, R10, RZ, PT ;  /* 0x000000ff0a00720c */ /* 0x000fda0003f25270 */
[----:B------:R-:W-:Y:S05]  /*79f0*/  @!P1 BRA `(.L_x_466) ;  /* 0x0000000400bc9947 */ /* 0x000fea0003800000 */
[----:B------:R-:W-:Y:S01]  /*7a00*/  ISETP.NE.AND P1, PT, R10, 0x1, PT ;  /* 0x000000010a00780c */ /* 0x000fe20003f25270 */
[----:B------:R-:W-:-:S12]  /*7a10*/  BSSY.RECONVERGENT B3, `(.L_x_477) ;  /* 0x0000046000037945 */ /* 0x000fd80003800200 */
[----:B------:R-:W-:Y:S05]  /*7a20*/  @!P1 BRA `(.L_x_478) ;  /* 0x0000000400109947 */ /* 0x000fea0003800000 */
[----:B------:R-:W4:Y:S08]  /*7a30*/  LDC.64 R48, c[0x0][0x3b0] ;  /* 0x0000ec00ff307b82 */ /* 0x000f300000000a00 */
[----:B------:R-:W0:Y:S01]  /*7a40*/  LDC.64 R50, c[0x0][0x3c0] ;  /* 0x0000f000ff327b82 */ /* 0x000e220000000a00 */
[----:B----4-:R-:W-:-:S05]  /*7a50*/  IMAD.WIDE R48, R3, 0x4, R48 ;  /* 0x0000000403307825 */ /* 0x010fca00078e0230 */
[----:B------:R-:W4:Y:S01]  /*7a60*/  LDG.E R30, desc[UR8][R48.64] ;  /* 0x00000008301e7981 */ /* 0x000f22000c1e1900 */
[----:B0-----:R-:W-:-:S05]  /*7a70*/  IMAD.WIDE R50, R3, 0x4, R50 ;  /* 0x0000000403327825 */ /* 0x001fca00078e0232 */
[----:B------:R-:W3:Y:S01]  /*7a80*/  LDG.E R33, desc[UR8][R50.64] ;  /* 0x0000000832217981 */ /* 0x000ee2000c1e1900 */
[----:B------:R-:W0:Y:S01]  /*7a90*/  S2UR UR7, SR_CgaCtaId ;  /* 0x00000000000779c3 */ /* 0x000e220000008800 */
[----:B------:R-:W-:Y:S01]  /*7aa0*/  UMOV UR4, 0x400 ;  /* 0x0000040000047882 */ /* 0x000fe20000000000 */
[----:B------:R-:W-:Y:S01]  /*7ab0*/  IADD3 R0, PT, PT, R4, R3, RZ ;  /* 0x0000000304007210 */ /* 0x000fe20007ffe0ff */
[----:B--2---:R-:W-:Y:S01]  /*7ac0*/  IMAD.MOV.U32 R26, RZ, RZ, 0x1 ;  /* 0x00000001ff1a7424 */ /* 0x004fe200078e00ff */
[----:B------:R-:W-:Y:S01]  /*7ad0*/  BSSY.RECONVERGENT B4, `(.L_x_479) ;  /* 0x0000017000047945 */ /* 0x000fe20003800200 */
[----:B0-----:R-:W-:-:S06]  /*7ae0*/  ULEA UR4, UR7, UR4, 0x18 ;  /* 0x0000000407047291 */ /* 0x001fcc000f8ec0ff */
[----:B------:R-:W-:-:S05]  /*7af0*/  LEA R0, R0, UR4, 0x2 ;  /* 0x0000000400007c11 */ /* 0x000fca000f8e10ff */
[----:B------:R-:W3:Y:S01]  /*7b00*/  LDS R2, [R0] ;  /* 0x0000000000027984 */ /* 0x000ee20000000800 */
[----:B----4-:R-:W0:Y:S01]  /*7b10*/  F2F.F64.F32 R30, R30 ;  /* 0x0000001e001e7310 */ /* 0x010e220000201800 */
        /* <DEDUP_REMOVED lines=18> */
.L_x_480:
[----:B------:R-:W-:Y:S05]  /*7c40*/  BSYNC.RECONVERGENT B4 ;  /* 0x0000000000047941 */ /* 0x000fea0003800200 */
.L_x_479:
[----:B------:R-:W2:Y:S04]  /*7c50*/  LDG.E R30, desc[UR8][R48.64+0x4] ;  /* 0x00000408301e7981 */ /* 0x000ea8000c1e1900 */
[----:B------:R-:W3:Y:S01]  /*7c60*/  LDG.E R51, desc[UR8][R50.64+0x4] ;  /* 0x0000040832337981 */ /* 0x000ee2000c1e1900 */
[----:B------:R-:W-:Y:S01]  /*7c70*/  MOV R26, 0x1 ;  /* 0x00000001001a7802 */ /* 0x000fe20000000f00 */
[----:B-1----:R-:W0:Y:S01]  /*7c80*/  F2F.F64.F32 R34, R47 ;  /* 0x0000002f00227310 */ /* 0x002e220000201800 */
        /* <DEDUP_REMOVED lines=25> */
.L_x_482:
[----:B------:R-:W-:Y:S05]  /*7e20*/  BSYNC.RECONVERGENT B4 ;  /* 0x0000000000047941 */ /* 0x000fea0003800200 */
.L_x_481:
[----:B------:R-:W0:Y:S01]  /*7e30*/  F2F.F64.F32 R26, R0 ;  /* 0x00000000001a7310 */ /* 0x000e220000201800 */
[----:B------:R-:W-:Y:S01]  /*7e40*/  IADD3 R3, PT, PT, R3, 0x2, RZ ;  /* 0x0000000203037810 */ /* 0x000fe20007ffe0ff */
[----:B0-----:R-:W-:-:S06]  /*7e50*/  DADD R26, R26, R28 ;  /* 0x000000001a1a7229 */ /* 0x001fcc000000001c */
[----:B------:R4:W0:Y:S05]  /*7e60*/  F2F.F32.F64 R47, R26 ;  /* 0x0000001a002f7310 */ /* 0x00082a0000301000 */
.L_x_478:
[----:B------:R-:W-:Y:S05]  /*7e70*/  BSYNC.RECONVERGENT B3 ;  /* 0x0000000000037941 */ /* 0x000fea0003800200 */
.L_x_477:
[----:B------:R-:W-:-:S13]  /*7e80*/  LOP3.LUT P1, RZ, R14, 0x1, RZ, 0xc0, !PT ;  /* 0x000000010eff7812 */ /* 0x000fda000782c0ff */
[----:B------:R-:W-:Y:S05]  /*7e90*/  @!P1 BRA `(.L_x_466) ;  /* 0x0000000000949947 */ /* 0x000fea0003800000 */
[----:B------:R-:W1:Y:S08]  /*7ea0*/  LDC.64 R32, c[0x0][0x3b0] ;  /* 0x0000ec00ff207b82 */ /* 0x000e700000000a00 */
[----:B0-2-4-:R-:W0:Y:S01]  /*7eb0*/  LDC.64 R26, c[0x0][0x3c0] ;  /* 0x0000f000ff1a7b82 */ /* 0x015e220000000a00 */
[----:B-1----:R-:W-:-:S05]  /*7ec0*/  IMAD.WIDE R32, R3, 0x4, R32 ;  /* 0x0000000403207825 */ /* 0x002fca00078e0220 */
[----:B------:R-:W2:Y:S01]  /*7ed0*/  LDG.E R30, desc[UR8][R32.64] ;  /* 0x00000008201e7981 */ /* 0x000ea2000c1e1900 */
[----:B0-----:R-:W-:-:S06]  /*7ee0*/  IMAD.WIDE R28, R3, 0x4, R26 ;  /* 0x00000004031c7825 */ /* 0x001fcc00078e021a */
[----:B------:R-:W4:Y:S01]  /*7ef0*/  LDG.E R29, desc[UR8][R28.64] ;  /* 0x000000081c1d7981 */ /* 0x000f22000c1e1900 */
[----:B------:R-:W0:Y:S01]  /*7f00*/  S2UR UR7, SR_CgaCtaId ;  /* 0x00000000000779c3 */ /* 0x000e220000008800 */
[----:B------:R-:W-:Y:S01]  /*7f10*/  UMOV UR4, 0x400 ;  /* 0x0000040000047882 */ /* 0x000fe20000000000 */
[----:B------:R-:W-:Y:S01]  /*7f20*/  IADD3 R4, PT, PT, R4, R3, RZ ;  /* 0x0000000304047210 */ /* 0x000fe20007ffe0ff */
[----:B------:R-:W-:Y:S01]  /*7f30*/  IMAD.MOV.U32 R2, RZ, RZ, 0x1 ;  /* 0x00000001ff027424 */ /* 0x000fe200078e00ff */
[----:B------:R-:W-:Y:S01]  /*7f40*/  BSSY.RECONVERGENT B3, `(.L_x_483) ;  /* 0x0000017000037945 */ /* 0x000fe20003800200 */
[----:B0-----:R-:W-:-:S06]  /*7f50*/  ULEA UR4, UR7, UR4, 0x18 ;  /* 0x0000000407047291 */ /* 0x001fcc000f8ec0ff */
[----:B------:R-:W-:-:S06]  /*7f60*/  LEA R4, R4, UR4, 0x2 ;  /* 0x0000000404047c11 */ /* 0x000fcc000f8e10ff */
[----:B------:R-:W4:Y:S01]  /*7f70*/  LDS R4, [R4] ;  /* 0x0000000004047984 */ /* 0x000f220000000800 */
[----:B--2---:R-:W0:Y:S01]  /*7f80*/  F2F.F64.F32 R30, R30 ;  /* 0x0000001e001e7310 */ /* 0x004e220000201800 */
[----:B----4-:R-:W-:-:S07]  /*7f90*/  FADD R29, R4, -R29 ;  /* 0x8000001d041d7221 */ /* 0x010fce0000000000 */
        /* <DEDUP_REMOVED lines=16> */
[----:B---3-5:R-:W-:Y:S05]  /*80a0*/  CALL.REL.NOINC `($__internal_3_$__cuda_sm20_div_rn_f64_full) ;  /* 0x0000007000087944 */ /* 0x028fea0003c00000 */
.L_x_484:
[----:B------:R-:W-:Y:S05]  /*80b0*/  BSYNC.RECONVERGENT B3 ;  /* 0x0000000000037941 */ /* 0x000fea0003800200 */
.L_x_483:
[----:B---3--:R-:W0:Y:S02]  /*80c0*/  F2F.F64.F32 R2, R47 ;  /* 0x0000002f00027310 */ /* 0x008e240000201800 */
[----:B0-----:R-:W-:-:S06]  /*80d0*/  DADD R42, R2, R42 ;  /* 0x00000000022a7229 */ /* 0x001fcc000000002a */
[----:B------:R0:W1:Y:S05]  /*80e0*/  F2F.F32.F64 R47, R42 ;  /* 0x0000002a002f7310 */ /* 0x00006a0000301000 */
.L_x_466:
[----:B------:R-:W-:Y:S05]  /*80f0*/  BSYNC.RECONVERGENT B2 ;  /* 0x0000000000027941 */ /* 0x000fea0003800200 */
.L_x_465:
[----:B01-3--:R-:W-:-:S07]  /*8100*/  FMUL R0, R47, 0.5 ;  /* 0x3f0000002f007820 */ /* 0x00bfce0000400000 */
.L_x_445:
[----:B------:R-:W0:Y:S01]  /*8110*/  MUFU.RCP64H R43, 1.7853975296020507812 ;  /* 0x3ffc90fd002b7908 */ /* 0x000e220000001800 */
[----:B------:R-:W-:Y:S01]  /*8120*/  HFMA2 R3, -RZ, RZ, 1.99609375, -0.000608921051025390625 ;  /* 0x3ffc90fdff037431 */ /* 0x000fe200000001ff */
[----:B------:R-:W-:Y:S01]  /*8130*/  MOV R2, 0xaa22168c ;  /* 0xaa22168c00027802 */ /* 0x000fe20000000f00 */
[----:B------:R-:W-:Y:S01]  /*8140*/  IMAD.MOV.U32 R42, RZ, RZ, RZ ;  /* 0x000000ffff2a7224 */ /* 0x000fe200078e00ff */
[----:B------:R-:W-:Y:S01]  /*8150*/  UMOV UR10, 0xaeef4ba0 ;  /* 0xaeef4ba0000a7882 */ /* 0x000fe20000000000 */
[----:B------:R-:W-:Y:S01]  /*8160*/  UMOV UR11, 0x3fcb7812 ;  /* 0x3fcb7812000b7882 */ /* 0x000fe20000000000 */
[----:B------:R-:W-:Y:S01]  /*8170*/  HFMA2 R29, -RZ, RZ, 1.703125, -6292 ;  /* 0x3ed0ee25ff1d7431 */ /* 0x000fe200000001ff */
[----:B------:R-:W-:Y:S01]  /*8180*/  MOV R28, 0x8b7a8b04 ;  /* 0x8b7a8b04001c7802 */ /* 0x000fe20000000f00 */
[----:B------:R-:W-:Y:S01]  /*8190*/  UMOV UR12, 0x3ae80f1e ;  /* 0x3ae80f1e000c7882 */ /* 0x000fe20000000000 */
[----:B------:R-:W-:Y:S01]  /*81a0*/  UMOV UR13, 0x3eb1380b ;  /* 0x3eb1380b000d7882 */ /* 0x000fe20000000000 */
[----:B------:R-:W-:Y:S01]  /*81b0*/  UMOV UR14, 0x0 ;  /* 0x00000000000e7882 */ /* 0x000fe20000000000 */
[----:B------:R-:W-:Y:S01]  /*81c0*/  UMOV UR15, 0x40080000 ;  /* 0x40080000000f7882 */ /* 0x000fe20000000000 */
[----:B------:R-:W-:Y:S01]  /*81d0*/  MOV R30, 0xfefa39ef ;  /* 0xfefa39ef001e7802 */ /* 0x000fe20000000f00 */
[----:B------:R-:W-:Y:S01]  /*81e0*/  IMAD.MOV.U32 R31, RZ, RZ, 0x3fe62e42 ;  /* 0x3fe62e42ff1f7424 */ /* 0x000fe200078e00ff */
[----:B------:R-:W1:Y:S01]  /*81f0*/  LDCU UR4, c[0x0][0x380] ;  /* 0x00007000ff0477ac */ /* 0x000e620008000800 */
[----:B0-----:R-:W-:Y:S01]  /*8200*/  DFMA R2, R42, -R2, 1 ;  /* 0x3ff000002a02742b */ /* 0x001fe20000000802 */
[----:B------:R-:W0:Y:S07]  /*8210*/  LDCU UR7, c[0x0][0x388] ;  /* 0x00007100ff0777ac */ /* 0x000e2e0008000800 */
[----:B------:R-:W-:Y:S01]  /*8220*/  DFMA R2, R2, R2, R2 ;  /* 0x000000020202722b */ /* 0x000fe20000000002 */
[----:B-1----:R-:W-:-:S07]  /*8230*/  IADD3 R6, PT, PT, R6, UR4, RZ ;  /* 0x0000000406067c10 */ /* 0x002fce000fffe0ff */
[----:B------:R-:W-:Y:S01]  /*8240*/  DFMA R42, R42, R2, R42 ;  /* 0x000000022a2a722b */ /* 0x000fe2000000002a */
[----:B------:R-:W-:Y:S02]  /*8250*/  HFMA2 R3, -RZ, RZ, 1.974609375, 0.0977783203125 ;  /* 0x3fe62e42ff037431 */ /* 0x000fe400000001ff */
[----:B------:R-:W-:-:S05]  /*8260*/  IMAD.MOV.U32 R2, RZ, RZ, -0x105c611 ;  /* 0xfefa39efff027424 */ /* 0x000fca00078e00ff */
[----:B------:R-:W-:-:S08]  /*8270*/  DMUL R34, R42, -UR10 ;  /* 0x8000000a2a227c28 */ /* 0x000fd00008000000 */
[----:B------:R-:W-:-:S08]  /*8280*/  DFMA R34, R42, -UR10, R34 ;  /* 0x8000000a2a227c2b */ /* 0x000fd00008000022 */
[C---:B------:R-:W-:Y:S02]  /*8290*/  DMUL R32, R34.reuse, R34 ;  /* 0x0000002222207228 */ /* 0x040fe40000000000 */
[----:B--2-4-:R-:W-:Y:S02]  /*82a0*/  DADD R26, -R34, -UR10 ;  /* 0x8000000a221a7e29 */ /* 0x014fe40008000100 */
        /* <DEDUP_REMOVED lines=31> */
[----:B------:R-:W-:Y:S01]  /*84a0*/  DADD R26, R2, R26 ;  /* 0x00000000021a7229 */ /* 0x000fe2000000001a */
[----:B------:R-:W-:Y:S01]  /*84b0*/  FADD R2, R5, -R0 ;  /* 0x8000000005027221 */ /* 0x000fe20000000000 */
[----:B------:R-:W-:-:S04]  /*84c0*/  VIADD R0, R39, UR4 ;  /* 0x0000000427007c36 */ /* 0x000fc80008000000 */
[----:B0-----:R-:W-:Y:S02]  /*84d0*/  IMAD R3, R0, UR7, RZ ;  /* 0x0000000700037c24 */ /* 0x001fe4000f8e02ff */
[----:B------:R-:W-:-:S03]  /*84e0*/  DMUL R26, R18, R26 ;  /* 0x0000001a121a7228 */ /* 0x000fc60000000000 */
[----:B------:R-:W-:-:S07]  /*84f0*/  ISETP.GE.AND P2, PT, R6, R3, PT ;  /* 0x000000030600720c */ /* 0x000fce0003f46270 */
[----:B------:R-:W0:Y:S02]  /*8500*/  F2F.F32.F64 R27, R26 ;  /* 0x0000001a001b7310 */ /* 0x000e240000301000 */
[----:B0-----:R-:W-:-:S05]  /*8510*/  FADD R2, R27, R2 ;  /* 0x000000021b027221 */ /* 0x001fca0000000000 */
[----:B------:R-:W-:-:S04]  /*8520*/  FSETP.NAN.AND P1, PT, |R2|, |R2|, PT ;  /* 0x400000020200720b */ /* 0x000fc80003f28200 */
[----:B------:R-:W-:-:S05]  /*8530*/  FSEL R2, R2, -9.99999998050644787200e+18, !P1 ;  /* 0xdf0ac72302027808 */ /* 0x000fca0004800000 */
[----:B------:R-:W-:Y:S01]  /*8540*/  FADD R7, R2, R7 ;  /* 0x0000000702077221 */ /* 0x000fe20000000000 */
[----:B------:R-:W-:Y:S06]  /*8550*/  @!P2 BRA `(.L_x_485) ;  /* 0xffffffdc0004a947 */ /* 0x000fec000383ffff */
[----:B------:R-:W-:Y:S05]  /*8560*/  BSYNC.RECONVERGENT B1 ;  /* 0x0000000000017941 */ /* 0x000fea0003800200 */
.L_x_444:
[----:B-----5:R-:W-:Y:S01]  /*8570*/  FSETP.GT.AND P1, PT, R7, R8, PT ;  /* 0x000000080700720b */ /* 0x020fe20003f24000 */
[----:B------:R-:W-:-:S12]  /*8580*/  BSSY.RECONVERGENT B0, `(.L_x_486) ;  /* 0x0000018000007945 */ /* 0x000fd80003800200 */
[----:B------:R-:W-:-:S05]  /*8590*/  @P1 MOV R3, 0x1 ;  /* 0x0000000100031802 */ /* 0x000fca0000000f00 */
[----:B------:R0:W-:Y:S04]  /*85a0*/  @P1 STG.E desc[UR8][R20.64], R3 ;  /* 0x0000000314001986 */ /* 0x0001e8000c101908 */
[----:B------:R0:W-:Y:S01]  /*85b0*/  @P1 STG.E desc[UR8][R24.64], R7 ;  /* 0x0000000718001986 */ /* 0x0001e2000c101908 */
[----:B------:R-:W-:Y:S05]  /*85c0*/  @P1 BRA `(.L_x_487) ;  /* 0x00000000004c1947 */ /* 0x000fea0003800000 */
[----:B0-----:R-:W0:Y:S02]  /*85d0*/  LDC.64 R2, c[0x0][0x3c8] ;  /* 0x0000f200ff027b82 */ /* 0x001e240000000a00 */
[----:B0-----:R-:W-:-:S06]  /*85e0*/  IMAD.WIDE R2, R38, 0x4, R2 ;  /* 0x0000000426027825 */ /* 0x001fcc00078e0202 */
[----:B------:R-:W2:Y:S01]  /*85f0*/  LDG.E R3, desc[UR8][R2.64] ;  /* 0x0000000802037981 */ /* 0x000ea2000c1e1900 */
[----:B------:R-:W-:Y:S02]  /*8600*/  HFMA2 R27, -RZ, RZ, 3.7421875, 0 ;  /* 0x437c0000ff1b7431 */ /* 0x000fe400000001ff */
[----:B------:R-:W-:Y:S02]  /*8610*/  IMAD.MOV.U32 R5, RZ, RZ, 0x3bbb989d ;  /* 0x3bbb989dff057424 */ /* 0x000fe400078e00ff */
[----:B------:R-:W-:-:S04]  /*8620*/  FADD R8, -R8, R7 ;  /* 0x0000000708087221 */ /* 0x000fc80000000100 */
[----:B------:R-:W-:-:S04]  /*8630*/  FFMA.SAT R4, R8, R5, 0.5 ;  /* 0x3f00000008047423 */ /* 0x000fc80000002005 */
[----:B------:R-:W-:-:S04]  /*8640*/  FFMA.RM R4, R4, R27, 12582913 ;  /* 0x4b40000104047423 */ /* 0x000fc8000000401b */
[C---:B------:R-:W-:Y:S01]  /*8650*/  FADD R5, R4.reuse, -12583039 ;  /* 0xcb40007f04057421 */ /* 0x040fe20000000000 */
[----:B------:R-:W-:-:S03]  /*8660*/  SHF.L.U32 R4, R4, 0x17, RZ ;  /* 0x0000001704047819 */ /* 0x000fc600000006ff */
[----:B------:R-:W-:-:S04]  /*8670*/  FFMA R5, R8, 1.4426950216293334961, -R5 ;  /* 0x3fb8aa3b08057823 */ /* 0x000fc80000000805 */
[----:B------:R-:W-:-:S06]  /*8680*/  FFMA R5, R8, 1.925963033500011079e-08, R5 ;  /* 0x32a5706008057823 */ /* 0x000fcc0000000005 */
[----:B------:R-:W0:Y:S02]  /*8690*/  MUFU.EX2 R5, R5 ;  /* 0x0000000500057308 */ /* 0x000e240000000800 */
[----:B0-----:R-:W-:-:S05]  /*86a0*/  FMUL R4, R4, R5 ;  /* 0x0000000504047220 */ /* 0x001fca0000400000 */
[----:B--2---:R-:W-:-:S13]  /*86b0*/  FSETP.GEU.AND P1, PT, R3, R4, PT ;  /* 0x000000040300720b */ /* 0x004fda0003f2e000 */
[----:B------:R-:W-:-:S05]  /*86c0*/  @!P1 IMAD.MOV.U32 R3, RZ, RZ, 0x1 ;  /* 0x00000001ff039424 */ /* 0x000fca00078e00ff */
[----:B------:R1:W-:Y:S04]  /*86d0*/  @!P1 STG.E desc[UR8][R20.64], R3 ;  /* 0x0000000314009986 */ /* 0x0003e8000c101908 */
[----:B------:R1:W-:Y:S04]  /*86e0*/  @!P1 STG.E desc[UR8][R24.64], R7 ;  /* 0x0000000718009986 */ /* 0x0003e8000c101908 */
[----:B------:R1:W-:Y:S02]  /*86f0*/  @P1 STG.E desc[UR8][R20.64], RZ ;  /* 0x000000ff14001986 */ /* 0x0003e4000c101908 */
.L_x_487:
[----:B------:R-:W-:Y:S05]  /*8700*/  BSYNC.RECONVERGENT B0 ;  /* 0x0000000000007941 */ /* 0x000fea0003800200 */
.L_x_486:
[----:B------:R-:W2:Y:S01]  /*8710*/  LDG.E R4, desc[UR8][R20.64] ;  /* 0x0000000814047981 */ /* 0x000ea2000c1e1900 */
[----:B01----:R-:W0:Y:S01]  /*8720*/  LDC.64 R2, c[0x0][0x3b8] ;  /* 0x0000ee00ff027b82 */ /* 0x003e220000000a00 */
[----:B------:R-:W-:Y:S01]  /*8730*/  BSSY.RECONVERGENT B0, `(.L_x_488) ;  /* 0x000004f000007945 */ /* 0x000fe20003800200 */
[----:B0-----:R-:W-:Y:S01]  /*8740*/  IMAD.WIDE R6, R39, 0x4, R2 ;  /* 0x0000000427067825 */ /* 0x001fe200078e0202 */
[----:B--2---:R-:W-:-:S13]  /*8750*/  ISETP.NE.OR P1, PT, R4, 0x1, !P0 ;  /* 0x000000010400780c */ /* 0x004fda0004725670 */
[----:B------:R-:W-:Y:S05]  /*8760*/  @P1 BRA `(.L_x_489) ;  /* 0x00000004002c1947 */ /* 0x000fea0003800000 */
[----:B------:R-:W-:Y:S01]  /*8770*/  ISETP.NE.AND P3, PT, R10, RZ, PT ;  /* 0x000000ff0a00720c */ /* 0x000fe20003f65270 */
[----:B------:R-:W-:Y:S01]  /*8780*/  BSSY.RECONVERGENT B1, `(.L_x_490) ;  /* 0x0000014000017945 */ /* 0x000fe20003800200 */
[----:B------:R-:W-:-:S11]  /*8790*/  MOV R27, R39 ;  /* 0x00000027001b7202 */ /* 0x000fd60000000f00 */
        /* <DEDUP_REMOVED lines=11> */
[----:B------:R-:W-:Y:S01]  /*8850*/  ISETP.NE.AND P1, PT, R10, 0x2, PT ;  /* 0x000000020a00780c */ /* 0x000fe20003f25270 */
[----:B------:R-:W-:Y:S02]  /*8860*/  VIADD R27, R39, 0x2 ;  /* 0x00000002271b7836 */ /* 0x000fe40000000000 */
[----:B--2---:R1:W-:Y:S10]  /*8870*/  STG.E desc[UR8][R24.64+0x4], R29 ;  /* 0x0000041d18007986 */ /* 0x0043f4000c101908 */
[----:B------:R-:W-:Y:S05]  /*8880*/  @!P1 BRA `(.L_x_491) ;  /* 0x00000000000c9947 */ /* 0x000fea0003800000 */
[----:B------:R-:W2:Y:S01]  /*8890*/  LDG.E R5, desc[UR8][R4.64+0x8] ;  /* 0x0000080804057981 */ /* 0x000ea2000c1e1900 */
[----:B------:R-:W-:-:S03]  /*88a0*/  IADD3 R27, PT, PT, R39, 0x3, RZ ;  /* 0x00000003271b7810 */ /* 0x000fc60007ffe0ff */
[----:B--2---:R2:W-:Y:S04]  /*88b0*/  STG.E desc[UR8][R24.64+0x8], R5 ;  /* 0x0000080518007986 */ /* 0x0045e8000c101908 */
.L_x_491:
[----:B------:R-:W-:Y:S05]  /*88c0*/  BSYNC.RECONVERGENT B1 ;  /* 0x0000000000017941 */ /* 0x000fea0003800200 */
.L_x_490:
[----:B------:R-:W-:Y:S01]  /*88d0*/  ISETP.GE.U32.AND P2, PT, R15, 0x3, PT ;  /* 0x000000030f00780c */ /* 0x000fe20003f46070 */
[----:B------:R-:W-:-:S12]  /*88e0*/  BSSY.RECONVERGENT B1, `(.L_x_492) ;  /* 0x0000011000017945 */ /* 0x000fd80003800200 */
[----:B------:R-:W-:Y:S05]  /*88f0*/  @!P2 BRA `(.L_x_493) ;  /* 0x00000000003ca947 */ /* 0x000fea0003800000 */
.L_x_494:
        /* <DEDUP_REMOVED lines=15> */
.L_x_493:
[----:B------:R-:W-:Y:S05]  /*89f0*/  BSYNC.RECONVERGENT B1 ;  /* 0x0000000000017941 */ /* 0x000fea0003800200 */
.L_x_492:
[----:B------:R-:W-:Y:S01]  /*8a00*/  BSSY.RECONVERGENT B1, `(.L_x_495) ;  /* 0x0000012000017945 */ /* 0x000fe20003800200 */
[----:B------:R-:W-:-:S03]  /*8a10*/  IMAD.MOV.U32 R27, RZ, RZ, R39 ;  /* 0x000000ffff1b7224 */ /* 0x000fc600078e0027 */
[----:B------:R-:W-:Y:S05]  /*8a20*/  @!P3 BRA `(.L_x_496) ;  /* 0x00000000003cb947 */ /* 0x000fea0003800000 */
[----:B------:R-:W4:Y:S02]  /*8a30*/  LDC.64 R22, c[0x0][0x3c0] ;  /* 0x0000f000ff167b82 */ /* 0x000f240000000a00 */
[----:B----4-:R-:W-:-:S05]  /*8a40*/  IMAD.WIDE R22, R39, 0x4, R22 ;  /* 0x0000000427167825 */ /* 0x010fca00078e0216 */
[----:B--2---:R-:W2:Y:S01]  /*8a50*/  LDG.E R5, desc[UR8][R22.64] ;  /* 0x0000000816057981 */ /* 0x004ea2000c1e1900 */
[----:B------:R-:W-:Y:S02]  /*8a60*/  ISETP.NE.AND P1, PT, R10, 0x1, PT ;  /* 0x000000010a00780c */ /* 0x000fe40003f25270 */
[----:B------:R-:W-:Y:S01]  /*8a70*/  IADD3 R27, PT, PT, R39, 0x1, RZ ;  /* 0x00000001271b7810 */ /* 0x000fe20007ffe0ff */
        /* <DEDUP_REMOVED lines=8> */
[----:B------:R-:W-:-:S03]  /*8b00*/  VIADD R27, R39, 0x3 ;  /* 0x00000003271b7836 */ /* 0x000fc60000000000 */
[----:B--2---:R2:W-:Y:S04]  /*8b10*/  STG.E desc[UR8][R6.64+0x8], R5 ;  /* 0x0000080506007986 */ /* 0x0045e8000c101908 */
.L_x_496:
[----:B------:R-:W-:Y:S05]  /*8b20*/  BSYNC.RECONVERGENT B1 ;  /* 0x0000000000017941 */ /* 0x000fea0003800200 */
.L_x_495:
[----:B------:R-:W-:Y:S05]  /*8b30*/  @!P2 BRA `(.L_x_489) ;  /* 0x000000000038a947 */ /* 0x000fea0003800000 */
.L_x_497:
[----:B0123--:R-:W0:Y:S02]  /*8b40*/  LDC.64 R24, c[0x0][0x3c0] ;  /* 0x0000f000ff187b82 */ /* 0x00fe240000000a00 */
[----:B0-----:R-:W-:-:S05]  /*8b50*/  IMAD.WIDE R24, R27, 0x4, R24 ;  /* 0x000000041b187825 */ /* 0x001fca00078e0218 */
[----:B------:R-:W2:Y:S01]  /*8b60*/  LDG.E R29, desc[UR8][R24.64] ;  /* 0x00000008181d7981 */ /* 0x000ea2000c1e1900 */
[----:B----4-:R-:W-:-:S05]  /*8b70*/  IMAD.WIDE R4, R27, 0x4, R2 ;  /* 0x000000041b047825 */ /* 0x010fca00078e0202 */
        /* <DEDUP_REMOVED lines=10> */
.L_x_489:
[----:B------:R-:W-:Y:S05]  /*8c20*/  BSYNC.RECONVERGENT B0 ;  /* 0x0000000000007941 */ /* 0x000fea0003800200 */
.L_x_488:
[----:B0123--:R-:W0:Y:S01]  /*8c30*/  LDC R25, c[0x0][0x394] ;  /* 0x0000e500ff197b82 */ /* 0x00fe220000000800 */
[----:B------:R-:W-:Y:S02]  /*8c40*/  IABS R24, R16 ;  /* 0x0000001000187213 */ /* 0x000fe40000000000 */
[----:B------:R-:W-:Y:S02]  /*8c50*/  ISETP.GE.AND P3, PT, R16, RZ, PT ;  /* 0x000000ff1000720c */ /* 0x000fe40003f66270 */
[----:B0-----:R-:W-:-:S04]  /*8c60*/  IABS R8, R25 ;  /* 0x0000001900087213 */ /* 0x001fc80000000000 */
[----:B------:R-:W0:Y:S08]  /*8c70*/  I2F.RP R4, R8 ;  /* 0x0000000800047306 */ /* 0x000e300000209400 */
[----:B0-----:R-:W0:Y:S02]  /*8c80*/  MUFU.RCP R4, R4 ;  /* 0x0000000400047308 */ /* 0x001e240000001000 */
[----:B0-----:R-:W-:-:S06]  /*8c90*/  IADD3 R2, PT, PT, R4, 0xffffffe, RZ ;  /* 0x0ffffffe04027810 */ /* 0x001fcc0007ffe0ff */
[----:B------:R0:W4:Y:S02]  /*8ca0*/  F2I.FTZ.U32.TRUNC.NTZ R3, R2 ;  /* 0x0000000200037305 */ /* 0x000124000021f000 */
[----:B0-----:R-:W-:Y:S02]  /*8cb0*/  HFMA2 R2, -RZ, RZ, 0, 0 ;  /* 0x00000000ff027431 */ /* 0x001fe400000001ff */
[----:B----4-:R-:W-:-:S04]  /*8cc0*/  IMAD.MOV R5, RZ, RZ, -R3 ;  /* 0x000000ffff057224 */ /* 0x010fc800078e0a03 */
[----:B------:R-:W-:-:S04]  /*8cd0*/  IMAD R5, R5, R8, RZ ;  /* 0x0000000805057224 */ /* 0x000fc800078e02ff */
[----:B------:R-:W-:Y:S01]  /*8ce0*/  IMAD.HI.U32 R3, R3, R5, R2 ;  /* 0x0000000503037227 */ /* 0x000fe200078e0002 */
[----:B------:R-:W-:-:S05]  /*8cf0*/  MOV R5, R24 ;  /* 0x0000001800057202 */ /* 0x000fca0000000f00 */
[----:B------:R-:W-:-:S04]  /*8d00*/  IMAD.HI.U32 R3, R3, R5, RZ ;  /* 0x0000000503037227 */ /* 0x000fc800078e00ff */
[----:B------:R-:W-:-:S04]  /*8d10*/  IMAD.MOV R3, RZ, RZ, -R3 ;  /* 0x000000ffff037224 */ /* 0x000fc800078e0a03 */
[----:B------:R-:W-:-:S05]  /*8d20*/  IMAD R3, R8, R3, R5 ;  /* 0x0000000308037224 */ /* 0x000fca00078e0205 */
[----:B------:R-:W-:-:S13]  /*8d30*/  ISETP.GT.U32.AND P1, PT, R8, R3, PT ;  /* 0x000000030800720c */ /* 0x000fda0003f24070 */
[----:B------:R-:W-:Y:S02]  /*8d40*/  @!P1 IADD3 R3, PT, PT, R3, -R8, RZ ;  /* 0x8000000803039210 */ /* 0x000fe40007ffe0ff */
[----:B------:R-:W-:Y:S02]  /*8d50*/  ISETP.NE.AND P1, PT, R25, RZ, PT ;  /* 0x000000ff1900720c */ /* 0x000fe40003f25270 */
[----:B------:R-:W-:-:S13]  /*8d60*/  ISETP.GT.U32.AND P2, PT, R8, R3, PT ;  /* 0x000000030800720c */ /* 0x000fda0003f44070 */
[----:B------:R-:W-:-:S05]  /*8d70*/  @!P2 IADD3 R3, PT, PT, R3, -R8, RZ ;  /* 0x800000080303a210 */ /* 0x000fca0007ffe0ff */
[----:B------:R-:W-:Y:S01]  /*8d80*/  @!P3 IMAD.MOV R3, RZ, RZ, -R3 ;  /* 0x000000ffff03b224 */ /* 0x000fe200078e0a03 */
        /* <DEDUP_REMOVED lines=12> */
[----:B------:R-:W-:Y:S01]  /*8e50*/  ISETP.NE.AND P1, PT, R10, 0x1, PT ;  /* 0x000000010a00780c */ /* 0x000fe20003f25270 */
[----:B------:R-:W-:Y:S01]  /*8e60*/  VIADD R33, R39, 0x1 ;  /* 0x0000000127217836 */ /* 0x000fe20000000000 */
[----:B--2---:R-:W-:-:S04]  /*8e70*/  IADD3 R2, PT, PT, R5, 0x1800000, RZ ;  /* 0x0180000005027810 */ /* 0x004fc80007ffe0ff */
[----:B------:R-:W-:-:S04]  /*8e80*/  LOP3.LUT R2, R2, 0x7f800000, RZ, 0xc0, !PT ;  /* 0x7f80000002027812 */ /* 0x000fc800078ec0ff */
[----:B------:R-:W-:-:S13]  /*8e90*/  ISETP.GT.U32.AND P2, PT, R2, 0x1ffffff, PT ;  /* 0x01ffffff0200780c */ /* 0x000fda0003f44070 */
[----:B------:R-:W-:Y:S05]  /*8ea0*/  @P2 BRA `(.L_x_503) ;  /* 0x0000000000102947 */ /* 0x000fea0003800000 */
[----:B------:R-:W-:-:S07]  /*8eb0*/  MOV R26, 0x8ed0 ;  /* 0x00008ed0001a7802 */ /* 0x000fce0000000f00 */
[----:B------:R-:W-:Y:S05]  /*8ec0*/  CALL.REL.NOINC `($__internal_4_$__cuda_sm20_rcp_rn_f32_slowpath) ;  /* 0x0000006400ec7944 */ /* 0x000fea0003c00000 */
[----:B------:R-:W-:Y:S01]  /*8ed0*/  MOV R27, R5 ;  /* 0x00000005001b7202 */ /* 0x000fe20000000f00 */
[----:B------:R-:W-:Y:S06]  /*8ee0*/  BRA `(.L_x_504) ;  /* 0x0000000000107947 */ /* 0x000fec0003800000 */
.L_x_503:
[----:B------:R-:W0:Y:S02]  /*8ef0*/  MUFU.RCP R2, R5 ;  /* 0x0000000500027308 */ /* 0x000e240000001000 */
[----:B0-----:R-:W-:-:S04]  /*8f00*/  FFMA R3, R5, R2, -1 ;  /* 0xbf80000005037423 */ /* 0x001fc80000000002 */
[----:B------:R-:W-:-:S04]  /*8f10*/  FADD.FTZ R3, -R3, -RZ ;  /* 0x800000ff03037221 */ /* 0x000fc80000010100 */
[----:B------:R-:W-:-:S07]  /*8f20*/  FFMA R27, R2, R3, R2 ;  /* 0x00000003021b7223 */ /* 0x000fce0000000002 */
.L_x_504:
[----:B------:R-:W-:Y:S05]  /*8f30*/  BSYNC.RECONVERGENT B2 ;  /* 0x0000000000027941 */ /* 0x000fea0003800200 */
.L_x_502:
[----:B------:R-:W0:Y:S02]  /*8f40*/  LDC.64 R2, c[0x0][0x408] ;  /* 0x00010200ff027b82 */ /* 0x000e240000000a00 */
[----:B0-----:R-:W-:-:S05]  /*8f50*/  IMAD.WIDE R2, R39, 0x4, R2 ;  /* 0x0000000427027825 */ /* 0x001fca00078e0202 */
[----:B------:R0:W-:Y:S01]  /*8f60*/  STG.E desc[UR8][R2.64], R27 ;  /* 0x0000001b02007986 */ /* 0x0001e2000c101908 */
[----:B------:R-:W-:Y:S05]  /*8f70*/  @!P1 BRA `(.L_x_501) ;  /* 0x0000000000909947 */ /* 0x000fea0003800000 */
        /* <DEDUP_REMOVED lines=9> */
[----:B0-----:R-:W-:Y:S05]  /*9010*/  CALL.REL.NOINC `($__internal_4_$__cuda_sm20_rcp_rn_f32_slowpath) ;  /* 0x0000006400987944 */ /* 0x001fea0003c00000 */
[----:B------:R-:W-:Y:S01]  /*9020*/  MOV R27, R5 ;  /* 0x00000005001b7202 */ /* 0x000fe20000000f00 */
[----:B------:R-:W-:Y:S06]  /*9030*/  BRA `(.L_x_507) ;  /* 0x0000000000107947 */ /* 0x000fec0003800000 */
.L_x_506:
[----:B------:R-:W1:Y:S02]  /*9040*/  MUFU.RCP R4, R5 ;  /* 0x0000000500047308 */ /* 0x000e640000001000 */
[----:B-1----:R-:W-:-:S04]  /*9050*/  FFMA R8, R5, R4, -1 ;  /* 0xbf80000005087423 */ /* 0x002fc80000000004 */
[----:B0-----:R-:W-:-:S04]  /*9060*/  FADD.FTZ R27, -R8, -RZ ;  /* 0x800000ff081b7221 */ /* 0x001fc80000010100 */
[----:B------:R-:W-:-:S07]  /*9070*/  FFMA R27, R4, R27, R4 ;  /* 0x0000001b041b7223 */ /* 0x000fce0000000004 */
.L_x_507:
[----:B------:R-:W-:Y:S05]  /*9080*/  BSYNC.RECONVERGENT B2 ;  /* 0x0000000000027941 */ /* 0x000fea0003800200 */
.L_x_505:
[----:B------:R1:W-:Y:S01]  /*9090*/  STG.E desc[UR8][R2.64+0x4], R27 ;  /* 0x0000041b02007986 */ /* 0x0003e2000c101908 */
[----:B------:R-:W-:Y:S05]  /*90a0*/  @!P1 BRA `(.L_x_501) ;  /* 0x0000000000449947 */ /* 0x000fea0003800000 */
[----:B------:R-:W2:Y:S01]  /*90b0*/  LDG.E R5, desc[UR8][R24.64+0x8] ;  /* 0x0000080818057981 */ /* 0x000ea2000c1e1900 */
[----:B------:R-:W-:Y:S01]  /*90c0*/  BSSY.RECONVERGENT B2, `(.L_x_508) ;  /* 0x000000e000027945 */ /* 0x000fe20003800200 */
[----:B------:R-:W-:Y:S01]  /*90d0*/  VIADD R33, R39, 0x3 ;  /* 0x0000000327217836 */ /* 0x000fe20000000000 */
[----:B--2---:R-:W-:-:S04]  /*90e0*/  IADD3 R4, PT, PT, R5, 0x1800000, RZ ;  /* 0x0180000005047810 */ /* 0x004fc80007ffe0ff */
[----:B------:R-:W-:-:S04]  /*90f0*/  LOP3.LUT R4, R4, 0x7f800000, RZ, 0xc0, !PT ;  /* 0x7f80000004047812 */ /* 0x000fc800078ec0ff */
[----:B------:R-:W-:-:S13]  /*9100*/  ISETP.GT.U32.AND P1, PT, R4, 0x1ffffff, PT ;  /* 0x01ffffff0400780c */ /* 0x000fda0003f24070 */
[----:B------:R-:W-:Y:S05]  /*9110*/  @P1 BRA `(.L_x_509) ;  /* 0x0000000000101947 */ /* 0x000fea0003800000 */
[----:B------:R-:W-:-:S07]  /*9120*/  MOV R26, 0x9140 ;  /* 0x00009140001a7802 */ /* 0x000fce0000000f00 */
[----:B-1----:R-:W-:Y:S05]  /*9130*/  CALL.REL.NOINC `($__internal_4_$__cuda_sm20_rcp_rn_f32_slowpath) ;  /* 0x0000006400507944 */ /* 0x002fea0003c00000 */
[----:B------:R-:W-:Y:S01]  /*9140*/  MOV R25, R5 ;  /* 0x0000000500197202 */ /* 0x000fe20000000f00 */
[----:B------:R-:W-:Y:S06]  /*9150*/  BRA `(.L_x_510) ;  /* 0x0000000000107947 */ /* 0x000fec0003800000 */
.L_x_509:
[----:B------:R-:W0:Y:S02]  /*9160*/  MUFU.RCP R4, R5 ;  /* 0x0000000500047308 */ /* 0x000e240000001000 */
[----:B0-----:R-:W-:-:S04]  /*9170*/  FFMA R8, R5, R4, -1 ;  /* 0xbf80000005087423 */ /* 0x001fc80000000004 */
[----:B------:R-:W-:-:S04]  /*9180*/  FADD.FTZ R25, -R8, -RZ ;  /* 0x800000ff08197221 */ /* 0x000fc80000010100 */
[----:B------:R-:W-:-:S07]  /*9190*/  FFMA R25, R4, R25, R4 ;  /* 0x0000001904197223 */ /* 0x000fce0000000004 */
.L_x_510:
[----:B------:R-:W-:Y:S05]  /*91a0*/  BSYNC.RECONVERGENT B2 ;  /* 0x0000000000027941 */ /* 0x000fea0003800200 */
.L_x_508:
[----:B------:R2:W-:Y:S02]  /*91b0*/  STG.E desc[UR8][R2.64+0x8], R25 ;  /* 0x0000081902007986 */ /* 0x0005e4000c101908 */
.L_x_501:
[----:B------:R-:W-:Y:S05]  /*91c0*/  BSYNC.RECONVERGENT B1 ;  /* 0x0000000000017941 */ /* 0x000fea0003800200 */
.L_x_500:
[----:B------:R-:W-:Y:S01]  /*91d0*/  ISETP.GE.U32.AND P1, PT, R15, 0x3, PT ;  /* 0x000000030f00780c */ /* 0x000fe20003f26070 */
[----:B------:R-:W-:-:S12]  /*91e0*/  BSSY.RECONVERGENT B1, `(.L_x_499) ;  /* 0x000004a000017945 */ /* 0x000fd80003800200 */
[----:B------:R-:W-:Y:S05]  /*91f0*/  @!P1 BRA `(.L_x_511) ;  /* 0x0000000400209947 */ /* 0x000fea0003800000 */
.L_x_524:
[----:B--2---:R-:W2:Y:S02]  /*9200*/  LDC.64 R24, c[0x0][0x3a8] ;  /* 0x0000ea00ff187b82 */ /* 0x004ea40000000a00 */
[----:B--2---:R-:W-:-:S05]  /*9210*/  IMAD.WIDE R24, R33, 0x4, R24 ;  /* 0x0000000421187825 */ /* 0x004fca00078e0218 */
[----:B---3--:R-:W2:Y:S01]  /*9220*/  LDG.E R5, desc[UR8][R24.64] ;  /* 0x0000000818057981 */ /* 0x008ea2000c1e1900 */
[----:B01----:R-:W-:Y:S01]  /*9230*/  IMAD.MOV.U32 R2, RZ, RZ, R33 ;  /* 0x000000ffff027224 */ /* 0x003fe200078e0021 */
[----:B------:R-:W-:Y:S01]  /*9240*/  IADD3 R33, PT, PT, R33, 0x4, RZ ;  /* 0x0000000421217810 */ /* 0x000fe20007ffe0ff */
[----:B------:R-:W-:Y:S03]  /*9250*/  BSSY.RECONVERGENT B2, `(.L_x_512) ;  /* 0x000000e000027945 */ /* 0x000fe60003800200 */
[----:B------:R-:W-:Y:S02]  /*9260*/  ISETP.GE.AND P1, PT, R33, R0, PT ;  /* 0x000000002100720c */ /* 0x000fe40003f26270 */
        /* <DEDUP_REMOVED lines=8> */
.L_x_513:
[----:B------:R-:W0:Y:S02]  /*92f0*/  MUFU.RCP R27, R5 ;  /* 0x00000005001b7308 */ /* 0x000e240000001000 */
[----:B0-----:R-:W-:-:S04]  /*9300*/  FFMA R3, R5, R27, -1 ;  /* 0xbf80000005037423 */ /* 0x001fc8000000001b */
[----:B------:R-:W-:-:S04]  /*9310*/  FADD.FTZ R4, -R3, -RZ ;  /* 0x800000ff03047221 */ /* 0x000fc80000010100 */
[----:B------:R-:W-:-:S07]  /*9320*/  FFMA R27, R27, R4, R27 ;  /* 0x000000041b1b7223 */ /* 0x000fce000000001b */
.L_x_514:
[----:B------:R-:W-:Y:S05]  /*9330*/  BSYNC.RECONVERGENT B2 ;  /* 0x0000000000027941 */ /* 0x000fea0003800200 */
.L_x_512:
[----:B------:R-:W0:Y:S02]  /*9340*/  LDC.64 R4, c[0x0][0x408] ;  /* 0x00010200ff047b82 */ /* 0x000e240000000a00 */
[----:B0-----:R-:W-:-:S05]  /*9350*/  IMAD.WIDE R2, R2, 0x4, R4 ;  /* 0x0000000402027825 */ /* 0x001fca00078e0204 */
[----:B------:R0:W-:Y:S04]  /*9360*/  STG.E desc[UR8][R2.64], R27 ;  /* 0x0000001b02007986 */ /* 0x0001e8000c101908 */
[----:B------:R-:W2:Y:S01]  /*9370*/  LDG.E R8, desc[UR8][R24.64+0x4] ;  /* 0x0000040818087981 */ /* 0x000ea2000c1e1900 */
[----:B------:R-:W-:Y:S01]  /*9380*/  BSSY.RECONVERGENT B2, `(.L_x_515) ;  /* 0x000000d000027945 */ /* 0x000fe20003800200 */
[----:B--2---:R-:W-:-:S05]  /*9390*/  VIADD R4, R8, 0x1800000 ;  /* 0x0180000008047836 */ /* 0x004fca0000000000 */
[----:B------:R-:W-:-:S04]  /*93a0*/  LOP3.LUT R4, R4, 0x7f800000, RZ, 0xc0, !PT ;  /* 0x7f80000004047812 */ /* 0x000fc800078ec0ff */
[----:B------:R-:W-:-:S13]  /*93b0*/  ISETP.GT.U32.AND P2, PT, R4, 0x1ffffff, PT ;  /* 0x01ffffff0400780c */ /* 0x000fda0003f44070 */
[----:B0-----:R-:W-:Y:S05]  /*93c0*/  @P2 BRA `(.L_x_516) ;  /* 0x0000000000102947 */ /* 0x001fea0003800000 */
[----:B------:R-:W-:Y:S02]  /*93d0*/  MOV R5, R8 ;  /* 0x0000000800057202 */ /* 0x000fe40000000f00 */
[----:B------:R-:W-:-:S07]  /*93e0*/  MOV R26, 0x9400 ;  /* 0x00009400001a7802 */ /* 0x000fce0000000f00 */
[----:B------:R-:W-:Y:S05]  /*93f0*/  CALL.REL.NOINC `($__internal_4_$__cuda_sm20_rcp_rn_f32_slowpath) ;  /* 0x0000006000a07944 */ /* 0x000fea0003c00000 */
[----:B------:R-:W-:Y:S05]  /*9400*/  BRA `(.L_x_517) ;  /* 0x0000000000107947 */ /* 0x000fea0003800000 */
.L_x_516:
[----:B------:R-:W0:Y:S02]  /*9410*/  MUFU.RCP R5, R8 ;  /* 0x0000000800057308 */ /* 0x000e240000001000 */
[----:B0-----:R-:W-:-:S04]  /*9420*/  FFMA R4, R8, R5, -1 ;  /* 0xbf80000008047423 */ /* 0x001fc80000000005 */
[----:B------:R-:W-:-:S04]  /*9430*/  FADD.FTZ R4, -R4, -RZ ;  /* 0x800000ff04047221 */ /* 0x000fc80000010100 */
[----:B------:R-:W-:-:S07]  /*9440*/  FFMA R5, R5, R4, R5 ;  /* 0x0000000405057223 */ /* 0x000fce0000000005 */
.L_x_517:
[----:B------:R-:W-:Y:S05]  /*9450*/  BSYNC.RECONVERGENT B2 ;  /* 0x0000000000027941 */ /* 0x000fea0003800200 */
.L_x_515:
        /* <DEDUP_REMOVED lines=9> */
[----:B------:R-:W-:Y:S05]  /*94f0*/  CALL.REL.NOINC `($__internal_4_$__cuda_sm20_rcp_rn_f32_slowpath) ;  /* 0x0000006000607944 */ /* 0x000fea0003c00000 */
[----:B------:R-:W-:Y:S05]  /*9500*/  BRA `(.L_x_520) ;  /* 0x0000000000107947 */ /* 0x000fea0003800000 */
.L_x_519:
[----:B------:R-:W0:Y:S02]  /*9510*/  MUFU.RCP R5, R8 ;  /* 0x0000000800057308 */ /* 0x000e240000001000 */
[----:B0-----:R-:W-:-:S04]  /*9520*/  FFMA R4, R8, R5, -1 ;  /* 0xbf80000008047423 */ /* 0x001fc80000000005 */
[----:B------:R-:W-:-:S04]  /*9530*/  FADD.FTZ R4, -R4, -RZ ;  /* 0x800000ff04047221 */ /* 0x000fc80000010100 */
[----:B------:R-:W-:-:S07]  /*9540*/  FFMA R5, R5, R4, R5 ;  /* 0x0000000405057223 */ /* 0x000fce0000000005 */
.L_x_520:
[----:B------:R-:W-:Y:S05]  /*9550*/  BSYNC.RECONVERGENT B2 ;  /* 0x0000000000027941 */ /* 0x000fea0003800200 */
.L_x_518:
[----:B------:R0:W-:Y:S04]  /*9560*/  STG.E desc[UR8][R2.64+0x8], R5 ;  /* 0x0000080502007986 */ /* 0x0001e8000c101908 */
[----:B------:R-:W2:Y:S01]  /*9570*/  LDG.E R24, desc[UR8][R24.64+0xc] ;  /* 0x00000c0818187981 */ /* 0x000ea2000c1e1900 */
[----:B------:R-:W-:Y:S01]  /*9580*/  BSSY.RECONVERGENT B2, `(.L_x_521) ;  /* 0x000000d000027945 */ /* 0x000fe20003800200 */
[----:B--2---:R-:W-:-:S04]  /*9590*/  IADD3 R4, PT, PT, R24, 0x1800000, RZ ;  /* 0x0180000018047810 */ /* 0x004fc80007ffe0ff */
[----:B------:R-:W-:-:S04]  /*95a0*/  LOP3.LUT R4, R4, 0x7f800000, RZ, 0xc0, !PT ;  /* 0x7f80000004047812 */ /* 0x000fc800078ec0ff */
[----:B------:R-:W-:-:S13]  /*95b0*/  ISETP.GT.U32.AND P2, PT, R4, 0x1ffffff, PT ;  /* 0x01ffffff0400780c */ /* 0x000fda0003f44070 */
[----:B0-----:R-:W-:Y:S05]  /*95c0*/  @P2 BRA `(.L_x_522) ;  /* 0x0000000000102947 */ /* 0x001fea0003800000 */
[----:B------:R-:W-:Y:S02]  /*95d0*/  MOV R5, R24 ;  /* 0x0000001800057202 */ /* 0x000fe40000000f00 */
[----:B------:R-:W-:-:S07]  /*95e0*/  MOV R26, 0x9600 ;  /* 0x00009600001a7802 */ /* 0x000fce0000000f00 */
[----:B------:R-:W-:Y:S05]  /*95f0*/  CALL.REL.NOINC `($__internal_4_$__cuda_sm20_rcp_rn_f32_slowpath) ;  /* 0x0000006000207944 */ /* 0x000fea0003c00000 */
[----:B------:R-:W-:Y:S05]  /*9600*/  BRA `(.L_x_523) ;  /* 0x0000000000107947 */ /* 0x000fea0003800000 */
.L_x_522:
[----:B------:R-:W0:Y:S02]  /*9610*/  MUFU.RCP R5, R24 ;  /* 0x0000001800057308 */ /* 0x000e240000001000 */
[----:B0-----:R-:W-:-:S04]  /*9620*/  FFMA R4, R24, R5, -1 ;  /* 0xbf80000018047423 */ /* 0x001fc80000000005 */
[----:B------:R-:W-:-:S04]  /*9630*/  FADD.FTZ R4, -R4, -RZ ;  /* 0x800000ff04047221 */ /* 0x000fc80000010100 */
[----:B------:R-:W-:-:S07]  /*9640*/  FFMA R5, R5, R4, R5 ;  /* 0x0000000405057223 */ /* 0x000fce0000000005 */
.L_x_523:
[----:B------:R-:W-:Y:S05]  /*9650*/  BSYNC.RECONVERGENT B2 ;  /* 0x0000000000027941 */ /* 0x000fea0003800200 */
.L_x_521:
[----:B------:R3:W-:Y:S01]  /*9660*/  STG.E desc[UR8][R2.64+0xc], R5 ;  /* 0x00000c0502007986 */ /* 0x0007e2000c101908 */
[----:B------:R-:W-:Y:S05]  /*9670*/  @!P1 BRA `(.L_x_524) ;  /* 0xfffffff800e09947 */ /* 0x000fea000383ffff */
.L_x_511:
[----:B------:R-:W-:Y:S05]  /*9680*/  BSYNC.RECONVERGENT B1 ;  /* 0x0000000000017941 */ /* 0x000fea0003800200 */
.L_x_499:
[----:B0123--:R-:W0:Y:S01]  /*9690*/  LDC R3, c[0x0][0x380] ;  /* 0x0000e000ff037b82 */ /* 0x00fe220000000800 */
[C---:B------:R-:W-:Y:S01]  /*96a0*/  ISETP.NE.OR P2, PT, R38.reuse, RZ, !P0 ;  /* 0x000000ff2600720c */ /* 0x040fe20004745670 */
[----:B------:R-:W-:Y:S01]  /*96b0*/  BSSY.RECONVERGENT B1, `(.L_x_525) ;  /* 0x0000312000017945 */ /* 0x000fe20003800200 */
[----:B------:R-:W-:Y:S02]  /*96c0*/  ISETP.NE.AND P1, PT, R38, RZ, PT ;  /* 0x000000ff2600720c */ /* 0x000fe40003f25270 */
[C---:B0-----:R-:W-:Y:S01]  /*96d0*/  LOP3.LUT R2, R3.reuse, 0x7ffffff0, RZ, 0xc0, !PT ;  /* 0x7ffffff003027812 */ /* 0x041fe200078ec0ff */
[----:B------:R-:W-:-:S08]  /*96e0*/  VIADD R3, R3, 0xffffffff ;  /* 0xffffffff03037836 */ /* 0x000fd00000000000 */
[----:B------:R-:W-:Y:S05]  /*96f0*/  @P2 BRA `(.L_x_526) ;  /* 0x0000003000342947 */ /* 0x000fea0003800000 */
[----:B------:R-:W-:Y:S01]  /*9700*/  ISETP.GE.U32.AND P3, PT, R3, 0xf, PT ;  /* 0x0000000f0300780c */ /* 0x000fe20003f66070 */
[----:B------:R-:W-:-:S12]  /*9710*/  HFMA2 R25, -RZ, RZ, 0, 0 ;  /* 0x00000000ff197431 */ /* 0x000fd800000001ff */
[----:B------:R-:W-:Y:S05]  /*9720*/  @!P3 BRA `(.L_x_527) ;  /* 0x00000000005cb947 */ /* 0x000fea0003800000 */
[----:B------:R-:W-:-:S07]  /*9730*/  MOV R25, RZ ;  /* 0x000000ff00197202 */ /* 0x000fce0000000f00 */
.L_x_528:
[----:B0-----:R-:W0:Y:S02]  /*9740*/  LDC.64 R4, c[0x0][0x418] ;  /* 0x00010600ff047b82 */ /* 0x001e240000000a00 */
        /* <DEDUP_REMOVED lines=21> */
.L_x_527:
[----:B------:R-:W-:Y:S01]  /*98a0*/  ISETP.NE.AND P2, PT, R37, RZ, PT ;  /* 0x000000ff2500720c */ /* 0x000fe20003f45270 */
[----:B------:R-:W-:-:S12]  /*98b0*/  BSSY.RECONVERGENT B0, `(.L_x_529) ;  /* 0x0000027000007945 */ /* 0x000fd80003800200 */
[----:B------:R-:W-:Y:S05]  /*98c0*/  @!P2 BRA `(.L_x_530) ;  /* 0x000000000094a947 */ /* 0x000fea0003800000 */
[----:B0-----:R-:W-:Y:S01]  /*98d0*/  IADD3 R4, PT, PT, R37, -0x1, RZ ;  /* 0xffffffff25047810 */ /* 0x001fe20007ffe0ff */
[----:B------:R-:W-:Y:S01]  /*98e0*/  BSSY.RECONVERGENT B2, `(.L_x_531) ;  /* 0x000000f000027945 */ /* 0x000fe20003800200 */
[----:B------:R-:W-:Y:S02]  /*98f0*/  ISETP.NE.AND P5, PT, R36, RZ, PT ;  /* 0x000000ff2400720c */ /* 0x000fe40003fa5270 */
[----:B------:R-:W-:-:S13]  /*9900*/  ISETP.GE.U32.AND P4, PT, R4, 0x7, PT ;  /* 0x000000070400780c */ /* 0x000fda0003f86070 */
[----:B------:R-:W-:Y:S05]  /*9910*/  @!P4 BRA `(.L_x_532) ;  /* 0x00000000002cc947 */ /* 0x000fea0003800000 */
[----:B------:R-:W0:Y:S02]  /*9920*/  LDC.64 R4, c[0x0][0x418] ;  /* 0x00010600ff047b82 */ /* 0x000e240000000a00 */
        /* <DEDUP_REMOVED lines=10> */
.L_x_532:
[----:B------:R-:W-:Y:S05]  /*99d0*/  BSYNC.RECONVERGENT B2 ;  /* 0x0000000000027941 */ /* 0x000fea0003800200 */
.L_x_531:
[----:B------:R-:W-:Y:S05]  /*99e0*/  @!P5 BRA `(.L_x_530) ;  /* 0x00000000004cd947 */ /* 0x000fea0003800000 */
[----:B0-----:R-:W-:Y:S02]  /*99f0*/  IADD3 R4, PT, PT, R36, -0x1, RZ ;  /* 0xffffffff24047810 */ /* 0x001fe40007ffe0ff */
[----:B------:R-:W-:Y:S02]  /*9a00*/  ISETP.NE.AND P5, PT, R17, RZ, PT ;  /* 0x000000ff1100720c */ /* 0x000fe40003fa5270 */
[----:B------:R-:W-:-:S13]  /*9a10*/  ISETP.GE.U32.AND P4, PT, R4, 0x3, PT ;  /* 0x000000030400780c */ /* 0x000fda0003f86070 */
[----:B------:R-:W0:Y:S02]  /*9a20*/  @P4 LDC.64 R4, c[0x0][0x418] ;  /* 0x00010600ff044b82 */ /* 0x000e240000000a00 */
[C---:B0-----:R-:W-:Y:S01]  /*9a30*/  @P4 IMAD.WIDE.U32 R4, R25.reuse, 0x4, R4 ;  /* 0x0000000419044825 */ /* 0x041fe200078e0004 */
[----:B------:R-:W-:-:S04]  /*9a40*/  @P4 IADD3 R25, PT, PT, R25, 0x4, RZ ;  /* 0x0000000419194810 */ /* 0x000fc80007ffe0ff */
[----:B------:R1:W-:Y:S04]  /*9a50*/  @P4 STG.E desc[UR8][R4.64], RZ ;  /* 0x000000ff04004986 */ /* 0x0003e8000c101908 */
[----:B------:R1:W-:Y:S04]  /*9a60*/  @P4 STG.E desc[UR8][R4.64+0x4], RZ ;  /* 0x000004ff04004986 */ /* 0x0003e8000c101908 */
[----:B------:R1:W-:Y:S04]  /*9a70*/  @P4 STG.E desc[UR8][R4.64+0x8], RZ ;  /* 0x000008ff04004986 */ /* 0x0003e8000c101908 */
[----:B------:R1:W-:Y:S01]  /*9a80*/  @P4 STG.E desc[UR8][R4.64+0xc], RZ ;  /* 0x00000cff04004986 */ /* 0x0003e2000c101908 */
[----:B------:R-:W-:Y:S05]  /*9a90*/  @!P5 BRA `(.L_x_530) ;  /* 0x000000000020d947 */ /* 0x000fea0003800000 */
[----:B-1----:R-:W0:Y:S01]  /*9aa0*/  LDC.64 R4, c[0x0][0x418] ;  /* 0x00010600ff047b82 */ /* 0x002e220000000a00 */
[----:B------:R-:W-:Y:S01]  /*9ab0*/  ISETP.NE.AND P4, PT, R17, 0x1, PT ;  /* 0x000000011100780c */ /* 0x000fe20003f85270 */
[----:B0-----:R-:W-:-:S05]  /*9ac0*/  IMAD.WIDE.U32 R4, R25, 0x4, R4 ;  /* 0x0000000419047825 */ /* 0x001fca00078e0004 */
[----:B------:R2:W-:Y:S07]  /*9ad0*/  STG.E desc[UR8][R4.64], RZ ;  /* 0x000000ff04007986 */ /* 0x0005ee000c101908 */
[----:B------:R-:W-:Y:S05]  /*9ae0*/  @!P4 BRA `(.L_x_530) ;  /* 0x00000000000cc947 */ /* 0x000fea0003800000 */
[----:B------:R-:W-:Y:S01]  /*9af0*/  ISETP.NE.AND P4, PT, R17, 0x2, PT ;  /* 0x000000021100780c */ /* 0x000fe20003f85270 */
[----:B------:R3:W-:-:S12]  /*9b00*/  STG.E desc[UR8][R4.64+0x4], RZ ;  /* 0x000004ff04007986 */ /* 0x0007d8000c101908 */
[----:B------:R3:W-:Y:S02]  /*9b10*/  @P4 STG.E desc[UR8][R4.64+0x8], RZ ;  /* 0x000008ff04004986 */ /* 0x0007e4000c101908 */
.L_x_530:
[----:B------:R-:W-:Y:S05]  /*9b20*/  BSYNC.RECONVERGENT B0 ;  /* 0x0000000000007941 */ /* 0x000fea0003800200 */
.L_x_529:
[----:B------:R-:W4:Y:S02]  /*9b30*/  LDCU UR4, c[0x0][0x38c] ;  /* 0x00007180ff0477ac */ /* 0x000f240008000800 */
[----:B----4-:R-:W-:-:S09]  /*9b40*/  UISETP.GE.AND UP0, UPT, UR4, 0x1, UPT ;  /* 0x000000010400788c */ /* 0x010fd2000bf06270 */
[----:B------:R-:W-:Y:S05]  /*9b50*/  BRA.U !UP0, `(.L_x_533) ;  /* 0x0000000d084c7547 */ /* 0x000fea000b800000 */
[----:B0123--:R-:W-:-:S07]  /*9b60*/  IMAD.MOV.U32 R4, RZ, RZ, RZ ;  /* 0x000000ffff047224 */ /* 0x00ffce00078e00ff */
.L_x_541:
[----:B-1234-:R-:W0:Y:S08]  /*9b70*/  LDC.64 R24, c[0x0][0x418] ;  /* 0x00010600ff187b82 */ /* 0x01ee300000000a00 */
[----:B------:R-:W1:Y:S01]  /*9b80*/  LDC R8, c[0x0][0x38c] ;  /* 0x0000e300ff087b82 */ /* 0x000e620000000800 */
[----:B0-----:R-:W-:-:S05]  /*9b90*/  IMAD.WIDE.U32 R24, R4, 0x4, R24 ;  /* 0x0000000404187825 */ /* 0x001fca00078e0018 */
[----:B------:R0:W5:Y:S01]  /*9ba0*/  LDG.E R33, desc[UR8][R24.64] ;  /* 0x0000000818217981 */ /* 0x000162000c1e1900 */
[----:B------:R-:W-:Y:S01]  /*9bb0*/  HFMA2 R5, -RZ, RZ, 0, 0 ;  /* 0x00000000ff057431 */ /* 0x000fe200000001ff */
[----:B-1----:R-:W-:-:S13]  /*9bc0*/  ISETP.GE.U32.AND P2, PT, R8, 0x10, PT ;  /* 0x000000100800780c */ /* 0x002fda0003f46070 */
[----:B0-----:R-:W-:Y:S05]  /*9bd0*/  @!P2 BRA `(.L_x_534) ;  /* 0x00000004005ca947 */ /* 0x001fea0003800000 */
[----:B------:R-:W-:-:S07]  /*9be0*/  MOV R5, RZ ;  /* 0x000000ff00057202 */ /* 0x000fce0000000f00 */
.L_x_535:
[----:B------:R-:W0:Y:S01]  /*9bf0*/  LDC.64 R26, c[0x0][0x408] ;  /* 0x00010200ff1a7b82 */ /* 0x000e220000000a00 */
[----:B------:R-:W1:Y:S02]  /*9c00*/  LDCU UR4, c[0x0][0x380] ;  /* 0x00007000ff0477ac */ /* 0x000e640008000800 */
[----:B-1----:R-:W-:-:S04]  /*9c10*/  IMAD R29, R5, UR4, R4 ;  /* 0x00000004051d7c24 */ /* 0x002fc8000f8e0204 */
[----:B0-2---:R-:W-:-:S06]  /*9c20*/  IMAD.WIDE.U32 R30, R29, 0x4, R26 ;  /* 0x000000041d1e7825 */ /* 0x005fcc00078e001a */
[----:B------:R-:W2:Y:S01]  /*9c30*/  LDG.E R30, desc[UR8][R30.64] ;  /* 0x000000081e1e7981 */ /* 0x000ea2000c1e1900 */
[----:B------:R-:W-:Y:S02]  /*9c40*/  VIADD R29, R29, UR4 ;  /* 0x000000041d1d7c36 */ /* 0x000fe40008000000 */
[----:B--2--5:R-:W-:Y:S02]  /*9c50*/  FADD R35, R30, R33 ;  /* 0x000000211e237221 */ /* 0x024fe40000000000 */
[----:B------:R-:W-:-:S03]  /*9c60*/  IMAD.WIDE.U32 R32, R29, 0x4, R26 ;  /* 0x000000041d207825 */ /* 0x000fc600078e001a */
[----:B------:R0:W-:Y:S04]  /*9c70*/  STG.E desc[UR8][R24.64], R35 ;  /* 0x0000002318007986 */ /* 0x0001e8000c101908 */
[----:B------:R-:W2:Y:S01]  /*9c80*/  LDG.E R32, desc[UR8][R32.64] ;  /* 0x0000000820207981 */ /* 0x000ea2000c1e1900 */
[----:B------:R-:W-:-:S05]  /*9c90*/  IADD3 R45, PT, PT, R29, UR4, RZ ;  /* 0x000000041d2d7c10 */ /* 0x000fca000fffe0ff */
        /* <DEDUP_REMOVED lines=9> */
[----:B------:R-:W-:-:S04]  /*9d30*/  VIADD R47, R47, UR4 ;  /* 0x000000042f2f7c36 */ /* 0x000fc80008000000 */
[----:B------:R-:W-:-:S04]  /*9d40*/  IMAD.WIDE.U32 R32, R47, 0x4, R26 ;  /* 0x000000042f207825 */ /* 0x000fc800078e001a */
[----:B0-----:R-:W-:-:S05]  /*9d50*/  FADD R35, R45, R30 ;  /* 0x0000001e2d237221 */ /* 0x001fca0000000000 */
[----:B------:R0:W-:Y:S04]  /*9d60*/  STG.E desc[UR8][R24.64], R35 ;  /* 0x0000002318007986 */ /* 0x0001e8000c101908 */
[----:B------:R-:W1:Y:S01]  /*9d70*/  LDG.E R32, desc[UR8][R32.64] ;  /* 0x0000000820207981 */ /* 0x000e62000c1e1900 */
[----:B------:R-:W-:-:S05]  /*9d80*/  IADD3 R47, PT, PT, R47, UR4, RZ ;  /* 0x000000042f2f7c10 */ /* 0x000fca000fffe0ff */
        /* <DEDUP_REMOVED lines=54> */
[----:B------:R-:W-:-:S05]  /*a0f0*/  VIADD R5, R5, 0x10 ;  /* 0x0000001005057836 */ /* 0x000fca0000000000 */
[----:B------:R-:W-:Y:S01]  /*a100*/  ISETP.NE.AND P2, PT, R5, UR5, PT ;  /* 0x0000000505007c0c */ /* 0x000fe2000bf45270 */
[----:B---3--:R-:W-:-:S05]  /*a110*/  FADD R33, R31, R26 ;  /* 0x0000001a1f217221 */ /* 0x008fca0000000000 */
[----:B------:R2:W-:Y:S07]  /*a120*/  STG.E desc[UR8][R24.64], R33 ;  /* 0x0000002118007986 */ /* 0x0005ee000c101908 */
[----:B------:R-:W-:Y:S05]  /*a130*/  @P2 BRA `(.L_x_535) ;  /* 0xfffffff800ac2947 */ /* 0x000fea000383ffff */
[----:B------:R-:W-:-:S07]  /*a140*/  MOV R5, UR5 ;  /* 0x0000000500057c02 */ /* 0x000fce0008000f00 */
.L_x_534:
[----:B------:R-:W-:-:S13]  /*a150*/  LOP3.LUT P2, R26, R8, 0xf, RZ, 0xc0, !PT ;  /* 0x0000000f081a7812 */ /* 0x000fda000784c0ff */
[----:B------:R-:W-:Y:S05]  /*a160*/  @!P2 BRA `(.L_x_536) ;  /* 0x000000040080a947 */ /* 0x000fea0003800000 */
[----:B------:R-:W-:Y:S02]  /*a170*/  IADD3 R26, PT, PT, R26, -0x1, RZ ;  /* 0xffffffff1a1a7810 */ /* 0x000fe40007ffe0ff */
[----:B------:R-:W-:Y:S02]  /*a180*/  LOP3.LUT P3, R8, R8, 0x7, RZ, 0xc0, !PT ;  /* 0x0000000708087812 */ /* 0x000fe4000786c0ff */
[----:B------:R-:W-:-:S13]  /*a190*/  ISETP.GE.U32.AND P2, PT, R26, 0x7, PT ;  /* 0x000000071a00780c */ /* 0x000fda0003f46070 */
[----:B------:R-:W-:Y:S05]  /*a1a0*/  @!P2 BRA `(.L_x_537) ;  /* 0x0000000000aca947 */ /* 0x000fea0003800000 */
[----:B------:R-:W0:Y:S01]  /*a1b0*/  LDC.64 R26, c[0x0][0x408] ;  /* 0x00010200ff1a7b82 */ /* 0x000e220000000a00 */
[----:B------:R-:W2:Y:S02]  /*a1c0*/  LDCU UR4, c[0x0][0x380] ;  /* 0x00007000ff0477ac */ /* 0x000ea40008000800 */
[----:B--2---:R-:W-:-:S04]  /*a1d0*/  IMAD R31, R5, UR4, R4 ;  /* 0x00000004051f7c24 */ /* 0x004fc8000f8e0204 */
[----:B0-----:R-:W-:-:S06]  /*a1e0*/  IMAD.WIDE.U32 R28, R31, 0x4, R26 ;  /* 0x000000041f1c7825 */ /* 0x001fcc00078e001a */
[----:B------:R-:W2:Y:S01]  /*a1f0*/  LDG.E R28, desc[UR8][R28.64] ;  /* 0x000000081c1c7981 */ /* 0x000ea2000c1e1900 */
[----:B------:R-:W-:-:S04]  /*a200*/  VIADD R43, R31, UR4 ;  /* 0x000000041f2b7c36 */ /* 0x000fc80008000000 */
[----:B------:R-:W-:-:S04]  /*a210*/  IMAD.WIDE.U32 R30, R43, 0x4, R26 ;  /* 0x000000042b1e7825 */ /* 0x000fc800078e001a */
[----:B--2--5:R-:W-:-:S05]  /*a220*/  FADD R35, R33, R28 ;  /* 0x0000001c21237221 */ /* 0x024fca0000000000 */
        /* <DEDUP_REMOVED lines=26> */
[----:B------:R-:W2:Y:S01]  /*a3d0*/  LDG.E R28, desc[UR8][R28.64] ;  /* 0x000000081c1c7981 */ /* 0x000ea2000c1e1900 */
[----:B------:R-:W-:-:S04]  /*a3e0*/  VIADD R47, R47, UR4 ;  /* 0x000000042f2f7c36 */ /* 0x000fc80008000000 */
[----:B------:R-:W-:-:S04]  /*a3f0*/  IMAD.WIDE.U32 R26, R47, 0x4, R26 ;  /* 0x000000042f1a7825 */ /* 0x000fc800078e001a */
[----:B--2---:R-:W-:-:S05]  /*a400*/  FADD R31, R45, R28 ;  /* 0x0000001c2d1f7221 */ /* 0x004fca0000000000 */
[----:B------:R0:W-:Y:S04]  /*a410*/  STG.E desc[UR8][R24.64], R31 ;  /* 0x0000001f18007986 */ /* 0x0001e8000c101908 */
[----:B------:R-:W2:Y:S01]  /*a420*/  LDG.E R26, desc[UR8][R26.64] ;  /* 0x000000081a1a7981 */ /* 0x000ea2000c1e1900 */
[----:B------:R-:W-:Y:S01]  /*a430*/  IADD3 R5, PT, PT, R5, 0x8, RZ ;  /* 0x0000000805057810 */ /* 0x000fe20007ffe0ff */
[----:B--2---:R-:W-:-:S05]  /*a440*/  FADD R33, R31, R26 ;  /* 0x0000001a1f217221 */ /* 0x004fca0000000000 */
[----:B------:R0:W-:Y:S02]  /*a450*/  STG.E desc[UR8][R24.64], R33 ;  /* 0x0000002118007986 */ /* 0x0001e4000c101908 */
.L_x_537:
[----:B------:R-:W-:Y:S05]  /*a460*/  @!P3 BRA `(.L_x_536) ;  /* 0x0000000000c0b947 */ /* 0x000fea0003800000 */
[----:B------:R-:W-:Y:S01]  /*a470*/  IADD3 R8, PT, PT, R8, -0x1, RZ ;  /* 0xffffffff08087810 */ /* 0x000fe20007ffe0ff */
[----:B------:R-:W-:-:S03]  /*a480*/  UISETP.NE.AND UP0, UPT, UR6, URZ, UPT ;  /* 0x000000ff0600728c */ /* 0x000fc6000bf05270 */
[----:B------:R-:W-:-:S13]  /*a490*/  ISETP.GE.U32.AND P2, PT, R8, 0x3, PT ;  /* 0x000000030800780c */ /* 0x000fda0003f46070 */
[----:B------:R-:W-:Y:S05]  /*a4a0*/  @!P2 BRA `(.L_x_538) ;  /* 0x00000000005ca947 */ /* 0x000fea0003800000 */
[----:B------:R-:W1:Y:S01]  /*a4b0*/  LDC.64 R26, c[0x0][0x408] ;  /* 0x00010200ff1a7b82 */ /* 0x000e620000000a00 */
[----:B------:R-:W0:Y:S02]  /*a4c0*/  LDCU UR4, c[0x0][0x380] ;  /* 0x00007000ff0477ac */ /* 0x000e240008000800 */
[----:B0-2---:R-:W-:-:S04]  /*a4d0*/  IMAD R31, R5, UR4, R4 ;  /* 0x00000004051f7c24 */ /* 0x005fc8000f8e0204 */
[----:B-1----:R-:W-:-:S06]  /*a4e0*/  IMAD.WIDE.U32 R28, R31, 0x4, R26 ;  /* 0x000000041f1c7825 */ /* 0x002fcc00078e001a */
        /* <DEDUP_REMOVED lines=16> */
[----:B------:R-:W-:Y:S02]  /*a5f0*/  VIADD R5, R5, 0x4 ;  /* 0x0000000405057836 */ /* 0x000fe40000000000 */
[----:B0-----:R-:W-:-:S05]  /*a600*/  FADD R33, R29, R26 ;  /* 0x0000001a1d217221 */ /* 0x001fca0000000000 */
[----:B------:R1:W-:Y:S02]  /*a610*/  STG.E desc[UR8][R24.64], R33 ;  /* 0x0000002118007986 */ /* 0x0003e4000c101908 */
.L_x_538:
[----:B------:R-:W-:Y:S05]  /*a620*/  BRA.U !UP0, `(.L_x_536) ;  /* 0x0000000108507547 */ /* 0x000fea000b800000 */
[----:B------:R-:W1:Y:S01]  /*a630*/  LDC.64 R26, c[0x0][0x408] ;  /* 0x00010200ff1a7b82 */ /* 0x000e620000000a00 */
[----:B------:R-:W3:Y:S02]  /*a640*/  LDCU UR4, c[0x0][0x380] ;  /* 0x00007000ff0477ac */ /* 0x000ee40008000800 */
[----:B---3--:R-:W-:-:S04]  /*a650*/  IMAD R5, R5, UR4, R4 ;  /* 0x0000000405057c24 */ /* 0x008fc8000f8e0204 */
[----:B-1----:R-:W-:-:S06]  /*a660*/  IMAD.WIDE.U32 R28, R5, 0x4, R26 ;  /* 0x00000004051c7825 */ /* 0x002fcc00078e001a */
[----:B------:R-:W0:Y:S01]  /*a670*/  LDG.E R28, desc[UR8][R28.64] ;  /* 0x000000081c1c7981 */ /* 0x000e22000c1e1900 */
[----:B------:R-:W-:Y:S01]  /*a680*/  UISETP.NE.AND UP0, UPT, UR6, 0x1, UPT ;  /* 0x000000010600788c */ /* 0x000fe2000bf05270 */
[----:B0-2--5:R-:W-:-:S05]  /*a690*/  FADD R33, R33, R28 ;  /* 0x0000001c21217221 */ /* 0x025fca0000000000 */
[----:B------:R3:W-:Y:S03]  /*a6a0*/  STG.E desc[UR8][R24.64], R33 ;  /* 0x0000002118007986 */ /* 0x0007e6000c101908 */
[----:B------:R-:W-:Y:S05]  /*a6b0*/  BRA.U !UP0, `(.L_x_536) ;  /* 0x00000001082c7547 */ /* 0x000fea000b800000 */
[----:B------:R-:W-:-:S05]  /*a6c0*/  IADD3 R5, PT, PT, R5, UR4, RZ ;  /* 0x0000000405057c10 */ /* 0x000fca000fffe0ff */
[----:B------:R-:W-:-:S06]  /*a6d0*/  IMAD.WIDE.U32 R28, R5, 0x4, R26 ;  /* 0x00000004051c7825 */ /* 0x000fcc00078e001a */
[----:B------:R-:W3:Y:S01]  /*a6e0*/  LDG.E R28, desc[UR8][R28.64] ;  /* 0x000000081c1c7981 */ /* 0x000ee2000c1e1900 */
[----:B------:R-:W-:Y:S01]  /*a6f0*/  UISETP.NE.AND UP0, UPT, UR6, 0x2, UPT ;  /* 0x000000020600788c */ /* 0x000fe2000bf05270 */
[----:B---3--:R-:W-:-:S05]  /*a700*/  FADD R33, R33, R28 ;  /* 0x0000001c21217221 */ /* 0x008fca0000000000 */
[----:B------:R4:W-:Y:S03]  /*a710*/  STG.E desc[UR8][R24.64], R33 ;  /* 0x0000002118007986 */ /* 0x0009e6000c101908 */
[----:B------:R-:W-:Y:S05]  /*a720*/  BRA.U !UP0, `(.L_x_536) ;  /* 0x0000000108107547 */ /* 0x000fea000b800000 */
[----:B------:R-:W-:-:S05]  /*a730*/  IADD3 R5, PT, PT, R5, UR4, RZ ;  /* 0x0000000405057c10 */ /* 0x000fca000fffe0ff */
[----:B------:R-:W-:-:S06]  /*a740*/  IMAD.WIDE.U32 R26, R5, 0x4, R26 ;  /* 0x00000004051a7825 */ /* 0x000fcc00078e001a */
[----:B------:R-:W4:Y:S02]  /*a750*/  LDG.E R26, desc[UR8][R26.64] ;  /* 0x000000081a1a7981 */ /* 0x000f24000c1e1900 */
[----:B----4-:R-:W-:-:S07]  /*a760*/  FADD R33, R33, R26 ;  /* 0x0000001a21217221 */ /* 0x010fce0000000000 */
.L_x_536:
[----:B-----5:R-:W-:-:S05]  /*a770*/  VIADD R5, R33, 0x1800000 ;  /* 0x0180000021057836 */ /* 0x020fca0000000000 */
[----:B------:R-:W-:-:S04]  /*a780*/  LOP3.LUT R5, R5, 0x7f800000, RZ, 0xc0, !PT ;  /* 0x7f80000005057812 */ /* 0x000fc800078ec0ff */
[----:B------:R-:W-:-:S13]  /*a790*/  ISETP.GT.U32.AND P2, PT, R5, 0x1ffffff, PT ;  /* 0x01ffffff0500780c */ /* 0x000fda0003f44070 */
[----:B------:R-:W-:Y:S05]  /*a7a0*/  @P2 BRA `(.L_x_539) ;  /* 0x0000000000102947 */ /* 0x000fea0003800000 */
[----:B------:R-:W-:Y:S02]  /*a7b0*/  MOV R5, R33 ;  /* 0x0000002100057202 */ /* 0x000fe40000000f00 */
[----:B------:R-:W-:-:S07]  /*a7c0*/  MOV R26, 0xa7e0 ;  /* 0x0000a7e0001a7802 */ /* 0x000fce0000000f00 */
[----:B01234-:R-:W-:Y:S05]  /*a7d0*/  CALL.REL.NOINC `($__internal_4_$__cuda_sm20_rcp_rn_f32_slowpath) ;  /* 0x0000004c00a87944 */ /* 0x01ffea0003c00000 */
[----:B------:R-:W-:Y:S05]  /*a7e0*/  BRA `(.L_x_540) ;  /* 0x0000000000107947 */ /* 0x000fea0003800000 */
.L_x_539:
[----:B------:R-:W5:Y:S02]  /*a7f0*/  MUFU.RCP R8, R33 ;  /* 0x0000002100087308 */ /* 0x000f640000001000 */
[----:B-----5:R-:W-:-:S04]  /*a800*/  FFMA R5, R8, R33, -1 ;  /* 0xbf80000008057423 */ /* 0x020fc80000000021 */
[----:B------:R-:W-:-:S04]  /*a810*/  FADD.FTZ R5, -R5, -RZ ;  /* 0x800000ff05057221 */ /* 0x000fc80000010100 */
[----:B------:R-:W-:-:S07]  /*a820*/  FFMA R5, R8, R5, R8 ;  /* 0x0000000508057223 */ /* 0x000fce0000000008 */
.L_x_540:
[----:B------:R-:W5:Y:S01]  /*a830*/  LDCU UR4, c[0x0][0x380] ;  /* 0x00007000ff0477ac */ /* 0x000f620008000800 */
[----:B------:R0:W-:Y:S01]  /*a840*/  STG.E desc[UR8][R24.64], R5 ;  /* 0x0000000518007986 */ /* 0x0001e2000c101908 */
[----:B------:R-:W-:-:S04]  /*a850*/  IADD3 R4, PT, PT, R4, 0x1, RZ ;  /* 0x0000000104047810 */ /* 0x000fc80007ffe0ff */
[----:B-----5:R-:W-:-:S13]  /*a860*/  ISETP.NE.AND P2, PT, R4, UR4, PT ;  /* 0x0000000404007c0c */ /* 0x020fda000bf45270 */
[----:B0-----:R-:W-:Y:S05]  /*a870*/  @!P2 BRA `(.L_x_526) ;  /* 0x0000001c00d4a947 */ /* 0x001fea0003800000 */
[----:B------:R-:W-:Y:S05]  /*a880*/  BRA `(.L_x_541) ;  /* 0xfffffff000b87947 */ /* 0x000fea000383ffff */
.L_x_533:
[----:B0123--:R-:W-:Y:S01]  /*a890*/  IMAD.MOV.U32 R4, RZ, RZ, RZ ;  /* 0x000000ffff047224 */ /* 0x00ffe200078e00ff */
[----:B------:R-:W-:Y:S06]  /*a8a0*/  @!P3 BRA `(.L_x_542) ;  /* 0x0000000c009cb947 */ /* 0x000fec0003800000 */
[----:B------:R-:W-:-:S07]  /*a8b0*/  HFMA2 R33, -RZ, RZ, 0, 0 ;  /* 0x00000000ff217431 */ /* 0x000fce00000001ff */
.L_x_575:
[----:B0-----:R-:W0:Y:S02]  /*a8c0*/  LDC.64 R24, c[0x0][0x418] ;  /* 0x00010600ff187b82 */ /* 0x001e240000000a00 */
[----:B0-----:R-:W-:-:S05]  /*a8d0*/  IMAD.WIDE.U32 R24, R33, 0x4, R24 ;  /* 0x0000000421187825 */ /* 0x001fca00078e0018 */
[----:B------:R-:W2:Y:S01]  /*a8e0*/  LDG.E R8, desc[UR8][R24.64] ;  /* 0x0000000818087981 */ /* 0x000ea2000c1e1900 */
        /* <DEDUP_REMOVED lines=8> */
[----:B------:R-:W-:Y:S05]  /*a970*/  CALL.REL.NOINC `($__internal_4_$__cuda_sm20_rcp_rn_f32_slowpath) ;  /* 0x0000004c00407944 */ /* 0x000fea0003c00000 */
[----:B------:R-:W-:Y:S05]  /*a980*/  BRA `(.L_x_544) ;  /* 0x0000000000107947 */ /* 0x000fea0003800000 */
.L_x_543:
[----:B------:R-:W0:Y:S02]  /*a990*/  MUFU.RCP R5, R8 ;  /* 0x0000000800057308 */ /* 0x000e240000001000 */
[----:B0-----:R-:W-:-:S04]  /*a9a0*/  FFMA R4, R8, R5, -1 ;  /* 0xbf80000008047423 */ /* 0x001fc80000000005 */
[----:B------:R-:W-:-:S04]  /*a9b0*/  FADD.FTZ R4, -R4, -RZ ;  /* 0x800000ff04047221 */ /* 0x000fc80000010100 */
[----:B------:R-:W-:-:S07]  /*a9c0*/  FFMA R5, R5, R4, R5 ;  /* 0x0000000405057223 */ /* 0x000fce0000000005 */
.L_x_544:
[----:B------:R-:W2:Y:S04]  /*a9d0*/  LDG.E R8, desc[UR8][R24.64+0x4] ;  /* 0x0000040818087981 */ /* 0x000ea8000c1e1900 */
[----:B------:R0:W-:Y:S01]  /*a9e0*/  STG.E desc[UR8][R24.64], R5 ;  /* 0x0000000518007986 */ /* 0x0001e2000c101908 */
        /* <DEDUP_REMOVED lines=8> */
.L_x_545:
[----:B------:R-:W0:Y:S02]  /*aa70*/  MUFU.RCP R5, R8 ;  /* 0x0000000800057308 */ /* 0x000e240000001000 */
[----:B0-----:R-:W-:-:S04]  /*aa80*/  FFMA R4, R8, R5, -1 ;  /* 0xbf80000008047423 */ /* 0x001fc80000000005 */
[----:B------:R-:W-:-:S04]  /*aa90*/  FADD.FTZ R4, -R4, -RZ ;  /* 0x800000ff04047221 */ /* 0x000fc80000010100 */
[----:B------:R-:W-:-:S07]  /*aaa0*/  FFMA R5, R5, R4, R5 ;  /* 0x0000000405057223 */ /* 0x000fce0000000005 */
.L_x_546:
[----:B------:R-:W2:Y:S04]  /*aab0*/  LDG.E R8, desc[UR8][R24.64+0x8] ;  /* 0x0000080818087981 */ /* 0x000ea8000c1e1900 */
[----:B------:R0:W-:Y:S01]  /*aac0*/  STG.E desc[UR8][R24.64+0x4], R5 ;  /* 0x0000040518007986 */ /* 0x0001e2000c101908 */
        /* <DEDUP_REMOVED lines=8> */
.L_x_547:
[----:B------:R-:W0:Y:S02]  /*ab50*/  MUFU.RCP R5, R8 ;  /* 0x0000000800057308 */ /* 0x000e240000001000 */
[----:B0-----:R-:W-:-:S04]  /*ab60*/  FFMA R4, R8, R5, -1 ;  /* 0xbf80000008047423 */ /* 0x001fc80000000005 */
[----:B------:R-:W-:-:S04]  /*ab70*/  FADD.FTZ R4, -R4, -RZ ;  /* 0x800000ff04047221 */ /* 0x000fc80000010100 */
[----:B------:R-:W-:-:S07]  /*ab80*/  FFMA R5, R5, R4, R5 ;  /* 0x0000000405057223 */ /* 0x000fce0000000005 */
.L_x_548:
        /* <DEDUP_REMOVED lines=10> */
.L_x_549:
[----:B------:R-:W0:Y:S02]  /*ac30*/  MUFU.RCP R5, R8 ;  /* 0x0000000800057308 */ /* 0x000e240000001000 */
[----:B0-----:R-:W-:-:S04]  /*ac40*/  FFMA R4, R8, R5, -1 ;  /* 0xbf80000008047423 */ /* 0x001fc80000000005 */
[----:B------:R-:W-:-:S04]  /*ac50*/  FADD.FTZ R4, -R4, -RZ ;  /* 0x800000ff04047221 */ /* 0x000fc80000010100 */
[----:B------:R-:W-:-:S07]  /*ac60*/  FFMA R5, R5, R4, R5 ;  /* 0x0000000405057223 */ /* 0x000fce0000000005 */
.L_x_550:
        /* <DEDUP_REMOVED lines=10> */
.L_x_551:
[----:B------:R-:W0:Y:S02]  /*ad10*/  MUFU.RCP R5, R8 ;  /* 0x0000000800057308 */ /* 0x000e240000001000 */
[----:B0-----:R-:W-:-:S04]  /*ad20*/  FFMA R4, R8, R5, -1 ;  /* 0xbf80000008047423 */ /* 0x001fc80000000005 */
[----:B------:R-:W-:-:S04]  /*ad30*/  FADD.FTZ R4, -R4, -RZ ;  /* 0x800000ff04047221 */ /* 0x000fc80000010100 */
[----:B------:R-:W-:-:S07]  /*ad40*/  FFMA R5, R5, R4, R5 ;  /* 0x0000000405057223 */ /* 0x000fce0000000005 */
.L_x_552:
        /* <DEDUP_REMOVED lines=10> */
.L_x_553:
[----:B------:R-:W0:Y:S02]  /*adf0*/  MUFU.RCP R5, R8 ;  /* 0x0000000800057308 */ /* 0x000e240000001000 */
[----:B0-----:R-:W-:-:S04]  /*ae00*/  FFMA R4, R8, R5, -1 ;  /* 0xbf80000008047423 */ /* 0x001fc80000000005 */
[----:B------:R-:W-:-:S04]  /*ae10*/  FADD.FTZ R4, -R4, -RZ ;  /* 0x800000ff04047221 */ /* 0x000fc80000010100 */
[----:B------:R-:W-:-:S07]  /*ae20*/  FFMA R5, R5, R4, R5 ;  /* 0x0000000405057223 */ /* 0x000fce0000000005 */
.L_x_554:
        /* <DEDUP_REMOVED lines=10> */
.L_x_555:
[----:B------:R-:W0:Y:S02]  /*aed0*/  MUFU.RCP R5, R8 ;  /* 0x0000000800057308 */ /* 0x000e240000001000 */
[----:B0-----:R-:W-:-:S04]  /*aee0*/  FFMA R4, R8, R5, -1 ;  /* 0xbf80000008047423 */ /* 0x001fc80000000005 */
[----:B------:R-:W-:-:S04]  /*aef0*/  FADD.FTZ R4, -R4, -RZ ;  /* 0x800000ff04047221 */ /* 0x000fc80000010100 */
[----:B------:R-:W-:-:S07]  /*af00*/  FFMA R5, R5, R4, R5 ;  /* 0x0000000405057223 */ /* 0x000fce0000000005 */
.L_x_556:
        /* <DEDUP_REMOVED lines=10> */
.L_x_557:
[----:B------:R-:W0:Y:S02]  /*afb0*/  MUFU.RCP R5, R8 ;  /* 0x0000000800057308 */ /* 0x000e240000001000 */
[----:B0-----:R-:W-:-:S04]  /*afc0*/  FFMA R4, R8, R5, -1 ;  /* 0xbf80000008047423 */ /* 0x001fc80000000005 */
[----:B------:R-:W-:-:S04]  /*afd0*/  FADD.FTZ R4, -R4, -RZ ;  /* 0x800000ff04047221 */ /* 0x000fc80000010100 */
[----:B------:R-:W-:-:S07]  /*afe0*/  FFMA R5, R5, R4, R5 ;  /* 0x0000000405057223 */ /* 0x000fce0000000005 */
.L_x_558:
        /* <DEDUP_REMOVED lines=10> */
.L_x_559:
[----:B------:R-:W0:Y:S02]  /*b090*/  MUFU.RCP R5, R8 ;  /* 0x0000000800057308 */ /* 0x000e240000001000 */
[----:B0-----:R-:W-:-:S04]  /*b0a0*/  FFMA R4, R8, R5, -1 ;  /* 0xbf80000008047423 */ /* 0x001fc80000000005 */
[----:B------:R-:W-:-:S04]  /*b0b0*/  FADD.FTZ R4, -R4, -RZ ;  /* 0x800000ff04047221 */ /* 0x000fc80000010100 */
[----:B------:R-:W-:-:S07]  /*b0c0*/  FFMA R5, R5, R4, R5 ;  /* 0x0000000405057223 */ /* 0x000fce0000000005 */
.L_x_560:
        /* <DEDUP_REMOVED lines=10> */
.L_x_561:
[----:B------:R-:W0:Y:S02]  /*b170*/  MUFU.RCP R5, R8 ;  /* 0x0000000800057308 */ /* 0x000e240000001000 */
[----:B0-----:R-:W-:-:S04]  /*b180*/  FFMA R4, R8, R5, -1 ;  /* 0xbf80000008047423 */ /* 0x001fc80000000005 */
[----:B------:R-:W-:-:S04]  /*b190*/  FADD.FTZ R4, -R4, -RZ ;  /* 0x800000ff04047221 */ /* 0x000fc80000010100 */
[----:B------:R-:W-:-:S07]  /*b1a0*/  FFMA R5, R5, R4, R5 ;  /* 0x0000000405057223 */ /* 0x000fce0000000005 */
.L_x_562:
        /* <DEDUP_REMOVED lines=10> */
.L_x_563:
[----:B------:R-:W0:Y:S02]  /*b250*/  MUFU.RCP R5, R8 ;  /* 0x0000000800057308 */ /* 0x000e240000001000 */
[----:B0-----:R-:W-:-:S04]  /*b260*/  FFMA R4, R8, R5, -1 ;  /* 0xbf80000008047423 */ /* 0x001fc80000000005 */
[----:B------:R-:W-:-:S04]  /*b270*/  FADD.FTZ R4, -R4, -RZ ;  /* 0x800000ff04047221 */ /* 0x000fc80000010100 */
[----:B------:R-:W-:-:S07]  /*b280*/  FFMA R5, R5, R4, R5 ;  /* 0x0000000405057223 */ /* 0x000fce0000000005 */
.L_x_564:
        /* <DEDUP_REMOVED lines=10> */
.L_x_565:
[----:B------:R-:W0:Y:S02]  /*b330*/  MUFU.RCP R5, R8 ;  /* 0x0000000800057308 */ /* 0x000e240000001000 */
[----:B0-----:R-:W-:-:S04]  /*b340*/  FFMA R4, R8, R5, -1 ;  /* 0xbf80000008047423 */ /* 0x001fc80000000005 */
[----:B------:R-:W-:-:S04]  /*b350*/  FADD.FTZ R4, -R4, -RZ ;  /* 0x800000ff04047221 */ /* 0x000fc80000010100 */
[----:B------:R-:W-:-:S07]  /*b360*/  FFMA R5, R5, R4, R5 ;  /* 0x0000000405057223 */ /* 0x000fce0000000005 */
.L_x_566:
        /* <DEDUP_REMOVED lines=10> */
.L_x_567:
[----:B------:R-:W0:Y:S02]  /*b410*/  MUFU.RCP R5, R8 ;  /* 0x0000000800057308 */ /* 0x000e240000001000 */
[----:B0-----:R-:W-:-:S04]  /*b420*/  FFMA R4, R8, R5, -1 ;  /* 0xbf80000008047423 */ /* 0x001fc80000000005 */
[----:B------:R-:W-:-:S04]  /*b430*/  FADD.FTZ R4, -R4, -RZ ;  /* 0x800000ff04047221 */ /* 0x000fc80000010100 */
[----:B------:R-:W-:-:S07]  /*b440*/  FFMA R5, R5, R4, R5 ;  /* 0x0000000405057223 */ /* 0x000fce0000000005 */
.L_x_568:
        /* <DEDUP_REMOVED lines=10> */
.L_x_569:
[----:B------:R-:W0:Y:S02]  /*b4f0*/  MUFU.RCP R5, R8 ;  /* 0x0000000800057308 */ /* 0x000e240000001000 */
[----:B0-----:R-:W-:-:S04]  /*b500*/  FFMA R4, R8, R5, -1 ;  /* 0xbf80000008047423 */ /* 0x001fc80000000005 */
[----:B------:R-:W-:-:S04]  /*b510*/  FADD.FTZ R4, -R4, -RZ ;  /* 0x800000ff04047221 */ /* 0x000fc80000010100 */
[----:B------:R-:W-:-:S07]  /*b520*/  FFMA R5, R5, R4, R5 ;  /* 0x0000000405057223 */ /* 0x000fce0000000005 */
.L_x_570:
        /* <DEDUP_REMOVED lines=10> */
.L_x_571:
[----:B------:R-:W0:Y:S02]  /*b5d0*/  MUFU.RCP R5, R8 ;  /* 0x0000000800057308 */ /* 0x000e240000001000 */
[----:B0-----:R-:W-:-:S04]  /*b5e0*/  FFMA R4, R8, R5, -1 ;  /* 0xbf80000008047423 */ /* 0x001fc80000000005 */
[----:B------:R-:W-:-:S04]  /*b5f0*/  FADD.FTZ R4, -R4, -RZ ;  /* 0x800000ff04047221 */ /* 0x000fc80000010100 */
[----:B------:R-:W-:-:S07]  /*b600*/  FFMA R5, R5, R4, R5 ;  /* 0x0000000405057223 */ /* 0x000fce0000000005 */
.L_x_572:
        /* <DEDUP_REMOVED lines=10> */
.L_x_573:
[----:B------:R-:W0:Y:S02]  /*b6b0*/  MUFU.RCP R5, R8 ;  /* 0x0000000800057308 */ /* 0x000e240000001000 */
[----:B0-----:R-:W-:-:S04]  /*b6c0*/  FFMA R4, R8, R5, -1 ;  /* 0xbf80000008047423 */ /* 0x001fc80000000005 */
[----:B------:R-:W-:-:S04]  /*b6d0*/  FADD.FTZ R4, -R4, -RZ ;  /* 0x800000ff04047221 */ /* 0x000fc80000010100 */
[----:B------:R-:W-:-:S07]  /*b6e0*/  FFMA R5, R5, R4, R5 ;  /* 0x0000000405057223 */ /* 0x000fce0000000005 */
.L_x_574:
[----:B------:R0:W-:Y:S01]  /*b6f0*/  STG.E desc[UR8][R24.64+0x3c], R5 ;  /* 0x00003c0518007986 */ /* 0x0001e2000c101908 */
[----:B------:R-:W-:Y:S05]  /*b700*/  @P3 BRA `(.L_x_575) ;  /* 0xfffffff0006c3947 */ /* 0x000fea000383ffff */
[----:B------:R-:W-:-:S07]  /*b710*/  MOV R4, R2 ;  /* 0x0000000200047202 */ /* 0x000fce0000000f00 */
.L_x_542:
[----:B------:R-:W-:Y:S05]  /*b720*/  @!P2 BRA `(.L_x_526) ;  /* 0x000000100028a947 */ /* 0x000fea0003800000 */
[----:B0-----:R-:W-:Y:S01]  /*b730*/  VIADD R5, R37, 0xffffffff ;  /* 0xffffffff25057836 */ /* 0x001fe20000000000 */
[----:B------:R-:W-:Y:S04]  /*b740*/  BSSY.RECONVERGENT B2, `(.L_x_576) ;  /* 0x0000086000027945 */ /* 0x000fe80003800200 */
[----:B------:R-:W-:-:S13]  /*b750*/  ISETP.GE.U32.AND P2, PT, R5, 0x7, PT ;  /* 0x000000070500780c */ /* 0x000fda0003f46070 */
[----:B------:R-:W-:Y:S05]  /*b760*/  @!P2 BRA `(.L_x_577) ;  /* 0x00000008000ca947 */ /* 0x000fea0003800000 */
[----:B------:R-:W0:Y:S02]  /*b770*/  LDC.64 R24, c[0x0][0x418] ;  /* 0x00010600ff187b82 */ /* 0x000e240000000a00 */
[----:B0-----:R-:W-:-:S05]  /*b780*/  IMAD.WIDE.U32 R24, R4, 0x4, R24 ;  /* 0x0000000404187825 */ /* 0x001fca00078e0018 */
[----:B------:R-:W2:Y:S01]  /*b790*/  LDG.E R26, desc[UR8][R24.64] ;  /* 0x00000008181a7981 */ /* 0x000ea2000c1e1900 */
[----:B------:R-:W-:Y:S01]  /*b7a0*/  BSSY.RECONVERGENT B3, `(.L_x_578) ;  /* 0x000000d000037945 */ /* 0x000fe20003800200 */
        /* <DEDUP_REMOVED lines=8> */
.L_x_579:
[----:B------:R-:W0:Y:S02]  /*b830*/  MUFU.RCP R5, R26 ;  /* 0x0000001a00057308 */ /* 0x000e240000001000 */
[----:B0-----:R-:W-:-:S04]  /*b840*/  FFMA R8, R26, R5, -1 ;  /* 0xbf8000001a087423 */ /* 0x001fc80000000005 */
[----:B------:R-:W-:-:S04]  /*b850*/  FADD.FTZ R8, -R8, -RZ ;  /* 0x800000ff08087221 */ /* 0x000fc80000010100 */
[----:B------:R-:W-:-:S07]  /*b860*/  FFMA R5, R5, R8, R5 ;  /* 0x0000000805057223 */ /* 0x000fce0000000005 */
.L_x_580:
[----:B------:R-:W-:Y:S05]  /*b870*/  BSYNC.RECONVERGENT B3 ;  /* 0x0000000000037941 */ /* 0x000fea0003800200 */
.L_x_578:
[----:B------:R-:W2:Y:S01]  /*b880*/  LDG.E R26, desc[UR8][R24.64+0x4] ;  /* 0x00000408181a7981 */ /* 0x000ea2000c1e1900 */
[----:B------:R-:W-:Y:S03]  /*b890*/  BSSY.RECONVERGENT B3, `(.L_x_581) ;  /* 0x000000e000037945 */ /* 0x000fe60003800200 */
        /* <DEDUP_REMOVED lines=9> */
.L_x_582:
[----:B------:R-:W0:Y:S02]  /*b930*/  MUFU.RCP R5, R26 ;  /* 0x0000001a00057308 */ /* 0x000e240000001000 */
[----:B0-----:R-:W-:-:S04]  /*b940*/  FFMA R8, R26, R5, -1 ;  /* 0xbf8000001a087423 */ /* 0x001fc80000000005 */
[----:B------:R-:W-:-:S04]  /*b950*/  FADD.FTZ R8, -R8, -RZ ;  /* 0x800000ff08087221 */ /* 0x000fc80000010100 */
[----:B------:R-:W-:-:S07]  /*b960*/  FFMA R5, R5, R8, R5 ;  /* 0x0000000805057223 */ /* 0x000fce0000000005 */
.L_x_583:
[----:B------:R-:W-:Y:S05]  /*b970*/  BSYNC.RECONVERGENT B3 ;  /* 0x0000000000037941 */ /* 0x000fea0003800200 */
.L_x_581:
        /* <DEDUP_REMOVED lines=11> */
.L_x_585:
[----:B------:R-:W0:Y:S02]  /*ba30*/  MUFU.RCP R5, R26 ;  /* 0x0000001a00057308 */ /* 0x000e240000001000 */
[----:B0-----:R-:W-:-:S04]  /*ba40*/  FFMA R8, R26, R5, -1 ;  /* 0xbf8000001a087423 */ /* 0x001fc80000000005 */
[----:B------:R-:W-:-:S04]  /*ba50*/  FADD.FTZ R8, -R8, -RZ ;  /* 0x800000ff08087221 */ /* 0x000fc80000010100 */
[----:B------:R-:W-:-:S07]  /*ba60*/  FFMA R5, R5, R8, R5 ;  /* 0x0000000805057223 */ /* 0x000fce0000000005 */
.L_x_586:
[----:B------:R-:W-:Y:S05]  /*ba70*/  BSYNC.RECONVERGENT B3 ;  /* 0x0000000000037941 */ /* 0x000fea0003800200 */
.L_x_584:
        /* <DEDUP_REMOVED lines=11> */
.L_x_588:
[----:B------:R-:W0:Y:S02]  /*bb30*/  MUFU.RCP R5, R26 ;  /* 0x0000001a00057308 */ /* 0x000e240000001000 */
[----:B0-----:R-:W-:-:S04]  /*bb40*/  FFMA R8, R26, R5, -1 ;  /* 0xbf8000001a087423 */ /* 0x001fc80000000005 */
[----:B------:R-:W-:-:S04]  /*bb50*/  FADD.FTZ R8, -R8, -RZ ;  /* 0x800000ff08087221 */ /* 0x000fc80000010100 */
[----:B------:R-:W-:-:S07]  /*bb60*/  FFMA R5, R5, R8, R5 ;  /* 0x0000000805057223 */ /* 0x000fce0000000005 */
.L_x_589:
[----:B------:R-:W-:Y:S05]  /*bb70*/  BSYNC.RECONVERGENT B3 ;  /* 0x0000000000037941 */ /* 0x000fea0003800200 */
.L_x_587:
        /* <DEDUP_REMOVED lines=11> */
.L_x_591:
[----:B------:R-:W0:Y:S02]  /*bc30*/  MUFU.RCP R5, R26 ;  /* 0x0000001a00057308 */ /* 0x000e240000001000 */
[----:B0-----:R-:W-:-:S04]  /*bc40*/  FFMA R8, R26, R5, -1 ;  /* 0xbf8000001a087423 */ /* 0x001fc80000000005 */
[----:B------:R-:W-:-:S04]  /*bc50*/  FADD.FTZ R8, -R8, -RZ ;  /* 0x800000ff08087221 */ /* 0x000fc80000010100 */
[----:B------:R-:W-:-:S07]  /*bc60*/  FFMA R5, R5, R8, R5 ;  /* 0x0000000805057223 */ /* 0x000fce0000000005 */
.L_x_592:
[----:B------:R-:W-:Y:S05]  /*bc70*/  BSYNC.RECONVERGENT B3 ;  /* 0x0000000000037941 */ /* 0x000fea0003800200 */
.L_x_590:
        /* <DEDUP_REMOVED lines=11> */
.L_x_594:
[----:B------:R-:W0:Y:S02]  /*bd30*/  MUFU.RCP R5, R26 ;  /* 0x0000001a00057308 */ /* 0x000e240000001000 */
[----:B0-----:R-:W-:-:S04]  /*bd40*/  FFMA R8, R26, R5, -1 ;  /* 0xbf8000001a087423 */ /* 0x001fc80000000005 */
[----:B------:R-:W-:-:S04]  /*bd50*/  FADD.FTZ R8, -R8, -RZ ;  /* 0x800000ff08087221 */ /* 0x000fc80000010100 */
[----:B------:R-:W-:-:S07]  /*bd60*/  FFMA R5, R5, R8, R5 ;  /* 0x0000000805057223 */ /* 0x000fce0000000005 */
.L_x_595:
[----:B------:R-:W-:Y:S05]  /*bd70*/  BSYNC.RECONVERGENT B3 ;  /* 0x0000000000037941 */ /* 0x000fea0003800200 */
.L_x_593:
        /* <DEDUP_REMOVED lines=11> */
.L_x_597:
[----:B------:R-:W0:Y:S02]  /*be30*/  MUFU.RCP R5, R26 ;  /* 0x0000001a00057308 */ /* 0x000e240000001000 */
[----:B0-----:R-:W-:-:S04]  /*be40*/  FFMA R8, R26, R5, -1 ;  /* 0xbf8000001a087423 */ /* 0x001fc80000000005 */
[----:B------:R-:W-:-:S04]  /*be50*/  FADD.FTZ R8, -R8, -RZ ;  /* 0x800000ff08087221 */ /* 0x000fc80000010100 */
[----:B------:R-:W-:-:S07]  /*be60*/  FFMA R5, R5, R8, R5 ;  /* 0x0000000805057223 */ /* 0x000fce0000000005 */
.L_x_598:
[----:B------:R-:W-:Y:S05]  /*be70*/  BSYNC.RECONVERGENT B3 ;  /* 0x0000000000037941 */ /* 0x000fea0003800200 */
.L_x_596:
        /* <DEDUP_REMOVED lines=11> */
.L_x_600:
[----:B------:R-:W0:Y:S02]  /*bf30*/  MUFU.RCP R5, R26 ;  /* 0x0000001a00057308 */ /* 0x000e240000001000 */
[----:B0-----:R-:W-:-:S04]  /*bf40*/  FFMA R8, R26, R5, -1 ;  /* 0xbf8000001a087423 */ /* 0x001fc80000000005 */
[----:B------:R-:W-:-:S04]  /*bf50*/  FADD.FTZ R8, -R8, -RZ ;  /* 0x800000ff08087221 */ /* 0x000fc80000010100 */
[----:B------:R-:W-:-:S07]  /*bf60*/  FFMA R5, R5, R8, R5 ;  /* 0x0000000805057223 */ /* 0x000fce0000000005 */
.L_x_601:
[----:B------:R-:W-:Y:S05]  /*bf70*/  BSYNC.RECONVERGENT B3 ;  /* 0x0000000000037941 */ /* 0x000fea0003800200 */
.L_x_599:
[----:B------:R0:W-:Y:S01]  /*bf80*/  STG.E desc[UR8][R24.64+0x1c], R5 ;  /* 0x00001c0518007986 */ /* 0x0001e2000c101908 */
[----:B------:R-:W-:-:S07]  /*bf90*/  IADD3 R4, PT, PT, R4, 0x8, RZ ;  /* 0x0000000804047810 */ /* 0x000fce0007ffe0ff */
.L_x_577:
[----:B------:R-:W-:Y:S05]  /*bfa0*/  BSYNC.RECONVERGENT B2 ;  /* 0x0000000000027941 */ /* 0x000fea0003800200 */
.L_x_576:
[----:B------:R-:W-:-:S13]  /*bfb0*/  ISETP.NE.AND P2, PT, R36, RZ, PT ;  /* 0x000000ff2400720c */ /* 0x000fda0003f45270 */
        /* <DEDUP_REMOVED lines=17> */
.L_x_605:
[----:B------:R-:W0:Y:S02]  /*c0d0*/  MUFU.RCP R5, R26 ;  /* 0x0000001a00057308 */ /* 0x000e240000001000 */
[----:B0-----:R-:W-:-:S04]  /*c0e0*/  FFMA R8, R26, R5, -1 ;  /* 0xbf8000001a087423 */ /* 0x001fc80000000005 */
[----:B------:R-:W-:-:S04]  /*c0f0*/  FADD.FTZ R8, -R8, -RZ ;  /* 0x800000ff08087221 */ /* 0x000fc80000010100 */
[----:B------:R-:W-:-:S07]  /*c100*/  FFMA R5, R5, R8, R5 ;  /* 0x0000000805057223 */ /* 0x000fce0000000005 */
.L_x_606:
[----:B------:R-:W-:Y:S05]  /*c110*/  BSYNC.RECONVERGENT B3 ;  /* 0x0000000000037941 */ /* 0x000fea0003800200 */
.L_x_604:
        /* <DEDUP_REMOVED lines=11> */
.L_x_608:
[----:B------:R-:W0:Y:S02]  /*c1d0*/  MUFU.RCP R5, R26 ;  /* 0x0000001a00057308 */ /* 0x000e240000001000 */
[----:B0-----:R-:W-:-:S04]  /*c1e0*/  FFMA R8, R26, R5, -1 ;  /* 0xbf8000001a087423 */ /* 0x001fc80000000005 */
[----:B------:R-:W-:-:S04]  /*c1f0*/  FADD.FTZ R8, -R8, -RZ ;  /* 0x800000ff08087221 */ /* 0x000fc80000010100 */
[----:B------:R-:W-:-:S07]  /*c200*/  FFMA R5, R5, R8, R5 ;  /* 0x0000000805057223 */ /* 0x000fce0000000005 */
.L_x_609:
[----:B------:R-:W-:Y:S05]  /*c210*/  BSYNC.RECONVERGENT B3 ;  /* 0x0000000000037941 */ /* 0x000fea0003800200 */
.L_x_607:
        /* <DEDUP_REMOVED lines=11> */
.L_x_611:
[----:B------:R-:W0:Y:S02]  /*c2d0*/  MUFU.RCP R5, R26 ;  /* 0x0000001a00057308 */ /* 0x000e240000001000 */
[----:B0-----:R-:W-:-:S04]  /*c2e0*/  FFMA R8, R26, R5, -1 ;  /* 0xbf8000001a087423 */ /* 0x001fc80000000005 */
[----:B------:R-:W-:-:S04]  /*c2f0*/  FADD.FTZ R8, -R8, -RZ ;  /* 0x800000ff08087221 */ /* 0x000fc80000010100 */
[----:B------:R-:W-:-:S07]  /*c300*/  FFMA R5, R5, R8, R5 ;  /* 0x0000000805057223 */ /* 0x000fce0000000005 */
.L_x_612:
[----:B------:R-:W-:Y:S05]  /*c310*/  BSYNC.RECONVERGENT B3 ;  /* 0x0000000000037941 */ /* 0x000fea0003800200 */
.L_x_610:
        /* <DEDUP_REMOVED lines=11> */
.L_x_614:
[----:B------:R-:W0:Y:S02]  /*c3d0*/  MUFU.RCP R5, R26 ;  /* 0x0000001a00057308 */ /* 0x000e240000001000 */
[----:B0-----:R-:W-:-:S04]  /*c3e0*/  FFMA R8, R26, R5, -1 ;  /* 0xbf8000001a087423 */ /* 0x001fc80000000005 */
[----:B------:R-:W-:-:S04]  /*c3f0*/  FADD.FTZ R8, -R8, -RZ ;  /* 0x800000ff08087221 */ /* 0x000fc80000010100 */
[----:B------:R-:W-:-:S07]  /*c400*/  FFMA R5, R5, R8, R5 ;  /* 0x0000000805057223 */ /* 0x000fce0000000005 */
.L_x_615:
[----:B------:R-:W-:Y:S05]  /*c410*/  BSYNC.RECONVERGENT B3 ;  /* 0x0000000000037941 */ /* 0x000fea0003800200 */
.L_x_613:
[----:B------:R0:W-:Y:S01]  /*c420*/  STG.E desc[UR8][R24.64+0xc], R5 ;  /* 0x00000c0518007986 */ /* 0x0001e2000c101908 */
[----:B------:R-:W-:-:S07]  /*c430*/  VIADD R4, R4, 0x4 ;  /* 0x0000000404047836 */ /* 0x000fce0000000000 */
.L_x_603:
[----:B------:R-:W-:Y:S05]  /*c440*/  BSYNC.RECONVERGENT B2 ;  /* 0x0000000000027941 */ /* 0x000fea0003800200 */
.L_x_602:
[----:B------:R-:W-:-:S13]  /*c450*/  ISETP.NE.AND P2, PT, R17, RZ, PT ;  /* 0x000000ff1100720c */ /* 0x000fda0003f45270 */
[----:B------:R-:W-:Y:S05]  /*c460*/  @!P2 BRA `(.L_x_526) ;  /* 0x0000000000d8a947 */ /* 0x000fea0003800000 */
[----:B0-----:R-:W0:Y:S02]  /*c470*/  LDC.64 R24, c[0x0][0x418] ;  /* 0x00010600ff187b82 */ /* 0x001e240000000a00 */
[----:B0-----:R-:W-:-:S05]  /*c480*/  IMAD.WIDE.U32 R24, R4, 0x4, R24 ;  /* 0x0000000404187825 */ /* 0x001fca00078e0018 */
[----:B------:R-:W2:Y:S01]  /*c490*/  LDG.E R8, desc[UR8][R24.64] ;  /* 0x0000000818087981 */ /* 0x000ea2000c1e1900 */
[----:B------:R-:W-:Y:S01]  /*c4a0*/  BSSY.RECONVERGENT B2, `(.L_x_616) ;  /* 0x000000e000027945 */ /* 0x000fe20003800200 */
[----:B------:R-:W-:Y:S02]  /*c4b0*/  ISETP.NE.AND P2, PT, R17, 0x1, PT ;  /* 0x000000011100780c */ /* 0x000fe40003f45270 */
        /* <DEDUP_REMOVED lines=8> */
.L_x_617:
[----:B------:R-:W0:Y:S02]  /*c540*/  MUFU.RCP R5, R8 ;  /* 0x0000000800057308 */ /* 0x000e240000001000 */
[----:B0-----:R-:W-:-:S04]  /*c550*/  FFMA R4, R8, R5, -1 ;  /* 0xbf80000008047423 */ /* 0x001fc80000000005 */
[----:B------:R-:W-:-:S04]  /*c560*/  FADD.FTZ R4, -R4, -RZ ;  /* 0x800000ff04047221 */ /* 0x000fc80000010100 */
[----:B------:R-:W-:-:S07]  /*c570*/  FFMA R5, R5, R4, R5 ;  /* 0x0000000405057223 */ /* 0x000fce0000000005 */
.L_x_618:
[----:B------:R-:W-:Y:S05]  /*c580*/  BSYNC.RECONVERGENT B2 ;  /* 0x0000000000027941 */ /* 0x000fea0003800200 */
.L_x_616:
[----:B------:R0:W-:Y:S01]  /*c590*/  STG.E desc[UR8][R24.64], R5 ;  /* 0x0000000518007986 */ /* 0x0001e2000c101908 */
[----:B------:R-:W-:Y:S05]  /*c5a0*/  @!P2 BRA `(.L_x_526) ;  /* 0x000000000088a947 */ /* 0x000fea0003800000 */
[----:B------:R-:W2:Y:S01]  /*c5b0*/  LDG.E R8, desc[UR8][R24.64+0x4] ;  /* 0x0000040818087981 */ /* 0x000ea2000c1e1900 */
[----:B------:R-:W-:Y:S01]  /*c5c0*/  BSSY.RECONVERGENT B2, `(.L_x_619) ;  /* 0x000000e000027945 */ /* 0x000fe20003800200 */
[----:B------:R-:W-:Y:S01]  /*c5d0*/  ISETP.NE.AND P2, PT, R17, 0x2, PT ;  /* 0x000000021100780c */ /* 0x000fe20003f45270 */
[----:B--2---:R-:W-:-:S05]  /*c5e0*/  VIADD R4, R8, 0x1800000 ;  /* 0x0180000008047836 */ /* 0x004fca0000000000 */
[----:B------:R-:W-:-:S04]  /*c5f0*/  LOP3.LUT R4, R4, 0x7f800000, RZ, 0xc0, !PT ;  /* 0x7f80000004047812 */ /* 0x000fc800078ec0ff */
[----:B------:R-:W-:-:S13]  /*c600*/  ISETP.GT.U32.AND P3, PT, R4, 0x1ffffff, PT ;  /* 0x01ffffff0400780c */ /* 0x000fda0003f64070 */
[----:B------:R-:W-:Y:S05]  /*c610*/  @P3 BRA `(.L_x_620) ;  /* 0x0000000000103947 */ /* 0x000fea0003800000 */
[----:B0-----:R-:W-:Y:S02]  /*c620*/  MOV R5, R8 ;  /* 0x0000000800057202 */ /* 0x001fe40000000f00 */
[----:B------:R-:W-:-:S07]  /*c630*/  MOV R26, 0xc650 ;  /* 0x0000c650001a7802 */ /* 0x000fce0000000f00 */
[----:B------:R-:W-:Y:S05]  /*c640*/  CALL.REL.NOINC `($__internal_4_$__cuda_sm20_rcp_rn_f32_slowpath) ;  /* 0x00000030000c7944 */ /* 0x000fea0003c00000 */
[----:B------:R-:W-:Y:S05]  /*c650*/  BRA `(.L_x_621) ;  /* 0x0000000000107947 */ /* 0x000fea0003800000 */
.L_x_620:
[----:B0-----:R-:W0:Y:S02]  /*c660*/  MUFU.RCP R5, R8 ;  /* 0x0000000800057308 */ /* 0x001e240000001000 */
[----:B0-----:R-:W-:-:S04]  /*c670*/  FFMA R4, R8, R5, -1 ;  /* 0xbf80000008047423 */ /* 0x001fc80000000005 */
[----:B------:R-:W-:-:S04]  /*c680*/  FADD.FTZ R4, -R4, -RZ ;  /* 0x800000ff04047221 */ /* 0x000fc80000010100 */
[----:B------:R-:W-:-:S07]  /*c690*/  FFMA R5, R5, R4, R5 ;  /* 0x0000000405057223 */ /* 0x000fce0000000005 */
.L_x_621:
[----:B------:R-:W-:Y:S05]  /*c6a0*/  BSYNC.RECONVERGENT B2 ;  /* 0x0000000000027941 */ /* 0x000fea0003800200 */
.L_x_619:
        /* <DEDUP_REMOVED lines=8> */
[----:B0-----:R-:W-:Y:S01]  /*c730*/  IMAD.MOV.U32 R5, RZ, RZ, R8 ;  /* 0x000000ffff057224 */ /* 0x001fe200078e0008 */
[----:B------:R-:W-:-:S07]  /*c740*/  MOV R26, 0xc760 ;  /* 0x0000c760001a7802 */ /* 0x000fce0000000f00 */
[----:B------:R-:W-:Y:S05]  /*c750*/  CALL.REL.NOINC `($__internal_4_$__cuda_sm20_rcp_rn_f32_slowpath) ;  /* 0x0000002c00c87944 */ /* 0x000fea0003c00000 */
[----:B------:R-:W-:Y:S05]  /*c760*/  BRA `(.L_x_624) ;  /* 0x0000000000107947 */ /* 0x000fea0003800000 */
.L_x_623:
[----:B0-----:R-:W0:Y:S02]  /*c770*/  MUFU.RCP R5, R8 ;  /* 0x0000000800057308 */ /* 0x001e240000001000 */
[----:B0-----:R-:W-:-:S04]  /*c780*/  FFMA R4, R8, R5, -1 ;  /* 0xbf80000008047423 */ /* 0x001fc80000000005 */
[----:B------:R-:W-:-:S04]  /*c790*/  FADD.FTZ R4, -R4, -RZ ;  /* 0x800000ff04047221 */ /* 0x000fc80000010100 */
[----:B------:R-:W-:-:S07]  /*c7a0*/  FFMA R5, R5, R4, R5 ;  /* 0x0000000405057223 */ /* 0x000fce0000000005 */
.L_x_624:
[----:B------:R-:W-:Y:S05]  /*c7b0*/  BSYNC.RECONVERGENT B2 ;  /* 0x0000000000027941 */ /* 0x000fea0003800200 */
.L_x_622:
[----:B------:R0:W-:Y:S02]  /*c7c0*/  STG.E desc[UR8][R24.64+0x8], R5 ;  /* 0x0000080518007986 */ /* 0x0001e4000c101908 */
.L_x_526:
[----:B------:R-:W-:Y:S05]  /*c7d0*/  BSYNC.RECONVERGENT B1 ;  /* 0x0000000000017941 */ /* 0x000fea0003800200 */
.L_x_525:
[----:B------:R-:W-:Y:S06]  /*c7e0*/  BAR.SYNC.DEFER_BLOCKING 0x0 ;  /* 0x0000000000007b1d */ /* 0x000fec0000010000 */
[----:B------:R-:W-:Y:S05]  /*c7f0*/  @!P0 BRA `(.L_x_625) ;  /* 0x0000000000e48947 */ /* 0x000fea0003800000 */
[----:B------:R-:W-:Y:S01]  /*c800*/  ISETP.NE.AND P2, PT, R10, RZ, PT ;  /* 0x000000ff0a00720c */ /* 0x000fe20003f45270 */
[----:B------:R-:W-:Y:S01]  /*c810*/  BSSY.RECONVERGENT B0, `(.L_x_626) ;  /* 0x000001a000007945 */ /* 0x000fe20003800200 */
[----:B-1----:R-:W-:-:S11]  /*c820*/  MOV R29, R39 ;  /* 0x00000027001d7202 */ /* 0x002fd60000000f00 */
[----:B------:R-:W-:Y:S05]  /*c830*/  @!P2 BRA `(.L_x_627) ;  /* 0x00000000005ca947 */ /* 0x000fea0003800000 */
[----:B0-----:R-:W0:Y:S01]  /*c840*/  LDC.64 R4, c[0x0][0x408] ;  /* 0x00010200ff047b82 */ /* 0x001e220000000a00 */
[----:B------:R-:W5:Y:S07]  /*c850*/  LDG.E R8, desc[UR8][R6.64] ;  /* 0x0000000806087981 */ /* 0x000f6e000c1e1900 */
[----:B--234-:R-:W1:Y:S01]  /*c860*/  LDC.64 R24, c[0x0][0x400] ;  /* 0x00010000ff187b82 */ /* 0x01ce620000000a00 */
[----:B0-----:R-:W-:-:S05]  /*c870*/  IMAD.WIDE R4, R39, 0x4, R4 ;  /* 0x0000000427047825 */ /* 0x001fca00078e0204 */
[----:B------:R-:W5:Y:S01]  /*c880*/  LDG.E R27, desc[UR8][R4.64] ;  /* 0x00000008041b7981 */ /* 0x000f62000c1e1900 */
[C---:B-1----:R-:W-:Y:S01]  /*c890*/  IMAD.WIDE R24, R39.reuse, 0x4, R24 ;  /* 0x0000000427187825 */ /* 0x042fe200078e0218 */
[----:B------:R-:W-:Y:S02]  /*c8a0*/  ISETP.NE.AND P2, PT, R10, 0x1, PT ;  /* 0x000000010a00780c */ /* 0x000fe40003f45270 */
[----:B------:R-:W-:Y:S01]  /*c8b0*/  IADD3 R29, PT, PT, R39, 0x1, RZ ;  /* 0x00000001271d7810 */ /* 0x000fe20007ffe0ff */
[----:B-----5:R-:W-:-:S05]  /*c8c0*/  FMUL R27, R8, R27 ;  /* 0x0000001b081b7220 */ /* 0x020fca0000400000 */
[----:B------:R1:W-:Y:S05]  /*c8d0*/  STG.E desc[UR8][R24.64], R27 ;  /* 0x0000001b18007986 */ /* 0x0003ea000c101908 */
[----:B------:R-:W-:Y:S05]  /*c8e0*/  @!P2 BRA `(.L_x_627) ;  /* 0x000000000030a947 */ /* 0x000fea0003800000 */
[----:B------:R-:W2:Y:S04]  /*c8f0*/  LDG.E R8, desc[UR8][R6.64+0x4] ;  /* 0x0000040806087981 */ /* 0x000ea8000c1e1900 */
[----:B-1----:R-:W2:Y:S01]  /*c900*/  LDG.E R27, desc[UR8][R4.64+0x4] ;  /* 0x00000408041b7981 */ /* 0x002ea2000c1e1900 */
[----:B------:R-:W-:Y:S01]  /*c910*/  ISETP.NE.AND P2, PT, R10, 0x2, PT ;  /* 0x000000020a00780c */ /* 0x000fe20003f45270 */
[----:B------:R-:W-:Y:S02]  /*c920*/  VIADD R29, R39, 0x2 ;  /* 0x00000002271d7836 */ /* 0x000fe40000000000 */
        /* <DEDUP_REMOVED lines=8> */
.L_x_627:
[----:B------:R-:W-:Y:S05]  /*c9b0*/  BSYNC.RECONVERGENT B0 ;  /* 0x0000000000007941 */ /* 0x000fea0003800200 */
.L_x_626:
[----:B------:R-:W-:Y:S01]  /*c9c0*/  ISETP.GE.U32.AND P2, PT, R15, 0x3, PT ;  /* 0x000000030f00780c */ /* 0x000fe20003f46070 */
[----:B------:R-:W-:-:S12]  /*c9d0*/  BSSY.RECONVERGENT B0, `(.L_x_625) ;  /* 0x000001b000007945 */ /* 0x000fd80003800200 */
[----:B------:R-:W-:Y:S05]  /*c9e0*/  @!P2 BRA `(.L_x_628) ;  /* 0x000000000064a947 */ /* 0x000fea0003800000 */
.L_x_629:
[----:B0-----:R-:W0:Y:S08]  /*c9f0*/  LDC.64 R4, c[0x0][0x3b8] ;  /* 0x0000ee00ff047b82 */ /* 0x001e300000000a00 */
[----:B-1234-:R-:W1:Y:S08]  /*ca00*/  LDC.64 R24, c[0x0][0x408] ;  /* 0x00010200ff187b82 */ /* 0x01ee700000000a00 */
        /* <DEDUP_REMOVED lines=18> */
[----:B------:R-:W-:-:S04]  /*cb30*/  IADD3 R29, PT, PT, R29, 0x4, RZ ;  /* 0x000000041d1d7810 */ /* 0x000fc80007ffe0ff */
[----:B------:R-:W-:Y:S01]  /*cb40*/  ISETP.GE.AND P2, PT, R29, R0, PT ;  /* 0x000000001d00720c */ /* 0x000fe20003f46270 */
[----:B--2---:R-:W-:-:S05]  /*cb50*/  FMUL R43, R8, R43 ;  /* 0x0000002b082b7220 */ /* 0x004fca0000400000 */
[----:B------:R0:W-:Y:S07]  /*cb60*/  STG.E desc[UR8][R26.64+0xc], R43 ;  /* 0x00000c2b1a007986 */ /* 0x0001ee000c101908 */
[----:B------:R-:W-:Y:S05]  /*cb70*/  @!P2 BRA `(.L_x_629) ;  /* 0xfffffffc009ca947 */ /* 0x000fea000383ffff */
.L_x_628:
[----:B------:R-:W-:Y:S05]  /*cb80*/  BSYNC.RECONVERGENT B0 ;  /* 0x0000000000007941 */ /* 0x000fea0003800200 */
.L_x_625:
[----:B------:R-:W-:Y:S04]  /*cb90*/  BSSY.RECONVERGENT B0, `(.L_x_630) ;  /* 0x00001bb000007945 */ /* 0x000fe80003800200 */
[----:B------:R-:W-:Y:S05]  /*cba0*/  @P1 BRA `(.L_x_631) ;  /* 0x0000001800e41947 */ /* 0x000fea0003800000 */
[----:B------:R-:W-:Y:S05]  /*cbb0*/  @!P0 BRA `(.L_x_632) ;  /* 0x00000004000c8947 */ /* 0x000fea0003800000 */
[----:B------:R-:W-:Y:S01]  /*cbc0*/  ISETP.GE.U32.AND P2, PT, R3, 0xf, PT ;  /* 0x0000000f0300780c */ /* 0x000fe20003f46070 */
[----:B01234-:R-:W-:-:S12]  /*cbd0*/  IMAD.MOV.U32 R25, RZ, RZ, RZ ;  /* 0x000000ffff197224 */ /* 0x01ffd800078e00ff */
[----:B------:R-:W-:Y:S05]  /*cbe0*/  @!P2 BRA `(.L_x_633) ;  /* 0x00000000005ca947 */ /* 0x000fea0003800000 */
[----:B------:R-:W-:-:S07]  /*cbf0*/  HFMA2 R25, -RZ, RZ, 0, 0 ;  /* 0x00000000ff197431 */ /* 0x000fce00000001ff */
.L_x_634:
        /* <DEDUP_REMOVED lines=22> */
.L_x_633:
        /* <DEDUP_REMOVED lines=19> */
.L_x_637:
[----:B------:R-:W-:Y:S05]  /*ce90*/  BSYNC.RECONVERGENT B2 ;  /* 0x0000000000027941 */ /* 0x000fea0003800200 */
.L_x_636:
[----:B------:R-:W-:Y:S05]  /*cea0*/  @!P3 BRA `(.L_x_635) ;  /* 0x00000000004cb947 */ /* 0x000fea0003800000 */
[----:B0-----:R-:W-:Y:S01]  /*ceb0*/  VIADD R4, R36, 0xffffffff ;  /* 0xffffffff24047836 */ /* 0x001fe20000000000 */
[----:B------:R-:W-:-:S04]  /*cec0*/  ISETP.NE.AND P3, PT, R17, RZ, PT ;  /* 0x000000ff1100720c */ /* 0x000fc80003f65270 */
        /* <DEDUP_REMOVED lines=17> */
.L_x_635:
[----:B------:R-:W-:Y:S05]  /*cfe0*/  BSYNC.RECONVERGENT B1 ;  /* 0x0000000000017941 */ /* 0x000fea0003800200 */
.L_x_632:
[----:B------:R-:W-:Y:S01]  /*cff0*/  ISETP.NE.AND P2, PT, R41, RZ, PT ;  /* 0x000000ff2900720c */ /* 0x000fe20003f45270 */
[----:B------:R-:W-:-:S12]  /*d000*/  BSSY.RECONVERGENT B1, `(.L_x_638) ;  /* 0x00000c8000017945 */ /* 0x000fd80003800200 */
[----:B------:R-:W-:Y:S05]  /*d010*/  @!P2 BRA `(.L_x_639) ;  /* 0x0000000c0018a947 */ /* 0x000fea0003800000 */
[----:B------:R-:W-:-:S07]  /*d020*/  MOV R8, RZ ;  /* 0x000000ff00087202 */ /* 0x000fce0000000f00 */
.L_x_645:
[----:B0123--:R-:W0:Y:S01]  /*d030*/  LDC.64 R4, c[0x0][0x410] ;  /* 0x00010400ff047b82 */ /* 0x00fe220000000a00 */
[----:B------:R-:W1:Y:S01]  /*d040*/  LDCU UR7, c[0x0][0x38c] ;  /* 0x00007180ff0777ac */ /* 0x000e620008000800 */
[----:B0-----:R-:W-:-:S05]  /*d050*/  IMAD.WIDE.U32 R4, R8, 0x4, R4 ;  /* 0x0000000408047825 */ /* 0x001fca00078e0004 */
[----:B-----5:R0:W5:Y:S01]  /*d060*/  LDG.E R31, desc[UR8][R4.64] ;  /* 0x00000008041f7981 */ /* 0x020162000c1e1900 */
[----:B-1----:R-:W-:Y:S01]  /*d070*/  UISETP.GE.U32.AND UP0, UPT, UR7, 0x10, UPT ;  /* 0x000000100700788c */ /* 0x002fe2000bf06070 */
[----:B------:R-:W-:-:S08]  /*d080*/  UMOV UR4, URZ ;  /* 0x000000ff00047c82 */ /* 0x000fd00008000000 */
[----:B0-----:R-:W-:Y:S05]  /*d090*/  BRA.U !UP0, `(.L_x_640) ;  /* 0x00000005085c7547 */ /* 0x001fea000b800000 */
[----:B------:R-:W-:-:S05]  /*d0a0*/  UMOV UR4, URZ ;  /* 0x000000ff00047c82 */ /* 0x000fca0008000000 */
.L_x_641:
[----:B--2---:R-:W0:Y:S08]  /*d0b0*/  LDC R27, c[0x0][0x380] ;  /* 0x0000e000ff1b7b82 */ /* 0x004e300000000800 */
[----:B----4-:R-:W1:Y:S01]  /*d0c0*/  LDC.64 R24, c[0x0][0x400] ;  /* 0x00010000ff187b82 */ /* 0x010e620000000a00 */
[----:B0-----:R-:W-:-:S04]  /*d0d0*/  IMAD R26, R27, UR4, R8 ;  /* 0x000000041b1a7c24 */ /* 0x001fc8000f8e0208 */
[----:B-1----:R-:W-:-:S06]  /*d0e0*/  IMAD.WIDE.U32 R28, R26, 0x4, R24 ;  /* 0x000000041a1c7825 */ /* 0x002fcc00078e0018 */
[----:B------:R-:W2:Y:S01]  /*d0f0*/  LDG.E R28, desc[UR8][R28.64] ;  /* 0x000000081c1c7981 */ /* 0x000ea2000c1e1900 */
[----:B------:R-:W-:Y:S02]  /*d100*/  IMAD.IADD R26, R26, 0x1, R27 ;  /* 0x000000011a1a7824 */ /* 0x000fe400078e021b */
[----:B--2--5:R-:W-:Y:S02]  /*d110*/  FADD R35, R28, R31 ;  /* 0x0000001f1c237221 */ /* 0x024fe40000000000 */
[----:B------:R-:W-:-:S03]  /*d120*/  IMAD.WIDE.U32 R30, R26, 0x4, R24 ;  /* 0x000000041a1e7825 */ /* 0x000fc600078e0018 */
[----:B------:R0:W-:Y:S04]  /*d130*/  STG.E desc[UR8][R4.64], R35 ;  /* 0x0000002304007986 */ /* 0x0001e8000c101908 */
[----:B------:R-:W2:Y:S01]  /*d140*/  LDG.E R30, desc[UR8][R30.64] ;  /* 0x000000081e1e7981 */ /* 0x000ea2000c1e1900 */
[----:B------:R-:W-:-:S05]  /*d150*/  IADD3 R26, PT, PT, R26, R27, RZ ;  /* 0x0000001b1a1a7210 */ /* 0x000fca0007ffe0ff */
        /* <DEDUP_REMOVED lines=9> */
[----:B------:R-:W-:-:S04]  /*d1f0*/  IMAD.IADD R26, R26, 0x1, R27 ;  /* 0x000000011a1a7824 */ /* 0x000fc800078e021b */
        /* <DEDUP_REMOVED lines=54> */
[----:B------:R-:W-:-:S05]  /*d560*/  IADD3 R29, PT, PT, R26, R27, RZ ;  /* 0x0000001b1a1d7210 */ /* 0x000fca0007ffe0ff */
        /* <DEDUP_REMOVED lines=10> */
.L_x_640:
[----:B------:R-:W-:-:S09]  /*d610*/  ULOP3.LUT UP0, UR10, UR7, 0xf, URZ, 0xc0, !UPT ;  /* 0x0000000f070a7892 */ /* 0x000fd2000f80c0ff */
[----:B------:R-:W-:Y:S05]  /*d620*/  BRA.U !UP0, `(.L_x_642) ;  /* 0x0000000508847547 */ /* 0x000fea000b800000 */
[----:B------:R-:W-:Y:S02]  /*d630*/  UIADD3 UR10, UPT, UPT, UR10, -0x1, URZ ;  /* 0xffffffff0a0a7890 */ /* 0x000fe4000fffe0ff */
[----:B------:R-:W-:Y:S02]  /*d640*/  ULOP3.LUT UP1, UR7, UR7, 0x7, URZ, 0xc0, !UPT ;  /* 0x0000000707077892 */ /* 0x000fe4000f82c0ff */
[----:B------:R-:W-:-:S09]  /*d650*/  UISETP.GE.U32.AND UP0, UPT, UR10, 0x7, UPT ;  /* 0x000000070a00788c */ /* 0x000fd2000bf06070 */
[----:B------:R-:W-:Y:S05]  /*d660*/  BRA.U !UP0, `(.L_x_643) ;  /* 0x0000000108ac7547 */ /* 0x000fea000b800000 */
[----:B----4-:R-:W0:Y:S08]  /*d670*/  LDC R33, c[0x0][0x380] ;  /* 0x0000e000ff217b82 */ /* 0x010e300000000800 */
[----:B------:R-:W2:Y:S01]  /*d680*/  LDC.64 R24, c[0x0][0x400] ;  /* 0x00010000ff187b82 */ /* 0x000ea20000000a00 */
[----:B0-----:R-:W-:-:S04]  /*d690*/  IMAD R28, R33, UR4, R8 ;  /* 0x00000004211c7c24 */ /* 0x001fc8000f8e0208 */
[----:B--2---:R-:W-:-:S06]  /*d6a0*/  IMAD.WIDE.U32 R26, R28, 0x4, R24 ;  /* 0x000000041c1a7825 */ /* 0x004fcc00078e0018 */
[----:B------:R-:W2:Y:S01]  /*d6b0*/  LDG.E R26, desc[UR8][R26.64] ;  /* 0x000000081a1a7981 */ /* 0x000ea2000c1e1900 */
[----:B------:R-:W-:-:S04]  /*d6c0*/  IMAD.IADD R30, R28, 0x1, R33 ;  /* 0x000000011c1e7824 */ /* 0x000fc800078e0221 */
        /* <DEDUP_REMOVED lines=33> */
[----:B------:R-:W2:Y:S01]  /*d8e0*/  LDG.E R24, desc[UR8][R24.64] ;  /* 0x0000000818187981 */ /* 0x000ea2000c1e1900 */
[----:B------:R-:W-:Y:S01]  /*d8f0*/  UIADD3 UR4, UPT, UPT, UR4, 0x8, URZ ;  /* 0x0000000804047890 */ /* 0x000fe2000fffe0ff */
[----:B--2---:R-:W-:-:S05]  /*d900*/  FADD R31, R29, R24 ;  /* 0x000000181d1f7221 */ /* 0x004fca0000000000 */
[----:B------:R0:W-:Y:S06]  /*d910*/  STG.E desc[UR8][R4.64], R31 ;  /* 0x0000001f04007986 */ /* 0x0001ec000c101908 */
.L_x_643:
[----:B------:R-:W-:Y:S05]  /*d920*/  BRA.U !UP1, `(.L_x_642) ;  /* 0x0000000109c47547 */ /* 0x000fea000b800000 */
[----:B------:R-:W-:Y:S02]  /*d930*/  UIADD3 UR7, UPT, UPT, UR7, -0x1, URZ ;  /* 0xffffffff07077890 */ /* 0x000fe4000fffe0ff */
[----:B------:R-:W-:Y:S02]  /*d940*/  UISETP.NE.AND UP1, UPT, UR6, URZ, UPT ;  /* 0x000000ff0600728c */ /* 0x000fe4000bf25270 */
[----:B------:R-:W-:-:S09]  /*d950*/  UISETP.GE.U32.AND UP0, UPT, UR7, 0x3, UPT ;  /* 0x000000030700788c */ /* 0x000fd2000bf06070 */
[----:B------:R-:W-:Y:S05]  /*d960*/  BRA.U !UP0, `(.L_x_644) ;  /* 0x00000001085c7547 */ /* 0x000fea000b800000 */
[----:B0-2---:R-:W0:Y:S08]  /*d970*/  LDC R43, c[0x0][0x380] ;  /* 0x0000e000ff2b7b82 */ /* 0x005e300000000800 */
[----:B----4-:R-:W1:Y:S01]  /*d980*/  LDC.64 R24, c[0x0][0x400] ;  /* 0x00010000ff187b82 */ /* 0x010e620000000a00 */
        /* <DEDUP_REMOVED lines=18> */
[----:B------:R-:W-:Y:S01]  /*dab0*/  UIADD3 UR4, UPT, UPT, UR4, 0x4, URZ ;  /* 0x0000000404047890 */ /* 0x000fe2000fffe0ff */
[----:B0-----:R-:W-:-:S05]  /*dac0*/  FADD R31, R27, R24 ;  /* 0x000000181b1f7221 */ /* 0x001fca0000000000 */
[----:B------:R1:W-:Y:S06]  /*dad0*/  STG.E desc[UR8][R4.64], R31 ;  /* 0x0000001f04007986 */ /* 0x0003ec000c101908 */
.L_x_644:
[----:B------:R-:W-:Y:S05]  /*dae0*/  BRA.U !UP1, `(.L_x_642) ;  /* 0x0000000109547547 */ /* 0x000fea000b800000 */
[----:B------:R-:W0:Y:S08]  /*daf0*/  LDC R28, c[0x0][0x380] ;  /* 0x0000e000ff1c7b82 */ /* 0x000e300000000800 */
[----:B----4-:R-:W1:Y:S01]  /*db00*/  LDC.64 R24, c[0x0][0x400] ;  /* 0x00010000ff187b82 */ /* 0x010e620000000a00 */
        /* <DEDUP_REMOVED lines=14> */
[----:B------:R-:W-:-:S05]  /*dbf0*/  IADD3 R27, PT, PT, R29, R28, RZ ;  /* 0x0000001c1d1b7210 */ /* 0x000fca0007ffe0ff */
[----:B------:R-:W-:-:S06]  /*dc00*/  IMAD.WIDE.U32 R24, R27, 0x4, R24 ;  /* 0x000000041b187825 */ /* 0x000fcc00078e0018 */
[----:B------:R-:W2:Y:S02]  /*dc10*/  LDG.E R24, desc[UR8][R24.64] ;  /* 0x0000000818187981 */ /* 0x000ea4000c1e1900 */
[----:B--2---:R-:W-:-:S05]  /*dc20*/  FADD R27, R31, R24 ;  /* 0x000000181f1b7221 */ /* 0x004fca0000000000 */
[----:B------:R1:W-:Y:S02]  /*dc30*/  STG.E desc[UR8][R4.64], R27 ;  /* 0x0000001b04007986 */ /* 0x0003e4000c101908 */
.L_x_642:
[----:B------:R-:W2:Y:S01]  /*dc40*/  LDCU UR4, c[0x0][0x380] ;  /* 0x00007000ff0477ac */ /* 0x000ea20008000800 */
[----:B------:R-:W-:-:S05]  /*dc50*/  VIADD R8, R8, 0x1 ;  /* 0x0000000108087836 */ /* 0x000fca0000000000 */
[----:B--2---:R-:W-:-:S13]  /*dc60*/  ISETP.NE.AND P2, PT, R8, UR4, PT ;  /* 0x0000000408007c0c */ /* 0x004fda000bf45270 */
[----:B------:R-:W-:Y:S05]  /*dc70*/  @P2 BRA `(.L_x_645) ;  /* 0xfffffff000ec2947 */ /* 0x000fea000383ffff */
.L_x_639:
[----:B------:R-:W-:Y:S05]  /*dc80*/  BSYNC.RECONVERGENT B1 ;  /* 0x0000000000017941 */ /* 0x000fea0003800200 */
.L_x_638:
[----:B------:R-:W-:Y:S05]  /*dc90*/  @!P0 BRA `(.L_x_631) ;  /* 0x0000000800a88947 */ /* 0x000fea0003800000 */
[----:B------:R-:W-:Y:S01]  /*dca0*/  ISETP.GE.U32.AND P2, PT, R3, 0xf, PT ;  /* 0x0000000f0300780c */ /* 0x000fe20003f46070 */
[----:B------:R-:W-:-:S12]  /*dcb0*/  HFMA2 R8, -RZ, RZ, 0, 0 ;  /* 0x00000000ff087431 */ /* 0x000fd800000001ff */
[----:B------:R-:W-:Y:S05]  /*dcc0*/  @!P2 BRA `(.L_x_646) ;  /* 0x000000040024a947 */ /* 0x000fea0003800000 */
[----:B------:R-:W-:-:S07]  /*dcd0*/  MOV R3, RZ ;  /* 0x000000ff00037202 */ /* 0x000fce0000000f00 */
.L_x_647:
[----:B0123--:R-:W0:Y:S08]  /*dce0*/  LDC.64 R4, c[0x0][0x418] ;  /* 0x00010600ff047b82 */ /* 0x00fe300000000a00 */
[----:B----4-:R-:W1:Y:S01]  /*dcf0*/  LDC.64 R24, c[0x0][0x410] ;  /* 0x00010400ff187b82 */ /* 0x010e620000000a00 */
        /* <DEDUP_REMOVED lines=64> */
[----:B------:R-:W-:-:S05]  /*e100*/  VIADD R3, R3, 0x10 ;  /* 0x0000001003037836 */ /* 0x000fca0000000000 */
[----:B------:R-:W-:Y:S01]  /*e110*/  ISETP.NE.AND P2, PT, R3, R2, PT ;  /* 0x000000020300720c */ /* 0x000fe20003f45270 */
[----:B--2---:R-:W-:-:S05]  /*e120*/  FMUL R33, R8, R33 ;  /* 0x0000002108217220 */ /* 0x004fca0000400000 */
[----:B------:R0:W-:Y:S07]  /*e130*/  STG.E desc[UR8][R24.64+0x3c], R33 ;  /* 0x00003c2118007986 */ /* 0x0001ee000c101908 */
[----:B------:R-:W-:Y:S05]  /*e140*/  @P2 BRA `(.L_x_647) ;  /* 0xfffffff800e42947 */ /* 0x000fea000383ffff */
[----:B------:R-:W-:-:S07]  /*e150*/  MOV R8, R2 ;  /* 0x0000000200087202 */ /* 0x000fce0000000f00 */
.L_x_646:
[----:B------:R-:W-:-:S13]  /*e160*/  ISETP.NE.AND P2, PT, R37, RZ, PT ;  /* 0x000000ff2500720c */ /* 0x000fda0003f45270 */
[----:B------:R-:W-:Y:S05]  /*e170*/  @!P2 BRA `(.L_x_631) ;  /* 0x000000040070a947 */ /* 0x000fea0003800000 */
[----:B------:R-:W-:Y:S01]  /*e180*/  IADD3 R2, PT, PT, R37, -0x1, RZ ;  /* 0xffffffff25027810 */ /* 0x000fe20007ffe0ff */
[----:B------:R-:W-:Y:S01]  /*e190*/  BSSY.RECONVERGENT B1, `(.L_x_648) ;  /* 0x0000029000017945 */ /* 0x000fe20003800200 */
[----:B------:R-:W-:Y:S02]  /*e1a0*/  ISETP.NE.AND P3, PT, R36, RZ, PT ;  /* 0x000000ff2400720c */ /* 0x000fe40003f65270 */
[----:B------:R-:W-:-:S13]  /*e1b0*/  ISETP.GE.U32.AND P2, PT, R2, 0x7, PT ;  /* 0x000000070200780c */ /* 0x000fda0003f46070 */
[----:B------:R-:W-:Y:S05]  /*e1c0*/  @!P2 BRA `(.L_x_649) ;  /* 0x000000000094a947 */ /* 0x000fea0003800000 */
[----:B------:R-:W4:Y:S08]  /*e1d0*/  LDC.64 R2, c[0x0][0x418] ;  /* 0x00010600ff027b82 */ /* 0x000f300000000a00 */
[----:B0123--:R-:W0:Y:S01]  /*e1e0*/  LDC.64 R4, c[0x0][0x410] ;  /* 0x00010400ff047b82 */ /* 0x00fe220000000a00 */
[----:B----4-:R-:W-:-:S05]  /*e1f0*/  IMAD.WIDE.U32 R2, R8, 0x4, R2 ;  /* 0x0000000408027825 */ /* 0x010fca00078e0002 */
        /* <DEDUP_REMOVED lines=31> */
[----:B------:R-:W-:Y:S02]  /*e3f0*/  VIADD R8, R8, 0x8 ;  /* 0x0000000808087836 */ /* 0x000fe40000000000 */
[----:B----4-:R-:W-:-:S05]  /*e400*/  FMUL R31, R24, R31 ;  /* 0x0000001f181f7220 */ /* 0x010fca0000400000 */
[----:B------:R0:W-:Y:S02]  /*e410*/  STG.E desc[UR8][R4.64+0x1c], R31 ;  /* 0x00001c1f04007986 */ /* 0x0001e4000c101908 */
.L_x_649:
[----:B------:R-:W-:Y:S05]  /*e420*/  BSYNC.RECONVERGENT B1 ;  /* 0x0000000000017941 */ /* 0x000fea0003800200 */
.L_x_648:
        /* <DEDUP_REMOVED lines=24> */
[----:B------:R-:W-:Y:S01]  /*e5b0*/  IADD3 R8, PT, PT, R8, 0x4, RZ ;  /* 0x0000000408087810 */ /* 0x000fe20007ffe0ff */
[----:B--2---:R-:W-:-:S05]  /*e5c0*/  FMUL R31, R24, R31 ;  /* 0x0000001f181f7220 */ /* 0x004fca0000400000 */
[----:B------:R0:W-:Y:S02]  /*e5d0*/  STG.E desc[UR8][R4.64+0xc], R31 ;  /* 0x00000c1f04007986 */ /* 0x0001e4000c101908 */
.L_x_651:
[----:B------:R-:W-:Y:S05]  /*e5e0*/  BSYNC.RECONVERGENT B1 ;  /* 0x0000000000017941 */ /* 0x000fea0003800200 */
.L_x_650:
[----:B------:R-:W-:Y:S05]  /*e5f0*/  @!P3 BRA `(.L_x_631) ;  /* 0x000000000050b947 */ /* 0x000fea0003800000 */
[----:B------:R-:W4:Y:S08]  /*e600*/  LDC.64 R2, c[0x0][0x418] ;  /* 0x00010600ff027b82 */ /* 0x000f300000000a00 */
[----:B0123--:R-:W0:Y:S01]  /*e610*/  LDC.64 R4, c[0x0][0x410] ;  /* 0x00010400ff047b82 */ /* 0x00fe220000000a00 */
[----:B----4-:R-:W-:-:S04]  /*e620*/  IMAD.WIDE.U32 R2, R8, 0x4, R2 ;  /* 0x0000000408027825 */ /* 0x010fc800078e0002 */
        /* <DEDUP_REMOVED lines=17> */
.L_x_631:
[----:B------:R-:W-:Y:S05]  /*e740*/  BSYNC.RECONVERGENT B0 ;  /* 0x0000000000007941 */ /* 0x000fea0003800200 */
.L_x_630:
[----:B------:R-:W-:Y:S06]  /*e750*/  BAR.SYNC.DEFER_BLOCKING 0x0 ;  /* 0x0000000000007b1d */ /* 0x000fec0000010000 */
[----:B------:R-:W-:Y:S04]  /*e760*/  BSSY.RECONVERGENT B0, `(.L_x_652) ;  /* 0x0000090000007945 */ /* 0x000fe80003800200 */
[----:B------:R-:W-:Y:S05]  /*e770*/  @P1 BRA `(.L_x_653) ;  /* 0x0000000800381947 */ /* 0x000fea0003800000 */
[----:B------:R-:W-:Y:S05]  /*e780*/  @!P0 BRA `(.L_x_653) ;  /* 0x0000000800348947 */ /* 0x000fea0003800000 */
[----:B0123--:R-:W0:Y:S01]  /*e790*/  LDC R5, c[0x0][0x394] ;  /* 0x0000e500ff057b82 */ /* 0x00fe220000000800 */
[----:B----4-:R-:W-:Y:S01]  /*e7a0*/  IABS R24, R16 ;  /* 0x0000001000187213 */ /* 0x010fe20000000000 */
[----:B------:R-:W1:Y:S01]  /*e7b0*/  LDCU UR4, c[0x0][0x380] ;  /* 0x00007000ff0477ac */ /* 0x000e620008000800 */
[----:B0-----:R-:W-:-:S04]  /*e7c0*/  IABS R4, R5 ;  /* 0x0000000500047213 */ /* 0x001fc80000000000 */
[----:B------:R-:W0:Y:S08]  /*e7d0*/  I2F.RP R8, R4 ;  /* 0x0000000400087306 */ /* 0x000e300000209400 */
[----:B0-----:R-:W0:Y:S02]  /*e7e0*/  MUFU.RCP R8, R8 ;  /* 0x0000000800087308 */ /* 0x001e240000001000 */
[----:B0-----:R-:W-:-:S06]  /*e7f0*/  VIADD R2, R8, 0xffffffe ;  /* 0x0ffffffe08027836 */ /* 0x001fcc0000000000 */
[----:B------:R0:W2:Y:S02]  /*e800*/  F2I.FTZ.U32.TRUNC.NTZ R3, R2 ;  /* 0x0000000200037305 */ /* 0x0000a4000021f000 */
[----:B0-----:R-:W-:Y:S01]  /*e810*/  HFMA2 R2, -RZ, RZ, 0, 0 ;  /* 0x00000000ff027431 */ /* 0x001fe200000001ff */
[----:B--2---:R-:W-:-:S05]  /*e820*/  IADD3 R25, PT, PT, RZ, -R3, RZ ;  /* 0x80000003ff197210 */ /* 0x004fca0007ffe0ff */
[----:B------:R-:W-:-:S04]  /*e830*/  IMAD R25, R25, R4, RZ ;  /* 0x0000000419197224 */ /* 0x000fc800078e02ff */
[----:B------:R-:W-:Y:S01]  /*e840*/  IMAD.HI.U32 R25, R3, R25, R2 ;  /* 0x0000001903197227 */ /* 0x000fe200078e0002 */
[----:B------:R-:W-:-:S03]  /*e850*/  LOP3.LUT R2, R16, R5, RZ, 0x3c, !PT ;  /* 0x0000000510027212 */ /* 0x000fc600078e3cff */
[----:B------:R-:W-:Y:S01]  /*e860*/  IMAD.MOV.U32 R3, RZ, RZ, R24 ;  /* 0x000000ffff037224 */ /* 0x000fe200078e0018 */
[----:B------:R-:W-:-:S03]  /*e870*/  ISETP.GE.AND P1, PT, R2, RZ, PT ;  /* 0x000000ff0200720c */ /* 0x000fc60003f26270 */
[----:B------:R-:W-:-:S05]  /*e880*/  IMAD.HI.U32 R25, R25, R3, RZ ;  /* 0x0000000319197227 */ /* 0x000fca00078e00ff */
[----:B------:R-:W-:-:S05]  /*e890*/  IADD3 R8, PT, PT, -R25, RZ, RZ ;  /* 0x000000ff19087210 */ /* 0x000fca0007ffe1ff */
[----:B------:R-:W-:-:S05]  /*e8a0*/  IMAD R3, R4, R8, R3 ;  /* 0x0000000804037224 */ /* 0x000fca00078e0203 */
[----:B------:R-:W-:-:S13]  /*e8b0*/  ISETP.GT.U32.AND P2, PT, R4, R3, PT ;  /* 0x000000030400720c */ /* 0x000fda0003f44070 */
[-C--:B------:R-:W-:Y:S01]  /*e8c0*/  @!P2 IADD3 R3, PT, PT, R3, -R4.reuse, RZ ;  /* 0x800000040303a210 */ /* 0x080fe20007ffe0ff */
[----:B------:R-:W-:Y:S01]  /*e8d0*/  @!P2 VIADD R25, R25, 0x1 ;  /* 0x000000011919a836 */ /* 0x000fe20000000000 */
[----:B------:R-:W-:Y:S02]  /*e8e0*/  ISETP.NE.AND P2, PT, R5, RZ, PT ;  /* 0x000000ff0500720c */ /* 0x000fe40003f45270 */
[----:B------:R-:W-:-:S13]  /*e8f0*/  ISETP.GE.U32.AND P0, PT, R3, R4, PT ;  /* 0x000000040300720c */ /* 0x000fda0003f06070 */
[----:B------:R-:W-:-:S04]  /*e900*/  @P0 IADD3 R25, PT, PT, R25, 0x1, RZ ;  /* 0x0000000119190810 */ /* 0x000fc80007ffe0ff */
[----:B------:R-:W-:-:S05]  /*e910*/  MOV R3, R25 ;  /* 0x0000001900037202 */ /* 0x000fca0000000f00 */
[----:B------:R-:W-:Y:S01]  /*e920*/  @!P1 IMAD.MOV R3, RZ, RZ, -R3 ;  /* 0x000000ffff039224 */ /* 0x000fe200078e0a03 */
[----:B------:R-:W-:-:S05]  /*e930*/  @!P2 LOP3.LUT R3, RZ, R5, RZ, 0x33, !PT ;  /* 0x00000005ff03a212 */ /* 0x000fca00078e33ff */
[----:B-1----:R-:W-:-:S05]  /*e940*/  IMAD R3, R3, UR4, RZ ;  /* 0x0000000403037c24 */ /* 0x002fca000f8e02ff */
[----:B------:R-:W-:-:S04]  /*e950*/  IADD3 R2, PT, PT, R3, 0x1, RZ ;  /* 0x0000000103027810 */ /* 0x000fc80007ffe0ff */
[----:B------:R-:W-:-:S04]  /*e960*/  VIADDMNMX R2, R3, UR4, R2, !PT ;  /* 0x0000000403027c46 */ /* 0x000fc8000f800102 */
[----:B------:R-:W-:Y:S01]  /*e970*/  IADD3 R4, PT, PT, R3, -R2, RZ ;  /* 0x8000000203047210 */ /* 0x000fe20007ffe0ff */
[----:B------:R-:W-:Y:S01]  /*e980*/  IMAD.IADD R8, R2, 0x1, -R3 ;  /* 0x0000000102087824 */ /* 0x000fe200078e0a03 */
[----:B------:R-:W-:Y:S02]  /*e990*/  MOV R2, R3 ;  /* 0x0000000300027202 */ /* 0x000fe40000000f00 */
[----:B------:R-:W-:Y:S02]  /*e9a0*/  ISETP.GT.U32.AND P0, PT, R4, -0x10, PT ;  /* 0xfffffff00400780c */ /* 0x000fe40003f04070 */
[----:B------:R-:W-:-:S11]  /*e9b0*/  LOP3.LUT P1, R28, R8, 0xf, RZ, 0xc0, !PT ;  /* 0x0000000f081c7812 */ /* 0x000fd6000782c0ff */
[----:B------:R-:W-:Y:S05]  /*e9c0*/  @P0 BRA `(.L_x_654) ;  /* 0x0000000000b00947 */ /* 0x000fea0003800000 */
[----:B------:R-:W-:Y:S01]  /*e9d0*/  MOV R2, R3 ;  /* 0x0000000300027202 */ /* 0x000fe20000000f00 */
[----:B------:R-:W-:-:S06]  /*e9e0*/  UMOV UR4, URZ ;  /* 0x000000ff00047c82 */ /* 0x000fcc0008000000 */
.L_x_655:
        /* <DEDUP_REMOVED lines=42> */
.L_x_654:
[----:B------:R-:W-:Y:S05]  /*ec90*/  @!P1 BRA `(.L_x_653) ;  /* 0x0000000000f09947 */ /* 0x000fea0003800000 */
[----:B------:R-:W-:Y:S02]  /*eca0*/  ISETP.GE.U32.AND P0, PT, R28, 0x8, PT ;  /* 0x000000081c00780c */ /* 0x000fe40003f06070 */
[----:B------:R-:W-:-:S11]  /*ecb0*/  LOP3.LUT P1, R26, R8, 0x7, RZ, 0xc0, !PT ;  /* 0x00000007081a7812 */ /* 0x000fd6000782c0ff */
[----:B------:R-:W-:Y:S05]  /*ecc0*/  @!P0 BRA `(.L_x_656) ;  /* 0x0000000000588947 */ /* 0x000fea0003800000 */
        /* <DEDUP_REMOVED lines=20> */
[----:B------:R-:W-:-:S03]  /*ee10*/  VIADD R2, R2, 0x8 ;  /* 0x0000000802027836 */ /* 0x000fc60000000000 */
[----:B--2---:R3:W-:Y:S04]  /*ee20*/  STG.E desc[UR8][R24.64+0x1c], R29 ;  /* 0x00001c1d18007986 */ /* 0x0047e8000c101908 */
.L_x_656:
        /* <DEDUP_REMOVED lines=17> */
[----:B------:R-:W-:-:S03]  /*ef40*/  IADD3 R2, PT, PT, R2, 0x4, RZ ;  /* 0x0000000402027810 */ /* 0x000fc60007ffe0ff */
[----:B--2---:R0:W-:Y:S04]  /*ef50*/  STG.E desc[UR8][R24.64+0xc], R33 ;  /* 0x00000c2118007986 */ /* 0x0041e8000c101908 */
.L_x_657:
[----:B------:R-:W-:Y:S05]  /*ef60*/  @!P1 BRA `(.L_x_653) ;  /* 0x00000000003c9947 */ /* 0x000fea0003800000 */
[----:B------:R-:W1:Y:S01]  /*ef70*/  LDC.64 R4, c[0x0][0x410] ;  /* 0x00010400ff047b82 */ /* 0x000e620000000a00 */
[----:B------:R-:W-:-:S07]  /*ef80*/  IMAD.IADD R3, R2, 0x1, -R3 ;  /* 0x0000000102037824 */ /* 0x000fce00078e0a03 */
[----:B0-23--:R-:W0:Y:S01]  /*ef90*/  LDC.64 R24, c[0x0][0x420] ;  /* 0x00010800ff187b82 */ /* 0x00de220000000a00 */
[----:B-1----:R-:W-:-:S05]  /*efa0*/  IMAD.WIDE R4, R3, 0x4, R4 ;  /* 0x0000000403047825 */ /* 0x002fca00078e0204 */
[----:B------:R-:W2:Y:S01]  /*efb0*/  LDG.E R27, desc[UR8][R4.64] ;  /* 0x00000008041b7981 */ /* 0x000ea2000c1e1900 */
[----:B------:R-:W-:Y:S01]  /*efc0*/  ISETP.NE.AND P0, PT, R8, 0x1, PT ;  /* 0x000000010800780c */ /* 0x000fe20003f05270 */
[----:B0-----:R-:W-:-:S05]  /*efd0*/  IMAD.WIDE R2, R2, 0x4, R24 ;  /* 0x0000000402027825 */ /* 0x001fca00078e0218 */
[----:B--2---:R0:W-:Y:S07]  /*efe0*/  STG.E desc[UR8][R2.64], R27 ;  /* 0x0000001b02007986 */ /* 0x0041ee000c101908 */
[----:B------:R-:W-:Y:S05]  /*eff0*/  @!P0 BRA `(.L_x_653) ;  /* 0x0000000000188947 */ /* 0x000fea0003800000 */
[----:B------:R-:W2:Y:S01]  /*f000*/  LDG.E R25, desc[UR8][R4.64+0x4] ;  /* 0x0000040804197981 */ /* 0x000ea2000c1e1900 */
[----:B------:R-:W-:-:S03]  /*f010*/  ISETP.NE.AND P0, PT, R8, 0x2, PT ;  /* 0x000000020800780c */ /* 0x000fc60003f05270 */
[----:B--2---:R1:W-:Y:S10]  /*f020*/  STG.E desc[UR8][R2.64+0x4], R25 ;  /* 0x0000041902007986 */ /* 0x0043f4000c101908 */
[----:B------:R-:W-:Y:S05]  /*f030*/  @!P0 BRA `(.L_x_653) ;  /* 0x0000000000088947 */ /* 0x000fea0003800000 */
[----:B------:R-:W2:Y:S04]  /*f040*/  LDG.E R5, desc[UR8][R4.64+0x8] ;  /* 0x0000080804057981 */ /* 0x000ea8000c1e1900 */
[----:B--2---:R2:W-:Y:S02]  /*f050*/  STG.E desc[UR8][R2.64+0x8], R5 ;  /* 0x0000080502007986 */ /* 0x0045e4000c101908 */
.L_x_653:
[----:B------:R-:W-:Y:S05]  /*f060*/  BSYNC.RECONVERGENT B0 ;  /* 0x0000000000007941 */ /* 0x000fea0003800200 */
.L_x_652:
[----:B------:R-:W-:Y:S06]  /*f070*/  BAR.SYNC.DEFER_BLOCKING 0x0 ;  /* 0x0000000000007b1d */ /* 0x000fec0000010000 */
.L_x_498:
[----:B------:R-:W0:Y:S01]  /*f080*/  LDCU UR4, c[0x0][0x390] ;  /* 0x00007200ff0477ac */ /* 0x000e220008000800 */
[----:B------:R-:W-:-:S04]  /*f090*/  IADD3 R16, PT, PT, R16, 0x1, RZ ;  /* 0x0000000110107810 */ /* 0x000fc80007ffe0ff */
[----:B0-----:R-:W-:-:S13]  /*f0a0*/  ISETP.NE.AND P0, PT, R16, UR4, PT ;  /* 0x0000000410007c0c */ /* 0x001fda000bf05270 */
[----:B------:R-:W-:Y:S05]  /*f0b0*/  @P0 BRA `(.L_x_658) ;  /* 0xffffff5400d00947 */ /* 0x000fea000383ffff */
[----:B------:R-:W-:Y:S05]  /*f0c0*/  EXIT ;  /* 0x000000000000794d */ /* 0x000fea0003800000 */
        .weak           $__internal_3_$__cuda_sm20_div_rn_f64_full
        .type           $__internal_3_$__cuda_sm20_div_rn_f64_full,@function
        .size           $__internal_3_$__cuda_sm20_div_rn_f64_full,($__internal_4_$__cuda_sm20_rcp_rn_f32_slowpath - $__internal_3_$__cuda_sm20_div_rn_f64_full)
$__internal_3_$__cuda_sm20_div_rn_f64_full:
[----:B------:R-:W-:Y:S01]  /*f0d0*/  FSETP.GEU.AND P1, PT, |R27|, 1.469367938527859385e-39, PT ;  /* 0x001000001b00780b */ /* 0x000fe20003f2e200 */
[----:B------:R-:W-:Y:S01]  /*f0e0*/  IMAD.MOV.U32 R43, RZ, RZ, 0x1ca00000 ;  /* 0x1ca00000ff2b7424 */ /* 0x000fe200078e00ff */
[C---:B------:R-:W-:Y:S01]  /*f0f0*/  FSETP.GEU.AND P3, PT, |R31|.reuse, 1.469367938527859385e-39, PT ;  /* 0x001000001f00780b */ /* 0x040fe20003f6e200 */
[----:B------:R-:W-:Y:S01]  /*f100*/  IMAD.MOV.U32 R54, RZ, RZ, 0x1 ;  /* 0x00000001ff367424 */ /* 0x000fe200078e00ff */
[----:B------:R-:W-:Y:S01]  /*f110*/  LOP3.LUT R28, R31, 0x800fffff, RZ, 0xc0, !PT ;  /* 0x800fffff1f1c7812 */ /* 0x000fe200078ec0ff */
[----:B------:R-:W-:Y:S01]  /*f120*/  BSSY.RECONVERGENT B0, `(.L_x_659) ;  /* 0x0000052000007945 */ /* 0x000fe20003800200 */
[----:B------:R-:W-:Y:S02]  /*f130*/  LOP3.LUT R42, R27, 0x7ff00000, RZ, 0xc0, !PT ;  /* 0x7ff000001b2a7812 */ /* 0x000fe400078ec0ff */
[----:B------:R-:W-:Y:S02]  /*f140*/  LOP3.LUT R29, R28, 0x3ff00000, RZ, 0xfc, !PT ;  /* 0x3ff000001c1d7812 */ /* 0x000fe400078efcff */
[----:B------:R-:W-:-:S02]  /*f150*/  MOV R28, R30 ;  /* 0x0000001e001c7202 */ /* 0x000fc40000000f00 */
[C---:B------:R-:W-:Y:S02]  /*f160*/  LOP3.LUT R45, R31.reuse, 0x7ff00000, RZ, 0xc0, !PT ;  /* 0x7ff000001f2d7812 */ /* 0x040fe400078ec0ff */
        /* <DEDUP_REMOVED lines=9> */
[----:B------:R-:W-:Y:S02]  /*f200*/  @!P1 MOV R34, RZ ;  /* 0x000000ff00229202 */ /* 0x000fe40000000f00 */
[----:B------:R-:W-:Y:S02]  /*f210*/  @!P1 LOP3.LUT R35, R32, 0x100000, RZ, 0xfc, !PT ;  /* 0x0010000020239812 */ /* 0x000fe400078efcff */
[----:B------:R-:W-:Y:S02]  /*f220*/  MOV R32, R26 ;  /* 0x0000001a00207202 */ /* 0x000fe40000000f00 */
[----:B------:R-:W-:-:S02]  /*f230*/  MOV R44, R42 ;  /* 0x0000002a002c7202 */ /* 0x000fc40000000f00 */
[----:B------:R-:W-:Y:S02]  /*f240*/  @!P3 LOP3.LUT R45, R29, 0x7ff00000, RZ, 0xc0, !PT ;  /* 0x7ff000001d2db812 */ /* 0x000fe400078ec0ff */
[----:B------:R-:W-:Y:S02]  /*f250*/  @!P1 DFMA R32, R32, 2, -R34 ;  /* 0x400000002020982b */ /* 0x000fe40000000822 */
[----:B0-----:R-:W-:-:S08]  /*f260*/  DFMA R34, R54, -R28, 1 ;  /* 0x3ff000003622742b */ /* 0x001fd0000000081c */
[----:B------:R-:W-:Y:S01]  /*f270*/  DFMA R34, R34, R34, R34 ;  /* 0x000000222222722b */ /* 0x000fe20000000022 */
[----:B------:R-:W-:-:S04]  /*f280*/  @!P1 LOP3.LUT R44, R33, 0x7ff00000, RZ, 0xc0, !PT ;  /* 0x7ff00000212c9812 */ /* 0x000fc800078ec0ff */
[----:B------:R-:W-:-:S03]  /*f290*/  IADD3 R46, PT, PT, R44, -0x1, RZ ;  /* 0xffffffff2c2e7810 */ /* 0x000fc60007ffe0ff */
[----:B------:R-:W-:Y:S01]  /*f2a0*/  DFMA R54, R54, R34, R54 ;  /* 0x000000223636722b */ /* 0x000fe20000000036 */
[----:B------:R-:W-:Y:S01]  /*f2b0*/  ISETP.GT.U32.AND P1, PT, R46, 0x7feffffe, PT ;  /* 0x7feffffe2e00780c */ /* 0x000fe20003f24070 */
[----:B------:R-:W-:-:S05]  /*f2c0*/  VIADD R46, R45, 0xffffffff ;  /* 0xffffffff2d2e7836 */ /* 0x000fca0000000000 */
[----:B------:R-:W-:Y:S01]  /*f2d0*/  ISETP.GT.U32.OR P1, PT, R46, 0x7feffffe, P1 ;  /* 0x7feffffe2e00780c */ /* 0x000fe20000f24470 */
[----:B------:R-:W-:-:S08]  /*f2e0*/  DFMA R56, R54, -R28, 1 ;  /* 0x3ff000003638742b */ /* 0x000fd0000000081c */
[----:B------:R-:W-:-:S08]  /*f2f0*/  DFMA R56, R54, R56, R54 ;  /* 0x000000383638722b */ /* 0x000fd00000000036 */
[----:B------:R-:W-:-:S08]  /*f300*/  DMUL R54, R56, R32 ;  /* 0x0000002038367228 */ /* 0x000fd00000000000 */
[----:B------:R-:W-:-:S08]  /*f310*/  DFMA R34, R54, -R28, R32 ;  /* 0x8000001c3622722b */ /* 0x000fd00000000020 */
[----:B------:R-:W-:Y:S01]  /*f320*/  DFMA R34, R56, R34, R54 ;  /* 0x000000223822722b */ /* 0x000fe20000000036 */
[----:B------:R-:W-:Y:S10]  /*f330*/  @P1 BRA `(.L_x_660) ;  /* 0x00000000006c1947 */ /* 0x000ff40003800000 */
[----:B------:R-:W-:Y:S01]  /*f340*/  LOP3.LUT R27, R31, 0x7ff00000, RZ, 0xc0, !PT ;  /* 0x7ff000001f1b7812 */ /* 0x000fe200078ec0ff */
[----:B------:R-:W-:-:S03]  /*f350*/  IMAD.MOV.U32 R44, RZ, RZ, RZ ;  /* 0x000000ffff2c7224 */ /* 0x000fc600078e00ff */
[CC--:B------:R-:W-:Y:S02]  /*f360*/  VIADDMNMX R26, R42.reuse, -R27.reuse, 0xb9600000, !PT ;  /* 0xb96000002a1a7446 */ /* 0x0c0fe4000780091b */
[----:B------:R-:W-:Y:S02]  /*f370*/  ISETP.GE.U32.AND P1, PT, R42, R27, PT ;  /* 0x0000001b2a00720c */ /* 0x000fe40003f26070 */
[----:B------:R-:W-:Y:S02]  /*f380*/  VIMNMX R26, PT, PT, R26, 0x46a00000, PT ;  /* 0x46a000001a1a7848 */ /* 0x000fe40003fe0100 */
[----:B------:R-:W-:-:S04]  /*f390*/  SEL R43, R43, 0x63400000, !P1 ;  /* 0x634000002b2b7807 */ /* 0x000fc80004800000 */
[----:B------:R-:W-:-:S04]  /*f3a0*/  IADD3 R26, PT, PT, -R43, R26, RZ ;  /* 0x0000001a2b1a7210 */ /* 0x000fc80007ffe1ff */
[----:B------:R-:W-:-:S06]  /*f3b0*/  IADD3 R45, PT, PT, R26, 0x7fe00000, RZ ;  /* 0x7fe000001a2d7810 */ /* 0x000fcc0007ffe0ff */
[----:B------:R-:W-:-:S10]  /*f3c0*/  DMUL R42, R34, R44 ;  /* 0x0000002c222a7228 */ /* 0x000fd40000000000 */
[----:B------:R-:W-:-:S13]  /*f3d0*/  FSETP.GTU.AND P1, PT, |R43|, 1.469367938527859385e-39, PT ;  /* 0x001000002b00780b */ /* 0x000fda0003f2c200 */
[----:B------:R-:W-:Y:S05]  /*f3e0*/  @P1 BRA `(.L_x_661) ;  /* 0x0000000000941947 */ /* 0x000fea0003800000 */
[----:B------:R-:W-:Y:S01]  /*f3f0*/  DFMA R28, R34, -R28, R32 ;  /* 0x8000001c221c722b */ /* 0x000fe20000000020 */
[----:B------:R-:W-:-:S09]  /*f400*/  MOV R44, RZ ;  /* 0x000000ff002c7202 */ /* 0x000fd20000000f00 */
[C---:B------:R-:W-:Y:S02]  /*f410*/  FSETP.NEU.AND P1, PT, R29.reuse, RZ, PT ;  /* 0x000000ff1d00720b */ /* 0x040fe40003f2d000 */
[----:B------:R-:W-:-:S04]  /*f420*/  LOP3.LUT R30, R29, 0x80000000, R31, 0x48, !PT ;  /* 0x800000001d1e7812 */ /* 0x000fc800078e481f */
[----:B------:R-:W-:-:S07]  /*f430*/  LOP3.LUT R45, R30, R45, RZ, 0xfc, !PT ;  /* 0x0000002d1e2d7212 */ /* 0x000fce00078efcff */
[----:B------:R-:W-:Y:S05]  /*f440*/  @!P1 BRA `(.L_x_661) ;  /* 0x00000000007c9947 */ /* 0x000fea0003800000 */
[C---:B------:R-:W-:Y:S01]  /*f450*/  IADD3 R29, PT, PT, -R26.reuse, RZ, RZ ;  /* 0x000000ff1a1d7210 */ /* 0x040fe20007ffe1ff */
[----:B------:R-:W-:Y:S01]  /*f460*/  IMAD.MOV.U32 R28, RZ, RZ, RZ ;  /* 0x000000ffff1c7224 */ /* 0x000fe200078e00ff */
[----:B------:R-:W-:-:S05]  /*f470*/  IADD3 R26, PT, PT, -R26, -0x43300000, RZ ;  /* 0xbcd000001a1a7810 */ /* 0x000fca0007ffe1ff */
[----:B------:R-:W-:Y:S02]  /*f480*/  DFMA R28, R42, -R28, R34 ;  /* 0x8000001c2a1c722b */ /* 0x000fe40000000022 */
[----:B------:R-:W-:-:S08]  /*f490*/  DMUL.RP R34, R34, R44 ;  /* 0x0000002c22227228 */ /* 0x000fd00000008000 */
[----:B------:R-:W-:Y:S02]  /*f4a0*/  FSETP.NEU.AND P1, PT, |R29|, R26, PT ;  /* 0x0000001a1d00720b */ /* 0x000fe40003f2d200 */
[----:B------:R-:W-:Y:S02]  /*f4b0*/  LOP3.LUT R27, R35, R30, RZ, 0x3c, !PT ;  /* 0x0000001e231b7212 */ /* 0x000fe400078e3cff */
[----:B------:R-:W-:Y:S02]  /*f4c0*/  FSEL R42, R34, R42, !P1 ;  /* 0x0000002a222a7208 */ /* 0x000fe40004800000 */
[----:B------:R-:W-:Y:S01]  /*f4d0*/  FSEL R43, R27, R43, !P1 ;  /* 0x0000002b1b2b7208 */ /* 0x000fe20004800000 */
[----:B------:R-:W-:Y:S06]  /*f4e0*/  BRA `(.L_x_661) ;  /* 0x0000000000547947 */ /* 0x000fec0003800000 */
.L_x_660:
[----:B------:R-:W-:-:S14]  /*f4f0*/  DSETP.NAN.AND P1, PT, R26, R26, PT ;  /* 0x0000001a1a00722a */ /* 0x000fdc0003f28000 */
[----:B------:R-:W-:Y:S05]  /*f500*/  @P1 BRA `(.L_x_662) ;  /* 0x0000000000441947 */ /* 0x000fea0003800000 */
[----:B------:R-:W-:-:S14]  /*f510*/  DSETP.NAN.AND P1, PT, R30, R30, PT ;  /* 0x0000001e1e00722a */ /* 0x000fdc0003f28000 */
[----:B------:R-:W-:Y:S05]  /*f520*/  @P1 BRA `(.L_x_663) ;  /* 0x0000000000301947 */ /* 0x000fea0003800000 */
[----:B------:R-:W-:Y:S02]  /*f530*/  ISETP.NE.AND P1, PT, R44, R45, PT ;  /* 0x0000002d2c00720c */ /* 0x000fe40003f25270 */
[----:B------:R-:W-:Y:S02]  /*f540*/  MOV R42, 0x0 ;  /* 0x00000000002a7802 */ /* 0x000fe40000000f00 */
[----:B------:R-:W-:-:S09]  /*f550*/  MOV R43, 0xfff80000 ;  /* 0xfff80000002b7802 */ /* 0x000fd20000000f00 */
[----:B------:R-:W-:Y:S05]  /*f560*/  @!P1 BRA `(.L_x_661) ;  /* 0x0000000000349947 */ /* 0x000fea0003800000 */
[----:B------:R-:W-:Y:S02]  /*f570*/  ISETP.NE.AND P1, PT, R44, 0x7ff00000, PT ;  /* 0x7ff000002c00780c */ /* 0x000fe40003f25270 */
[----:B------:R-:W-:Y:S02]  /*f580*/  LOP3.LUT R43, R27, 0x80000000, R31, 0x48, !PT ;  /* 0x800000001b2b7812 */ /* 0x000fe400078e481f */
[----:B------:R-:W-:-:S13]  /*f590*/  ISETP.EQ.OR P1, PT, R45, RZ, !P1 ;  /* 0x000000ff2d00720c */ /* 0x000fda0004f22670 */
[----:B------:R-:W-:Y:S01]  /*f5a0*/  @P1 LOP3.LUT R26, R43, 0x7ff00000, RZ, 0xfc, !PT ;  /* 0x7ff000002b1a1812 */ /* 0x000fe200078efcff */
[----:B------:R-:W-:Y:S01]  /*f5b0*/  @!P1 IMAD.MOV.U32 R42, RZ, RZ, RZ ;  /* 0x000000ffff2a9224 */ /* 0x000fe200078e00ff */
[----:B------:R-:W-:Y:S02]  /*f5c0*/  @P1 MOV R42, RZ ;  /* 0x000000ff002a1202 */ /* 0x000fe40000000f00 */
[----:B------:R-:W-:Y:S01]  /*f5d0*/  @P1 MOV R43, R26 ;  /* 0x0000001a002b1202 */ /* 0x000fe20000000f00 */
[----:B------:R-:W-:Y:S06]  /*f5e0*/  BRA `(.L_x_661) ;  /* 0x0000000000147947 */ /* 0x000fec0003800000 */
.L_x_663:
[----:B------:R-:W-:Y:S01]  /*f5f0*/  LOP3.LUT R43, R31, 0x80000, RZ, 0xfc, !PT ;  /* 0x000800001f2b7812 */ /* 0x000fe200078efcff */
[----:B------:R-:W-:Y:S01]  /*f600*/  IMAD.MOV.U32 R42, RZ, RZ, R30 ;  /* 0x000000ffff2a7224 */ /* 0x000fe200078e001e */
[----:B------:R-:W-:Y:S06]  /*f610*/  BRA `(.L_x_661) ;  /* 0x0000000000087947 */ /* 0x000fec0003800000 */
.L_x_662:
[----:B------:R-:W-:Y:S02]  /*f620*/  LOP3.LUT R43, R27, 0x80000, RZ, 0xfc, !PT ;  /* 0x000800001b2b7812 */ /* 0x000fe400078efcff */
[----:B------:R-:W-:-:S07]  /*f630*/  MOV R42, R26 ;  /* 0x0000001a002a7202 */ /* 0x000fce0000000f00 */
.L_x_661:
[----:B------:R-:W-:Y:S05]  /*f640*/  BSYNC.RECONVERGENT B0 ;  /* 0x0000000000007941 */ /* 0x000fea0003800200 */
.L_x_659:
[----:B------:R-:W-:Y:S01]  /*f650*/  MOV R26, R40 ;  /* 0x00000028001a7202 */ /* 0x000fe20000000f00 */
[----:B------:R-:W-:-:S04]  /*f660*/  IMAD.MOV.U32 R27, RZ, RZ, 0x0 ;  /* 0x00000000ff1b7424 */ /* 0x000fc800078e00ff */
[----:B------:R-:W-:Y:S05]  /*f670*/  RET.REL.NODEC R26 `(_Z11mcmc_sharediiiiiiffP17curandStateXORWOWPfS1_S1_S1_S1_PiS1_S1_S1_S2_S1_S1_S1_S1_S1_S1_) ;  /* 0xffffff081a607950 */ /* 0x000fea0003c3ffff */
        .weak           $__internal_4_$__cuda_sm20_rcp_rn_f32_slowpath
        .type           $__internal_4_$__cuda_sm20_rcp_rn_f32_slowpath,@function
        .size           $__internal_4_$__cuda_sm20_rcp_rn_f32_slowpath,($__internal_5_$__cuda_sm20_sqrt_rn_f32_slowpath - $__internal_4_$__cuda_sm20_rcp_rn_f32_slowpath)
$__internal_4_$__cuda_sm20_rcp_rn_f32_slowpath:
[----:B------:R-:W-:Y:S01]  /*f680*/  SHF.L.U32 R8, R5, 0x1, RZ ;  /* 0x0000000105087819 */ /* 0x000fe200000006ff */
[----:B------:R-:W-:Y:S03]  /*f690*/  BSSY.RECONVERGENT B0, `(.L_x_664) ;  /* 0x0000030000007945 */ /* 0x000fe60003800200 */
        /* <DEDUP_REMOVED lines=13> */
.L_x_665:
[----:B------:R-:W-:-:S05]  /*f770*/  VIADD R27, R8, 0xffffff03 ;  /* 0xffffff03081b7836 */ /* 0x000fca0000000000 */
[----:B------:R-:W-:-:S13]  /*f780*/  ISETP.GT.U32.AND P4, PT, R27, 0x1, PT ;  /* 0x000000011b00780c */ /* 0x000fda0003f84070 */
[----:B------:R-:W-:Y:S05]  /*f790*/  @P4 BRA `(.L_x_667) ;  /* 0x0000000000784947 */ /* 0x000fea0003800000 */
[----:B------:R-:W-:Y:S01]  /*f7a0*/  LOP3.LUT R34, R5, 0x7fffff, RZ, 0xc0, !PT ;  /* 0x007fffff05227812 */ /* 0x000fe200078ec0ff */
[----:B------:R-:W-:Y:S01]  /*f7b0*/  HFMA2 R30, -RZ, RZ, 0, 1.78813934326171875e-07 ;  /* 0x00000003ff1e7431 */ /* 0x000fe200000001ff */
[----:B------:R-:W-:Y:S02]  /*f7c0*/  IADD3 R8, PT, PT, R8, -0xfc, RZ ;  /* 0xffffff0408087810 */ /* 0x000fe40007ffe0ff */
[----:B------:R-:W-:-:S04]  /*f7d0*/  LOP3.LUT R34, R34, 0x3f800000, RZ, 0xfc, !PT ;  /* 0x3f80000022227812 */ /* 0x000fc800078efcff */
[----:B------:R-:W0:Y:S01]  /*f7e0*/  MUFU.RCP R29, R34 ;  /* 0x00000022001d7308 */ /* 0x000e220000001000 */
[----:B------:R-:W-:Y:S01]  /*f7f0*/  SHF.L.U32 R30, R30, R27, RZ ;  /* 0x0000001b1e1e7219 */ /* 0x000fe200000006ff */
        /* <DEDUP_REMOVED lines=11> */
[--C-:B------:R-:W-:Y:S02]  /*f8b0*/  LOP3.LUT P4, RZ, R28, R27, R31.reuse, 0xf8, !PT ;  /* 0x0000001b1cff7212 */ /* 0x100fe4000788f81f */
[C---:B------:R-:W-:Y:S02]  /*f8c0*/  LOP3.LUT P5, RZ, R30.reuse, 0x1, RZ, 0xc0, !PT ;  /* 0x000000011eff7812 */ /* 0x040fe400078ac0ff */
[----:B------:R-:W-:Y:S02]  /*f8d0*/  LOP3.LUT P6, RZ, R30, 0x2, RZ, 0xc0, !PT ;  /* 0x000000021eff7812 */ /* 0x000fe400078cc0ff */
[----:B------:R-:W-:Y:S02]  /*f8e0*/  SHF.R.U32.HI R8, RZ, R8, R31 ;  /* 0x00000008ff087219 */ /* 0x000fe4000001161f */
[----:B------:R-:W-:-:S02]  /*f8f0*/  PLOP3.LUT P4, PT, P5, P4, P6, 0xe0, 0x0 ;  /* 0x000000000000781c */ /* 0x000fc40002f89c60 */
[----:B------:R-:W-:Y:S02]  /*f900*/  LOP3.LUT P5, RZ, R5, 0x7fffff, RZ, 0xc0, !PT ;  /* 0x007fffff05ff7812 */ /* 0x000fe400078ac0ff */
[----:B------:R-:W-:-:S05]  /*f910*/  SEL R27, RZ, 0x1, !P4 ;  /* 0x00000001ff1b7807 */ /* 0x000fca0006000000 */
[----:B------:R-:W-:-:S05]  /*f920*/  IMAD.MOV R27, RZ, RZ, -R27 ;  /* 0x000000ffff1b7224 */ /* 0x000fca00078e0a1b */
[----:B------:R-:W-:-:S13]  /*f930*/  ISETP.GE.AND P4, PT, R27, RZ, PT ;  /* 0x000000ff1b00720c */ /* 0x000fda0003f86270 */
[----:B------:R-:W-:-:S05]  /*f940*/  @!P4 IADD3 R8, PT, PT, R8, 0x1, RZ ;  /* 0x000000010808c810 */ /* 0x000fca0007ffe0ff */
[----:B------:R-:W-:-:S05]  /*f950*/  @!P5 IMAD.SHL.U32 R8, R8, 0x2, RZ ;  /* 0x000000020808d824 */ /* 0x000fca00078e00ff */
[----:B------:R-:W-:Y:S01]  /*f960*/  LOP3.LUT R27, R8, 0x80000000, R5, 0xf8, !PT ;  /* 0x80000000081b7812 */ /* 0x000fe200078ef805 */
[----:B------:R-:W-:Y:S06]  /*f970*/  BRA `(.L_x_666) ;  /* 0x0000000000047947 */ /* 0x000fec0003800000 */
.L_x_667:
[----:B------:R0:W1:Y:S02]  /*f980*/  MUFU.RCP R27, R5 ;  /* 0x00000005001b7308 */ /* 0x0000640000001000 */
.L_x_666:
[----:B------:R-:W-:Y:S05]  /*f990*/  BSYNC.RECONVERGENT B0 ;  /* 0x0000000000007941 */ /* 0x000fea0003800200 */
.L_x_664:
[----:B01----:R-:W-:Y:S01]  /*f9a0*/  MOV R5, R27 ;  /* 0x0000001b00057202 */ /* 0x003fe20000000f00 */
[----:B------:R-:W-:-:S04]  /*f9b0*/  HFMA2 R27, -RZ, RZ, 0, 0 ;  /* 0x00000000ff1b7431 */ /* 0x000fc800000001ff */
[----:B------:R-:W-:Y:S05]  /*f9c0*/  RET.REL.NODEC R26 `(_Z11mcmc_sharediiiiiiffP17curandStateXORWOWPfS1_S1_S1_S1_PiS1_S1_S1_S2_S1_S1_S1_S1_S1_S1_) ;  /* 0xffffff041a8c7950 */ /* 0x000fea0003c3ffff */
        .weak           $__internal_5_$__cuda_sm20_sqrt_rn_f32_slowpath
        .type           $__internal_5_$__cuda_sm20_sqrt_rn_f32_slowpath,@function
        .size           $__internal_5_$__cuda_sm20_sqrt_rn_f32_slowpath,(.L_x_689 - $__internal_5_$__cuda_sm20_sqrt_rn_f32_slowpath)
$__internal_5_$__cuda_sm20_sqrt_rn_f32_slowpath:
        /* <DEDUP_REMOVED lines=19> */
.L_x_668:
[----:B------:R-:W-:Y:S02]  /*fb00*/  IMAD.MOV.U32 R24, RZ, RZ, R3 ;  /* 0x000000ffff187224 */ /* 0x000fe400078e0003 */
[----:B------:R-:W-:Y:S01]  /*fb10*/  HFMA2 R3, -RZ, RZ, 0, 0 ;  /* 0x00000000ff037431 */ /* 0x000fe200000001ff */
[----:B------:R-:W-:-:S04]  /*fb20*/  MOV R2, R28 ;  /* 0x0000001c00027202 */ /* 0x000fc80000000f00 */
[----:B------:R-:W-:Y:S05]  /*fb30*/  RET.REL.NODEC R2 `(_Z11mcmc_sharediiiiiiffP17curandStateXORWOWPfS1_S1_S1_S1_PiS1_S1_S1_S2_S1_S1_S1_S1_S1_S1_) ;  /* 0xffffff0402307950 */ /* 0x000fea0003c3ffff */
.L_x_669:
        /* <DEDUP_REMOVED lines=12> */
.L_x_689:


//--------------------- .text._Z16kernel_rand_numsP17curandStateXORWOWPfS1_ffS1_Pii --------------------------
	.section	.text._Z16kernel_rand_numsP17curandStateXORWOWPfS1_ffS1_Pii,"ax",@progbits
	.align	128
        .global         _Z16kernel_rand_numsP17curandStateXORWOWPfS1_ffS1_Pii
        .type           _Z16kernel_rand_numsP17curandStateXORWOWPfS1_ffS1_Pii,@function
        .size           _Z16kernel_rand_numsP17curandStateXORWOWPfS1_ffS1_Pii,(.L_x_690 - _Z16kernel_rand_numsP17curandStateXORWOWPfS1_ffS1_Pii)
        .other          _Z16kernel_rand_numsP17curandStateXORWOWPfS1_ffS1_Pii,@"STO_CUDA_ENTRY STV_DEFAULT"
_Z16kernel_rand_numsP17curandStateXORWOWPfS1_ffS1_Pii:
.text._Z16kernel_rand_numsP17curandStateXORWOWPfS1_ffS1_Pii:
[----:B------:R-:W-:Y:S01]  /*0000*/  LDC R1, c[0x0][0x37c] ;  /* 0x0000df00ff017b82 */ /* 0x000fe20000000800 */
[----:B------:R-:W0:Y:S07]  /*0010*/  S2R R4, SR_TID.X ;  /* 0x0000000000047919 */ /* 0x000e2e0000002100 */
[----:B------:R-:W0:Y:S01]  /*0020*/  S2UR UR4, SR_CTAID.X ;  /* 0x00000000000479c3 */ /* 0x000e220000002500 */
[----:B------:R-:W1:Y:S07]  /*0030*/  LDCU.64 UR6, c[0x0][0x358] ;  /* 0x00006b00ff0677ac */ /* 0x000e6e0008000a00 */
[----:B------:R-:W0:Y:S08]  /*0040*/  LDC R5, c[0x0][0x360] ;  /* 0x0000d800ff057b82 */ /* 0x000e300000000800 */
[----:B------:R-:W2:Y:S08]  /*0050*/  LDC.64 R2, c[0x0][0x380] ;  /* 0x0000e000ff027b82 */ /* 0x000eb00000000a00 */
[----:B------:R-:W3:Y:S01]  /*0060*/  LDC.64 R10, c[0x0][0x3a0] ;  /* 0x0000e800ff0a7b82 */ /* 0x000ee20000000a00 */
[----:B0-----:R-:W-:Y:S01]  /*0070*/  IMAD R4, R5, UR4, R4 ;  /* 0x0000000405047c24 */ /* 0x001fe2000f8e0204 */
[----:B------:R-:W0:Y:S03]  /*0080*/  LDCU UR4, c[0x0][0x3b0] ;  /* 0x00007600ff0477ac */ /* 0x000e260008000800 */
[----:B--2---:R-:W-:-:S05]  /*0090*/  IMAD.WIDE R2, R4, 0x30, R2 ;  /* 0x0000003004027825 */ /* 0x004fca00078e0202 */
[----:B-1----:R-:W2:Y:S04]  /*00a0*/  LDG.E.64 R12, desc[UR6][R2.64] ;  /* 0x00000006020c7981 */ /* 0x002ea8000c1e1b00 */
[----:B------:R-:W4:Y:S04]  /*00b0*/  LDG.E.64 R6, desc[UR6][R2.64+0x10] ;  /* 0x0000100602067981 */ /* 0x000f28000c1e1b00 */
[----:B------:R-:W5:Y:S01]  /*00c0*/  LDG.E.64 R8, desc[UR6][R2.64+0x8] ;  /* 0x0000080602087981 */ /* 0x000f62000c1e1b00 */
[----:B--2---:R-:W-:Y:S02]  /*00d0*/  SHF.R.U32.HI R0, RZ, 0x2, R13 ;  /* 0x00000002ff007819 */ /* 0x004fe4000001160d */
[----:B------:R-:W-:-:S02]  /*00e0*/  IADD3 R14, PT, PT, R12, 0x587c5, RZ ;  /* 0x000587c50c0e7810 */ /* 0x000fc40007ffe0ff */
[----:B------:R-:W-:Y:S01]  /*00f0*/  LOP3.LUT R0, R0, R13, RZ, 0x3c, !PT ;  /* 0x0000000d00007212 */ /* 0x000fe200078e3cff */
[----:B----4-:R-:W-:Y:S01]  /*0100*/  IMAD.MOV.U32 R19, RZ, RZ, R6 ;  /* 0x000000ffff137224 */ /* 0x010fe200078e0006 */
[----:B------:R-:W-:Y:S02]  /*0110*/  SHF.L.U32 R5, R7, 0x4, RZ ;  /* 0x0000000407057819 */ /* 0x000fe400000006ff */
[----:B------:R-:W-:Y:S01]  /*0120*/  MOV R20, R7 ;  /* 0x0000000700147202 */ /* 0x000fe20000000f00 */
[----:B------:R-:W-:Y:S01]  /*0130*/  IMAD.SHL.U32 R13, R0, 0x2, RZ ;  /* 0x00000002000d7824 */ /* 0x000fe200078e00ff */
[----:B-----5:R-:W-:Y:S01]  /*0140*/  MOV R15, R8 ;  /* 0x00000008000f7202 */ /* 0x020fe20000000f00 */
[----:B------:R-:W-:-:S03]  /*0150*/  IMAD.MOV.U32 R18, RZ, RZ, R9 ;  /* 0x000000ffff127224 */ /* 0x000fc600078e0009 */
[----:B------:R-:W-:Y:S01]  /*0160*/  LOP3.LUT R0, R0, R13, R5, 0x96, !PT ;  /* 0x0000000d00007212 */ /* 0x000fe200078e9605 */
[----:B---3--:R-:W-:Y:S01]  /*0170*/  IMAD.WIDE R12, R4, 0x4, R10 ;  /* 0x00000004040c7825 */ /* 0x008fe200078e020a */
[----:B------:R-:W-:Y:S02]  /*0180*/  STG.E.64 desc[UR6][R2.64+0x8], R18 ;  /* 0x0000081202007986 */ /* 0x000fe4000c101b06 */
[----:B------:R-:W-:Y:S01]  /*0190*/  LOP3.LUT R21, R0, R7, RZ, 0x3c, !PT ;  /* 0x0000000700157212 */ /* 0x000fe200078e3cff */
[----:B------:R-:W-:Y:S01]  /*01a0*/  HFMA2 R0, -RZ, RZ, 0.1171875, 0 ;  /* 0x2f800000ff007431 */ /* 0x000fe200000001ff */
[----:B------:R1:W-:Y:S03]  /*01b0*/  STG.E.64 desc[UR6][R2.64], R14 ;  /* 0x0000000e02007986 */ /* 0x0003e6000c101b06 */
[----:B------:R-:W-:Y:S01]  /*01c0*/  IMAD.IADD R5, R21, 0x1, R14 ;  /* 0x0000000115057824 */ /* 0x000fe200078e020e */
[----:B------:R-:W-:Y:S04]  /*01d0*/  STG.E.64 desc[UR6][R2.64+0x10], R20 ;  /* 0x0000101402007986 */ /* 0x000fe8000c101b06 */
[----:B------:R-:W-:-:S05]  /*01e0*/  I2FP.F32.U32 R5, R5 ;  /* 0x0000000500057245 */ /* 0x000fca0000201000 */
[----:B------:R-:W-:Y:S01]  /*01f0*/  FFMA R5, R5, R0, 1.1641532182693481445e-10 ;  /* 0x2f00000005057423 */ /* 0x000fe20000000000 */
[----:B0-----:R-:W-:Y:S01]  /*0200*/  USHF.L.U32 UR4, UR4, 0x1, URZ ;  /* 0x0000000104047899 */ /* 0x001fe200080006ff */
[----:B-1----:R-:W0:Y:S03]  /*0210*/  LDC.64 R14, c[0x0][0x3a8] ;  /* 0x0000ea00ff0e7b82 */ /* 0x002e260000000a00 */
[----:B------:R1:W-:Y:S04]  /*0220*/  STG.E desc[UR6][R12.64], R5 ;  /* 0x000000050c007986 */ /* 0x0003e8000c101906 */
[----:B------:R-:W2:Y:S04]  /*0230*/  LDG.E.64 R10, desc[UR6][R2.64] ;  /* 0x00000006020a7981 */ /* 0x000ea8000c1e1b00 */
[----:B------:R-:W3:Y:S04]  /*0240*/  LDG.E.64 R6, desc[UR6][R2.64+0x10] ;  /* 0x0000100602067981 */ /* 0x000ee8000c1e1b00 */
[----:B------:R-:W4:Y:S01]  /*0250*/  LDG.E.64 R8, desc[UR6][R2.64+0x8] ;  /* 0x0000080602087981 */ /* 0x000f22000c1e1b00 */
[----:B-1----:R-:W-:Y:S01]  /*0260*/  I2FP.F32.S32 R12, UR4 ;  /* 0x00000004000c7c45 */ /* 0x002fe20008201400 */
[----:B0-----:R-:W-:Y:S01]  /*0270*/  IMAD.WIDE R14, R4, 0x4, R14 ;  /* 0x00000004040e7825 */ /* 0x001fe200078e020e */
[----:B--2---:R-:W-:-:S03]  /*0280*/  SHF.R.U32.HI R16, RZ, 0x2, R11 ;  /* 0x00000002ff107819 */ /* 0x004fc6000001160b */
[----:B------:R-:W-:Y:S01]  /*0290*/  VIADD R10, R10, 0x587c5 ;  /* 0x000587c50a0a7836 */ /* 0x000fe20000000000 */
[----:B------:R-:W-:Y:S01]  /*02a0*/  LOP3.LUT R16, R16, R11, RZ, 0x3c, !PT ;  /* 0x0000000b10107212 */ /* 0x000fe200078e3cff */
[----:B---3--:R-:W-:-:S03]  /*02b0*/  IMAD.SHL.U32 R11, R7, 0x10, RZ ;  /* 0x00000010070b7824 */ /* 0x008fc600078e00ff */
[----:B------:R-:W-:-:S04]  /*02c0*/  SHF.L.U32 R17, R16, 0x1, RZ ;  /* 0x0000000110117819 */ /* 0x000fc800000006ff */
[----:B------:R-:W-:Y:S01]  /*02d0*/  LOP3.LUT R16, R16, R17, R11, 0x96, !PT ;  /* 0x0000001110107212 */ /* 0x000fe200078e960b */
[----:B------:R-:W-:Y:S01]  /*02e0*/  IMAD.MOV.U32 R17, RZ, RZ, R6 ;  /* 0x000000ffff117224 */ /* 0x000fe200078e0006 */
[----:B----4-:R-:W-:Y:S02]  /*02f0*/  MOV R11, R8 ;  /* 0x00000008000b7202 */ /* 0x010fe40000000f00 */
[----:B------:R-:W-:Y:S01]  /*0300*/  LOP3.LUT R13, R16, R7, RZ, 0x3c, !PT ;  /* 0x00000007100d7212 */ /* 0x000fe200078e3cff */
[----:B------:R-:W-:Y:S02]  /*0310*/  IMAD.MOV.U32 R16, RZ, RZ, R9 ;  /* 0x000000ffff107224 */ /* 0x000fe400078e0009 */
[----:B------:R0:W-:Y:S01]  /*0320*/  STG.E.64 desc[UR6][R2.64], R10 ;  /* 0x0000000a02007986 */ /* 0x0001e2000c101b06 */
[----:B------:R-:W-:-:S03]  /*0330*/  IADD3 R5, PT, PT, R13, R10, RZ ;  /* 0x0000000a0d057210 */ /* 0x000fc60007ffe0ff */
[----:B------:R0:W-:Y:S01]  /*0340*/  STG.E.64 desc[UR6][R2.64+0x8], R16 ;  /* 0x0000081002007986 */ /* 0x0001e2000c101b06 */
[----:B------:R-:W-:-:S05]  /*0350*/  I2FP.F32.U32 R5, R5 ;  /* 0x0000000500057245 */ /* 0x000fca0000201000 */
[----:B------:R-:W-:-:S04]  /*0360*/  FFMA R5, R5, R0, 1.1641532182693481445e-10 ;  /* 0x2f00000005057423 */ /* 0x000fc80000000000 */
[----:B------:R-:W-:Y:S01]  /*0370*/  FMUL R5, R5, R12 ;  /* 0x0000000c05057220 */ /* 0x000fe20000400000 */
[----:B------:R-:W-:-:S05]  /*0380*/  MOV R12, R7 ;  /* 0x00000007000c7202 */ /* 0x000fca0000000f00 */
[----:B------:R-:W1:Y:S01]  /*0390*/  F2I.TRUNC.NTZ R5, R5 ;  /* 0x0000000500057305 */ /* 0x000e62000020f100 */
        /* <DEDUP_REMOVED lines=9> */
[----:B------:R-:W-:Y:S01]  /*0430*/  MOV R14, 0x3e055027 ;  /* 0x3e055027000e7802 */ /* 0x000fe20000000f00 */
[----:B------:R-:W-:Y:S01]  /*0440*/  BSSY.RECONVERGENT B1, `(.L_x_672) ;  /* 0x000003e000017945 */ /* 0x000fe20003800200 */
[----:B--2---:R-:W-:-:S04]  /*0450*/  SHF.R.U32.HI R12, RZ, 0x2, R7 ;  /* 0x00000002ff0c7819 */ /* 0x004fc80000011607 */
[----:B------:R-:W-:Y:S01]  /*0460*/  LOP3.LUT R12, R12, R7, RZ, 0x3c, !PT ;  /* 0x000000070c0c7212 */ /* 0x000fe200078e3cff */
[----:B---3--:R-:W-:Y:S01]  /*0470*/  IMAD.SHL.U32 R5, R9, 0x10, RZ ;  /* 0x0000001009057824 */ /* 0x008fe200078e00ff */
[----:B------:R0:W-:Y:S02]  /*0480*/  STG.E.64 desc[UR6][R2.64+0x8], R8 ;  /* 0x0000080802007986 */ /* 0x0001e4000c101b06 */
[----:B------:R-:W-:-:S04]  /*0490*/  SHF.L.U32 R7, R12, 0x1, RZ ;  /* 0x000000010c077819 */ /* 0x000fc800000006ff */
[----:B------:R-:W-:-:S04]  /*04a0*/  LOP3.LUT R12, R12, R7, R5, 0x96, !PT ;  /* 0x000000070c0c7212 */ /* 0x000fc800078e9605 */
[----:B------:R-:W-:-:S04]  /*04b0*/  LOP3.LUT R12, R12, R9, RZ, 0x3c, !PT ;  /* 0x000000090c0c7212 */ /* 0x000fc800078e3cff */
[----:B------:R-:W-:-:S04]  /*04c0*/  IADD3 R5, PT, PT, R6, 0x587c5, R12 ;  /* 0x000587c506057810 */ /* 0x000fc80007ffe00c */
[----:B------:R-:W-:-:S05]  /*04d0*/  I2FP.F32.U32 R5, R5 ;  /* 0x0000000500057245 */ /* 0x000fca0000201000 */
[----:B------:R-:W-:-:S05]  /*04e0*/  FFMA R0, R5, R0, 1.1641532182693481445e-10 ;  /* 0x2f00000005007423 */ /* 0x000fca0000000000 */
[----:B------:R-:W-:-:S04]  /*04f0*/  FSETP.GEU.AND P0, PT, R0, 1.175494350822287508e-38, PT ;  /* 0x008000000000780b */ /* 0x000fc80003f0e000 */
[----:B------:R-:W-:-:S09]  /*0500*/  FSEL R7, RZ, -23, P0 ;  /* 0xc1b80000ff077808 */ /* 0x000fd20000000000 */
[----:B------:R-:W-:-:S04]  /*0510*/  @!P0 FMUL R0, R0, 8388608 ;  /* 0x4b00000000008820 */ /* 0x000fc80000400000 */
[C---:B------:R-:W-:Y:S01]  /*0520*/  VIADD R5, R0.reuse, 0xc0d55555 ;  /* 0xc0d5555500057836 */ /* 0x040fe20000000000 */
[----:B------:R-:W-:-:S04]  /*0530*/  ISETP.GT.U32.AND P0, PT, R0, 0x7f7fffff, PT ;  /* 0x7f7fffff0000780c */ /* 0x000fc80003f04070 */
[----:B------:R-:W-:-:S04]  /*0540*/  LOP3.LUT R13, R5, 0xff800000, RZ, 0xc0, !PT ;  /* 0xff800000050d7812 */ /* 0x000fc800078ec0ff */
[----:B------:R-:W-:-:S05]  /*0550*/  IADD3 R5, PT, PT, R0, -R13, RZ ;  /* 0x8000000d00057210 */ /* 0x000fca0007ffe0ff */
[----:B------:R-:W-:Y:S01]  /*0560*/  FADD R15, R5, -1 ;  /* 0xbf800000050f7421 */ /* 0x000fe20000000000 */
[----:B----4-:R-:W-:-:S03]  /*0570*/  SHF.R.U32.HI R5, RZ, 0x2, R10 ;  /* 0x00000002ff057819 */ /* 0x010fc6000001160a */
[----:B------:R-:W-:Y:S01]  /*0580*/  FFMA R14, R15, -R14, 0.14084610342979431152 ;  /* 0x3e1039f60f0e7423 */ /* 0x000fe2000000080e */
[----:B------:R-:W-:Y:S02]  /*0590*/  LOP3.LUT R5, R5, R10, RZ, 0x3c, !PT ;  /* 0x0000000a05057212 */ /* 0x000fe400078e3cff */
[----:B------:R-:W-:Y:S01]  /*05a0*/  SHF.L.U32 R10, R12, 0x4, RZ ;  /* 0x000000040c0a7819 */ /* 0x000fe200000006ff */
[----:B------:R-:W-:-:S04]  /*05b0*/  FFMA R14, R15, R14, -0.12148627638816833496 ;  /* 0xbdf8cdcc0f0e7423 */ /* 0x000fc8000000000e */
[----:B------:R-:W-:-:S04]  /*05c0*/  FFMA R14, R15, R14, 0.13980610668659210205 ;  /* 0x3e0f29550f0e7423 */ /* 0x000fc8000000000e */
[----:B------:R-:W-:-:S04]  /*05d0*/  FFMA R14, R15, R14, -0.16684235632419586182 ;  /* 0xbe2ad8b90f0e7423 */ /* 0x000fc8000000000e */
[----:B------:R-:W-:-:S04]  /*05e0*/  FFMA R14, R15, R14, 0.20012299716472625732 ;  /* 0x3e4ced0b0f0e7423 */ /* 0x000fc8000000000e */
[----:B------:R-:W-:-:S04]  /*05f0*/  FFMA R14, R15, R14, -0.24999669194221496582 ;  /* 0xbe7fff220f0e7423 */ /* 0x000fc8000000000e */
[----:B------:R-:W-:-:S04]  /*0600*/  FFMA R14, R15, R14, 0.33333182334899902344 ;  /* 0x3eaaaa780f0e7423 */ /* 0x000fc8000000000e */
[C---:B------:R-:W-:Y:S01]  /*0610*/  FFMA R16, R15.reuse, R14, -0.5 ;  /* 0xbf0000000f107423 */ /* 0x040fe2000000000e */
[----:B------:R-:W-:Y:S02]  /*0620*/  I2FP.F32.S32 R14, R13 ;  /* 0x0000000d000e7245 */ /* 0x000fe40000201400 */
[----:B------:R-:W-:Y:S01]  /*0630*/  MOV R13, 0x7f800000 ;  /* 0x7f800000000d7802 */ /* 0x000fe20000000f00 */
[----:B------:R-:W-:Y:S02]  /*0640*/  FMUL R16, R15, R16 ;  /* 0x000000100f107220 */ /* 0x000fe40000400000 */
[----:B------:R-:W-:Y:S01]  /*0650*/  FFMA R14, R14, 1.1920928955078125e-07, R7 ;  /* 0x340000000e0e7823 */ /* 0x000fe20000000007 */
[----:B------:R-:W-:Y:S02]  /*0660*/  IMAD.SHL.U32 R7, R5, 0x2, RZ ;  /* 0x0000000205077824 */ /* 0x000fe400078e00ff */
[----:B------:R-:W-:-:S04]  /*0670*/  FFMA R15, R15, R16, R15 ;  /* 0x000000100f0f7223 */ /* 0x000fc8000000000f */
[----:B------:R-:W-:Y:S01]  /*0680*/  FFMA R14, R14, 0.69314718246459960938, R15 ;  /* 0x3f3172180e0e7823 */ /* 0x000fe2000000000f */
[----:B------:R-:W-:Y:S01]  /*0690*/  @P0 FFMA R14, R0, R13, +INF ;  /* 0x7f800000000e0423 */ /* 0x000fe2000000000d */
[----:B------:R-:W-:Y:S01]  /*06a0*/  LOP3.LUT R7, R5, R7, R10, 0x96, !PT ;  /* 0x0000000705077212 */ /* 0x000fe200078e960a */
[----:B------:R-:W-:Y:S01]  /*06b0*/  VIADD R10, R6, 0xb0f8a ;  /* 0x000b0f8a060a7836 */ /* 0x000fe20000000000 */
[----:B------:R-:W-:Y:S01]  /*06c0*/  FSETP.NEU.AND P0, PT, R0, RZ, PT ;  /* 0x000000ff0000720b */ /* 0x000fe20003f0d000 */
[----:B------:R-:W-:Y:S01]  /*06d0*/  FMUL R14, R14, -2 ;  /* 0xc00000000e0e7820 */ /* 0x000fe20000400000 */
[----:B------:R-:W-:Y:S02]  /*06e0*/  LOP3.LUT R13, R7, R12, RZ, 0x3c, !PT ;  /* 0x0000000c070d7212 */ /* 0x000fe400078e3cff */
[----:B------:R0:W-:Y:S02]  /*06f0*/  STG.E.64 desc[UR6][R2.64], R10 ;  /* 0x0000000a02007986 */ /* 0x0001e4000c101b06 */
[----:B------:R-:W-:-:S02]  /*0700*/  FSEL R14, R14, +INF , P0 ;  /* 0x7f8000000e0e7808 */ /* 0x000fc40000000000 */
[----:B------:R0:W-:Y:S01]  /*0710*/  STG.E.64 desc[UR6][R2.64+0x10], R12 ;  /* 0x0000100c02007986 */ /* 0x0001e2000c101b06 */
[----:B------:R-:W-:Y:S01]  /*0720*/  IADD3 R0, PT, PT, R13, R10, RZ ;  /* 0x0000000a0d007210 */ /* 0x000fe20007ffe0ff */
[----:B------:R0:W1:Y:S01]  /*0730*/  MUFU.RSQ R7, R14 ;  /* 0x0000000e00077308 */ /* 0x0000620000001400 */
[----:B------:R-:W-:Y:S02]  /*0740*/  IADD3 R5, PT, PT, R14, -0xd000000, RZ ;  /* 0xf30000000e057810 */ /* 0x000fe40007ffe0ff */
[----:B------:R-:W-:Y:S02]  /*0750*/  I2FP.F32.U32 R0, R0 ;  /* 0x0000000000007245 */ /* 0x000fe40000201000 */
[----:B------:R-:W-:Y:S01]  /*0760*/  ISETP.GT.U32.AND P0, PT, R5, 0x727fffff, PT ;  /* 0x727fffff0500780c */ /* 0x000fe20003f04070 */
[----:B------:R-:W-:-:S04]  /*0770*/  IMAD.MOV.U32 R5, RZ, RZ, 0x30c90fdb ;  /* 0x30c90fdbff057424 */ /* 0x000fc800078e00ff */
[----:B------:R-:W-:-:S08]  /*0780*/  FFMA R5, R0, R5, 7.314590599882819788e-10 ;  /* 0x30490fdb00057423 */ /* 0x000fd00000000005 */
[----:B01----:R-:W-:Y:S05]  /*0790*/  @!P0 BRA `(.L_x_673) ;  /* 0x0000000000108947 */ /* 0x003fea0003800000 */
[----:B------:R-:W-:Y:S02]  /*07a0*/  MOV R0, R14 ;  /* 0x0000000e00007202 */ /* 0x000fe40000000f00 */
[----:B------:R-:W-:-:S07]  /*07b0*/  MOV R11, 0x7d0 ;  /* 0x000007d0000b7802 */ /* 0x000fce0000000f00 */
[----:B------:R-:W-:Y:S05]  /*07c0*/  CALL.REL.NOINC `($__internal_6_$__cuda_sm20_sqrt_rn_f32_slowpath) ;  /* 0x0000000400c47944 */ /* 0x000fea0003c00000 */
[----:B------:R-:W-:Y:S05]  /*07d0*/  BRA `(.L_x_674) ;  /* 0x0000000000107947 */ /* 0x000fea0003800000 */
.L_x_673:
[----:B------:R-:W-:Y:S01]  /*07e0*/  FMUL.FTZ R9, R14, R7 ;  /* 0x000000070e097220 */ /* 0x000fe20000410000 */
[----:B------:R-:W-:-:S03]  /*07f0*/  FMUL.FTZ R7, R7, 0.5 ;  /* 0x3f00000007077820 */ /* 0x000fc60000410000 */
[----:B------:R-:W-:-:S04]  /*0800*/  FFMA R0, -R9, R9, R14 ;  /* 0x0000000909007223 */ /* 0x000fc8000000010e */
[----:B------:R-:W-:-:S07]  /*0810*/  FFMA R0, R0, R7, R9 ;  /* 0x0000000700007223 */ /* 0x000fce0000000009 */
.L_x_674:
[----:B------:R-:W-:Y:S05]  /*0820*/  BSYNC.RECONVERGENT B1 ;  /* 0x0000000000017941 */ /* 0x000fea0003800200 */
.L_x_672:
[----:B------:R-:W-:Y:S01]  /*0830*/  FMUL.RZ R6, R5, 0.15915493667125701904 ;  /* 0x3e22f98305067820 */ /* 0x000fe2000040c000 */
[----:B------:R-:W-:-:S03]  /*0840*/  HFMA2 R9, -RZ, RZ, 0, 5.9604644775390625e-08 ;  /* 0x00000001ff097431 */ /* 0x000fc600000001ff */
[----:B------:R-:W0:Y:S02]  /*0850*/  MUFU.COS R5, R6 ;  /* 0x0000000600057308 */ /* 0x000e240000000000 */
[----:B------:R1:W-:Y:S01]  /*0860*/  STG.E desc[UR6][R2.64+0x18], R9 ;  /* 0x0000180902007986 */ /* 0x0003e2000c101906 */
[----:B0-----:R-:W-:-:S05]  /*0870*/  FMUL R7, R5, R0 ;  /* 0x0000000005077220 */ /* 0x001fca0000400000 */
[----:B------:R-:W0:Y:S01]  /*0880*/  MUFU.SIN R5, R6 ;  /* 0x0000000600057308 */ /* 0x000e220000000400 */
[----:B------:R1:W-:Y:S01]  /*0890*/  STG.E desc[UR6][R2.64+0x20], R7 ;  /* 0x0000200702007986 */ /* 0x0003e2000c101906 */
[----:B0-----:R-:W-:Y:S01]  /*08a0*/  FMUL R0, R5, R0 ;  /* 0x0000000005007220 */ /* 0x001fe20000400000 */
[----:B-1----:R-:W-:Y:S06]  /*08b0*/  BRA `(.L_x_675) ;  /* 0x0000000000087947 */ /* 0x002fec0003800000 */
.L_x_671:
[----:B------:R0:W5:Y:S04]  /*08c0*/  LDG.E R0, desc[UR6][R2.64+0x20] ;  /* 0x0000200602007981 */ /* 0x000168000c1e1900 */
[----:B------:R0:W-:Y:S02]  /*08d0*/  STG.E desc[UR6][R2.64+0x18], RZ ;  /* 0x000018ff02007986 */ /* 0x0001e4000c101906 */
.L_x_675:
[----:B------:R-:W-:Y:S05]  /*08e0*/  BSYNC.RECONVERGENT B0 ;  /* 0x0000000000007941 */ /* 0x000fea0003800200 */
.L_x_670:
        /* <DEDUP_REMOVED lines=12> */
[----:B------:R-:W-:Y:S01]  /*09b0*/  HFMA2 R14, -RZ, RZ, 1.5048828125, 33.21875 ;  /* 0x3e055027ff0e7431 */ /* 0x000fe200000001ff */
[----:B------:R-:W-:Y:S01]  /*09c0*/  BSSY.RECONVERGENT B1, `(.L_x_678) ;  /* 0x000003f000017945 */ /* 0x000fe20003800200 */
[----:B--2---:R-:W-:-:S04]  /*09d0*/  SHF.R.U32.HI R0, RZ, 0x2, R7 ;  /* 0x00000002ff007819 */ /* 0x004fc80000011607 */
[----:B------:R-:W-:Y:S01]  /*09e0*/  LOP3.LUT R0, R0, R7, RZ, 0x3c, !PT ;  /* 0x0000000700007212 */ /* 0x000fe200078e3cff */
[----:B---3--:R-:W-:Y:S01]  /*09f0*/  IMAD.SHL.U32 R5, R9, 0x10, RZ ;  /* 0x0000001009057824 */ /* 0x008fe200078e00ff */
[----:B------:R1:W-:Y:S02]  /*0a00*/  STG.E.64 desc[UR6][R2.64+0x8], R8 ;  /* 0x0000080802007986 */ /* 0x0003e4000c101b06 */
[----:B------:R-:W-:-:S04]  /*0a10*/  SHF.L.U32 R7, R0, 0x1, RZ ;  /* 0x0000000100077819 */ /* 0x000fc800000006ff */
[----:B------:R-:W-:Y:S02]  /*0a20*/  LOP3.LUT R12, R0, R7, R5, 0x96, !PT ;  /* 0x00000007000c7212 */ /* 0x000fe400078e9605 */
[----:B------:R-:W-:Y:S02]  /*0a30*/  MOV R5, 0x2f800000 ;  /* 0x2f80000000057802 */ /* 0x000fe40000000f00 */
        /* <DEDUP_REMOVED lines=40> */
[----:B------:R1:W2:Y:S01]  /*0cc0*/  MUFU.RSQ R7, R14 ;  /* 0x0000000e00077308 */ /* 0x0002a20000001400 */
[----:B------:R-:W-:Y:S02]  /*0cd0*/  IADD3 R5, PT, PT, R14, -0xd000000, RZ ;  /* 0xf30000000e057810 */ /* 0x000fe40007ffe0ff */
[----:B------:R-:W-:Y:S02]  /*0ce0*/  I2FP.F32.U32 R0, R0 ;  /* 0x0000000000007245 */ /* 0x000fe40000201000 */
[----:B------:R-:W-:Y:S01]  /*0cf0*/  ISETP.GT.U32.AND P0, PT, R5, 0x727fffff, PT ;  /* 0x727fffff0500780c */ /* 0x000fe20003f04070 */
[----:B------:R-:W-:-:S04]  /*0d00*/  IMAD.MOV.U32 R5, RZ, RZ, 0x30c90fdb ;  /* 0x30c90fdbff057424 */ /* 0x000fc800078e00ff */
[----:B------:R-:W-:-:S08]  /*0d10*/  FFMA R5, R0, R5, 7.314590599882819788e-10 ;  /* 0x30490fdb00057423 */ /* 0x000fd00000000005 */
[----:B-12---:R-:W-:Y:S05]  /*0d20*/  @!P0 BRA `(.L_x_679) ;  /* 0x0000000000108947 */ /* 0x006fea0003800000 */
[----:B------:R-:W-:Y:S02]  /*0d30*/  MOV R0, R14 ;  /* 0x0000000e00007202 */ /* 0x000fe40000000f00 */
[----:B------:R-:W-:-:S07]  /*0d40*/  MOV R11, 0xd60 ;  /* 0x00000d60000b7802 */ /* 0x000fce0000000f00 */
[----:B0-----:R-:W-:Y:S05]  /*0d50*/  CALL.REL.NOINC `($__internal_6_$__cuda_sm20_sqrt_rn_f32_slowpath) ;  /* 0x0000000000607944 */ /* 0x001fea0003c00000 */
[----:B------:R-:W-:Y:S05]  /*0d60*/  BRA `(.L_x_680) ;  /* 0x0000000000107947 */ /* 0x000fea0003800000 */
.L_x_679:
[----:B------:R-:W-:Y:S01]  /*0d70*/  FMUL.FTZ R9, R14, R7 ;  /* 0x000000070e097220 */ /* 0x000fe20000410000 */
[----:B------:R-:W-:-:S03]  /*0d80*/  FMUL.FTZ R7, R7, 0.5 ;  /* 0x3f00000007077820 */ /* 0x000fc60000410000 */
[----:B------:R-:W-:-:S04]  /*0d90*/  FFMA R0, -R9, R9, R14 ;  /* 0x0000000909007223 */ /* 0x000fc8000000010e */
[----:B------:R-:W-:-:S07]  /*0da0*/  FFMA R0, R0, R7, R9 ;  /* 0x0000000700007223 */ /* 0x000fce0000000009 */
.L_x_680:
[----:B------:R-:W-:Y:S05]  /*0db0*/  BSYNC.RECONVERGENT B1 ;  /* 0x0000000000017941 */ /* 0x000fea0003800200 */
.L_x_678:
        /* <DEDUP_REMOVED lines=9> */
.L_x_677:
[----:B------:R1:W5:Y:S04]  /*0e50*/  LDG.E R0, desc[UR6][R2.64+0x20] ;  /* 0x0000200602007981 */ /* 0x000368000c1e1900 */
[----:B------:R1:W-:Y:S02]  /*0e60*/  STG.E desc[UR6][R2.64+0x18], RZ ;  /* 0x000018ff02007986 */ /* 0x0003e4000c101906 */
.L_x_681:
[----:B------:R-:W-:Y:S05]  /*0e70*/  BSYNC.RECONVERGENT B0 ;  /* 0x0000000000007941 */ /* 0x000fea0003800200 */
.L_x_676:
[----:B01----:R-:W0:Y:S01]  /*0e80*/  LDC.64 R2, c[0x0][0x390] ;  /* 0x0000e400ff027b82 */ /* 0x003e220000000a00 */
[----:B------:R-:W1:Y:S01]  /*0e90*/  LDCU UR4, c[0x0][0x39c] ;  /* 0x00007380ff0477ac */ /* 0x000e620008000800 */
[----:B0-----:R-:W-:-:S04]  /*0ea0*/  IMAD.WIDE R4, R4, 0x4, R2 ;  /* 0x0000000404047825 */ /* 0x001fc800078e0202 */
[----:B-1---5:R-:W-:-:S05]  /*0eb0*/  FMUL R3, R0, UR4 ;  /* 0x0000000400037c20 */ /* 0x022fca0008400000 */
[----:B------:R-:W-:Y:S01]  /*0ec0*/  STG.E desc[UR6][R4.64], R3 ;  /* 0x0000000304007986 */ /* 0x000fe2000c101906 */
[----:B------:R-:W-:Y:S05]  /*0ed0*/  EXIT ;  /* 0x000000000000794d */ /* 0x000fea0003800000 */
        .weak           $__internal_6_$__cuda_sm20_sqrt_rn_f32_slowpath
        .type           $__internal_6_$__cuda_sm20_sqrt_rn_f32_slowpath,@function
        .size           $__internal_6_$__cuda_sm20_sqrt_rn_f32_slowpath,(.L_x_690 - $__internal_6_$__cuda_sm20_sqrt_rn_f32_slowpath)
$__internal_6_$__cuda_sm20_sqrt_rn_f32_slowpath:
        /* <DEDUP_REMOVED lines=19> */
.L_x_682:
[----:B------:R-:W-:Y:S02]  /*1010*/  HFMA2 R7, -RZ, RZ, 0, 0 ;  /* 0x00000000ff077431 */ /* 0x000fe400000001ff */
[----:B------:R-:W-:Y:S01]  /*1020*/  IMAD.MOV.U32 R0, RZ, RZ, R6 ;  /* 0x000000ffff007224 */ /* 0x000fe200078e0006 */
[----:B------:R-:W-:-:S04]  /*1030*/  MOV R6, R11 ;  /* 0x0000000b00067202 */ /* 0x000fc80000000f00 */
[----:B------:R-:W-:Y:S05]  /*1040*/  RET.REL.NODEC R6 `(_Z16kernel_rand_numsP17curandStateXORWOWPfS1_ffS1_Pii) ;  /* 0xffffffec06ec7950 */ /* 0x000fea0003c3ffff */
.L_x_683:
        /* <DEDUP_REMOVED lines=11> */
.L_x_690:


//--------------------- .nv.global.init           --------------------------
	.section	.nv.global.init,"aw",@progbits
	.align	4
.nv.global.init:
	.type		mrg32k3aM1SubSeq,@object
	.size		mrg32k3aM1SubSeq,(mrg32k3aM2SubSeq - mrg32k3aM1SubSeq)
mrg32k3aM1SubSeq:
        /*0000*/ 	.byte	0x0b, 0xcc, 0xee, 0x04, 0x73, 0x29, 0x8b, 0x6f, 0xf6, 0x53, 0x03, 0xf6, 0x23, 0xf6, 0xea, 0xda
        /* <DEDUP_REMOVED lines=125> */
	.type		mrg32k3aM2SubSeq,@object
	.size		mrg32k3aM2SubSeq,(mrg32k3aM1 - mrg32k3aM2SubSeq)
mrg32k3aM2SubSeq:
        /* <DEDUP_REMOVED lines=126> */
	.type		mrg32k3aM1,@object
	.size		mrg32k3aM1,(mrg32k3aM1Seq - mrg32k3aM1)
mrg32k3aM1:
        /* <DEDUP_REMOVED lines=144> */
	.type		mrg32k3aM1Seq,@object
	.size		mrg32k3aM1Seq,(mrg32k3aM2 - mrg32k3aM1Seq)
mrg32k3aM1Seq:
        /* <DEDUP_REMOVED lines=144> */
	.type		mrg32k3aM2,@object
	.size		mrg32k3aM2,(mrg32k3aM2Seq - mrg32k3aM2)
mrg32k3aM2:
        /* <DEDUP_REMOVED lines=144> */
	.type		mrg32k3aM2Seq,@object
	.size		mrg32k3aM2Seq,(precalc_xorwow_matrix - mrg32k3aM2Seq)
mrg32k3aM2Seq:
        /* <DEDUP_REMOVED lines=144> */
	.type		precalc_xorwow_matrix,@object
	.size		precalc_xorwow_matrix,(precalc_xorwow_offset_matrix - precalc_xorwow_matrix)
precalc_xorwow_matrix:
        /* <DEDUP_REMOVED lines=6400> */
	.type		precalc_xorwow_offset_matrix,@object
	.size		precalc_xorwow_offset_matrix,(.L_1 - precalc_xorwow_offset_matrix)
precalc_xorwow_offset_matrix:
        /* <DEDUP_REMOVED lines=6400> */
.L_1:


//--------------------- .nv.shared._Z4mcmciiiiiiffP17curandStateXORWOWPfS1_S1_S1_S1_PiS1_S1_S1_S2_S1_S1_S1_S1_S1_S1_ --------------------------
	.section	.nv.shared._Z4mcmciiiiiiffP17curandStateXORWOWPfS1_S1_S1_S1_PiS1_S1_S1_S2_S1_S1_S1_S1_S1_S1_,"aw",@nobits
	.sectionflags	@""
	.align	16
	.zero		1024


//--------------------- .nv.shared.reserved.0     --------------------------
	.section	.nv.shared.reserved.0,"aw",@nobits
	.weak		__nv_reservedSMEM_offset_0_alias
	.size		__nv_reservedSMEM_offset_0_alias, 0, 64
	.other		__nv_reservedSMEM_offset_0_alias,@"STO_CUDA_RESERVED_SHARED STV_DEFAULT"
__nv_reservedSMEM_offset_0_alias:
	.zero		0
	.zero		64


//--------------------- .nv.shared._Z11mcmc_sharediiiiiiffP17curandStateXORWOWPfS1_S1_S1_S1_PiS1_S1_S1_S2_S1_S1_S1_S1_S1_S1_ --------------------------
	.section	.nv.shared._Z11mcmc_sharediiiiiiffP17curandStateXORWOWPfS1_S1_S1_S1_PiS1_S1_S1_S2_S1_S1_S1_S1_S1_S1_,"aw",@nobits
	.sectionflags	@""
	.align	16
	.zero		1024


//--------------------- .nv.shared._Z16kernel_rand_numsP17curandStateXORWOWPfS1_ffS1_Pii --------------------------
	.section	.nv.shared._Z16kernel_rand_numsP17curandStateXORWOWPfS1_ffS1_Pii,"aw",@nobits
	.sectionflags	@""
	.align	16
	.zero		1024


//--------------------- .nv.constant0._Z4mcmciiiiiiffP17curandStateXORWOWPfS1_S1_S1_S1_PiS1_S1_S1_S2_S1_S1_S1_S1_S1_S1_ --------------------------
	.section	.nv.constant0._Z4mcmciiiiiiffP17curandStateXORWOWPfS1_S1_S1_S1_PiS1_S1_S1_S2_S1_S1_S1_S1_S1_S1_,"a",@progbits
	.sectionflags	@""
	.align	4
.nv.constant0._Z4mcmciiiiiiffP17curandStateXORWOWPfS1_S1_S1_S1_PiS1_S1_S1_S2_S1_S1_S1_S1_S1_S1_:
	.zero		1064


//--------------------- .nv.constant0._Z11mcmc_sharediiiiiiffP17curandStateXORWOWPfS1_S1_S1_S1_PiS1_S1_S1_S2_S1_S1_S1_S1_S1_S1_ --------------------------
	.section	.nv.constant0._Z11mcmc_sharediiiiiiffP17curandStateXORWOWPfS1_S1_S1_S1_PiS1_S1_S1_S2_S1_S1_S1_S1_S1_S1_,"a",@progbits
	.sectionflags	@""
	.align	4
.nv.constant0._Z11mcmc_sharediiiiiiffP17curandStateXORWOWPfS1_S1_S1_S1_PiS1_S1_S1_S2_S1_S1_S1_S1_S1_S1_:
	.zero		1064


//--------------------- .nv.constant0._Z16kernel_rand_numsP17curandStateXORWOWPfS1_ffS1_Pii --------------------------
	.section	.nv.constant0._Z16kernel_rand_numsP17curandStateXORWOWPfS1_ffS1_Pii,"a",@progbits
	.sectionflags	@""
	.align	4
.nv.constant0._Z16kernel_rand_numsP17curandStateXORWOWPfS1_ffS1_Pii:
	.zero		948


//--------------------- SYMBOLS --------------------------

	.type		.nv.reservedSmem.offset0,@object
	.size		.nv.reservedSmem.offset0,0x4
	.type		.nv.reservedSmem.cap,@object
	.size		.nv.reservedSmem.cap,0x4
